	.target	sm_90a

	.elftype	@"ET_EXEC"


//--------------------- .note.nv.tkinfo           --------------------------
	.section	.note.nv.tkinfo,"",@"SHT_NOTE"
	.sectionflags	@"SHF_NOTE_NV_TKINFO"
	.tkinfo
        /*0018*/ 	.word	0x00000002
        /*0030*/ 	.string	""
        /*0030*/ 	.string	"ptxas"
        /*0030*/ 	.string	"Cuda compilation tools, release 13.0, V13.0.88"
        /*0030*/ 	.string	"Build cuda_13.0.r13.0/compiler.36424714_0"
        /*0030*/ 	.string	"-arch sm_90a -m 64 "



//--------------------- .note.nv.cuinfo           --------------------------
	.section	.note.nv.cuinfo,"",@"SHT_NOTE"
	.sectionflags	@"SHF_NOTE_NV_CUINFO"
        /*0018*/ 	.short	0x0002
        /*001a*/ 	.short	0x005a
        /*001c*/ 	.short	0x0082
	.zero		2


//--------------------- .nv.info                  --------------------------
	.section	.nv.info,"",@"SHT_CUDA_INFO"
	.align	4


	//----- nvinfo : EIATTR_REGCOUNT
	.align		4
        /*0000*/ 	.byte	0x04, 0x2f
        /*0002*/ 	.short	(.L_15 - .L_14)
	.align		4
.L_14:
        /*0004*/ 	.word	index@(_ZN7cutlass13device_kernelINS_4fmha6kernel28FmhaKernelTmaWarpSpecializedINS1_10collective30FmhaMainloopTmaWarpSpecializedINS_12float_e4m3_tEffN4cute5tupleIJNS7_1CILi128EEESA_NS9_ILi32EEEEEENS8_IJiNS9_ILi1EEENS8_IJiiEEEEEESF_NS8_IJSD_iSE_EEENS4_12CausalFusionEJEEENS4_15FmhaFwdEpilogueIS6_fNS8_IJNS9_ILi64EEESB_SA_EEEEENS2_23IndividualTileSchedulerEJEEEEEvNT_6ParamsE)
        /*0008*/ 	.word	0x000000a8


	//----- nvinfo : EIATTR_FRAME_SIZE
	.align		4
.L_15:
        /*000c*/ 	.byte	0x04, 0x11
        /*000e*/ 	.short	(.L_17 - .L_16)
	.align		4
.L_16:
        /*0010*/ 	.word	index@($__internal_0_$__cuda_sm20_rcp_rn_f32_slowpath)
        /*0014*/ 	.word	0x00000000


	//----- nvinfo : EIATTR_FRAME_SIZE
	.align		4
.L_17:
        /*0018*/ 	.byte	0x04, 0x11
        /*001a*/ 	.short	(.L_19 - .L_18)
	.align		4
.L_18:
        /*001c*/ 	.word	index@(_ZN7cutlass13device_kernelINS_4fmha6kernel28FmhaKernelTmaWarpSpecializedINS1_10collective30FmhaMainloopTmaWarpSpecializedINS_12float_e4m3_tEffN4cute5tupleIJNS7_1CILi128EEESA_NS9_ILi32EEEEEENS8_IJiNS9_ILi1EEENS8_IJiiEEEEEESF_NS8_IJSD_iSE_EEENS4_12CausalFusionEJEEENS4_15FmhaFwdEpilogueIS6_fNS8_IJNS9_ILi64EEESB_SA_EEEEENS2_23IndividualTileSchedulerEJEEEEEvNT_6ParamsE)
        /*0020*/ 	.word	0x00000000


	//----- nvinfo : EIATTR_MIN_STACK_SIZE
	.align		4
.L_19:
        /*0024*/ 	.byte	0x04, 0x12
        /*0026*/ 	.short	(.L_21 - .L_20)
	.align		4
.L_20:
        /*0028*/ 	.word	index@(_ZN7cutlass13device_kernelINS_4fmha6kernel28FmhaKernelTmaWarpSpecializedINS1_10collective30FmhaMainloopTmaWarpSpecializedINS_12float_e4m3_tEffN4cute5tupleIJNS7_1CILi128EEESA_NS9_ILi32EEEEEENS8_IJiNS9_ILi1EEENS8_IJiiEEEEEESF_NS8_IJSD_iSE_EEENS4_12CausalFusionEJEEENS4_15FmhaFwdEpilogueIS6_fNS8_IJNS9_ILi64EEESB_SA_EEEEENS2_23IndividualTileSchedulerEJEEEEEvNT_6ParamsE)
        /*002c*/ 	.word	0x00000000
.L_21:


//--------------------- .nv.compat                --------------------------
	.section	.nv.compat,"",@"SHT_CUDA_COMPAT_INFO"
	.align	4
        /*0000*/ 	.byte	0x02, 0x09, 0x01, 0x00, 0x02, 0x02, 0x04, 0x00, 0x02, 0x05, 0x05, 0x00, 0x03, 0x07, 0x01, 0x01
        /*0010*/ 	.byte	0x02, 0x03, 0x01, 0x00, 0x02, 0x06, 0x01, 0x00, 0x04, 0x0b, 0x08, 0x00, 0x00, 0x00, 0x00, 0x00
        /*0020*/ 	.byte	0x00, 0x00, 0x00, 0x00


//--------------------- .nv.info._ZN7cutlass13device_kernelINS_4fmha6kernel28FmhaKernelTmaWarpSpecializedINS1_10collective30FmhaMainloopTmaWarpSpecializedINS_12float_e4m3_tEffN4cute5tupleIJNS7_1CILi128EEESA_NS9_ILi32EEEEEENS8_IJiNS9_ILi1EEENS8_IJiiEEEEEESF_NS8_IJSD_iSE_EEENS4_12CausalFusionEJEEENS4_15FmhaFwdEpilogueIS6_fNS8_IJNS9_ILi64EEESB_SA_EEEEENS2_23IndividualTileSchedulerEJEEEEEvNT_6ParamsE --------------------------
	.section	.nv.info._ZN7cutlass13device_kernelINS_4fmha6kernel28FmhaKernelTmaWarpSpecializedINS1_10collective30FmhaMainloopTmaWarpSpecializedINS_12float_e4m3_tEffN4cute5tupleIJNS7_1CILi128EEESA_NS9_ILi32EEEEEENS8_IJiNS9_ILi1EEENS8_IJiiEEEEEESF_NS8_IJSD_iSE_EEENS4_12CausalFusionEJEEENS4_15FmhaFwdEpilogueIS6_fNS8_IJNS9_ILi64EEESB_SA_EEEEENS2_23IndividualTileSchedulerEJEEEEEvNT_6ParamsE,"",@"SHT_CUDA_INFO"
	.sectionflags	@""
	.align	4


	//----- nvinfo : EIATTR_CUDA_API_VERSION
	.align		4
        /*0000*/ 	.byte	0x04, 0x37
        /*0002*/ 	.short	(.L_23 - .L_22)
.L_22:
        /*0004*/ 	.word	0x00000082


	//----- nvinfo : EIATTR_KPARAM_INFO
	.align		4
.L_23:
        /*0008*/ 	.byte	0x04, 0x17
        /*000a*/ 	.short	(.L_25 - .L_24)
.L_24:
        /*000c*/ 	.word	0x00000000
        /*0010*/ 	.short	0x0000
        /*0012*/ 	.short	0x0070
        /*0014*/ 	.byte	0x00, 0xf0, 0x01, 0x20


	//----- nvinfo : EIATTR_SPARSE_MMA_MASK
	.align		4
.L_25:
        /*0018*/ 	.byte	0x03, 0x50
        /*001a*/ 	.short	0x0000


	//----- nvinfo : EIATTR_MAXREG_COUNT
	.align		4
        /*001c*/ 	.byte	0x03, 0x1b
        /*001e*/ 	.short	0x00a8


	//----- nvinfo : EIATTR_NUM_BARRIERS
	.align		4
        /*0020*/ 	.byte	0x02, 0x4c
        /*0022*/ 	.byte	0x02
	.zero		1


	//----- nvinfo : EIATTR_EXTERNS
	.align		4
        /*0024*/ 	.byte	0x04, 0x0f
        /*0026*/ 	.short	(.L_27 - .L_26)


	//   ....[0]....
	.align		4
.L_26:
        /*0028*/ 	.word	index@(__assertfail)


	//----- nvinfo : EIATTR_MERCURY_ISA_VERSION
	.align		4
.L_27:
        /*002c*/ 	.byte	0x03, 0x5f
        /*002e*/ 	.short	0x0101


	//----- nvinfo : EIATTR_INT_WARP_WIDE_INSTR_OFFSETS
	.align		4
        /*0030*/ 	.byte	0x04, 0x31
        /*0032*/ 	.short	(.L_29 - .L_28)


	//   ....[0]....
.L_28:
        /*0034*/ 	.word	0x000006f0


	//   ....[1]....
        /*0038*/ 	.word	0x00000700


	//   ....[2]....
        /*003c*/ 	.word	0x00000710


	//   ....[3]....
        /*0040*/ 	.word	0x00000720


	//   ....[4]....
        /*0044*/ 	.word	0x00000790


	//----- nvinfo : EIATTR_COOP_GROUP_MASK_REGIDS
	.align		4
.L_29:
        /*0048*/ 	.byte	0x04, 0x29
        /*004a*/ 	.short	(.L_31 - .L_30)


	//   ....[0]....
.L_30:
        /*004c*/ 	.word	0xffffffff


	//   ....[1]....
        /*0050*/ 	.word	0xffffffff


	//   ....[2]....
        /*0054*/ 	.word	0xffffffff


	//   ....[3]....
        /*0058*/ 	.word	0xffffffff


	//   ....[4]....
        /*005c*/ 	.word	0xffffffff


	//   ....[5]....
        /*0060*/ 	.word	0xffffffff


	//   ....[6]....
        /*0064*/ 	.word	0xffffffff


	//   ....[7]....
        /*0068*/ 	.word	0xffffffff


	//   ....[8]....
        /*006c*/ 	.word	0xffffffff


	//   ....[9]....
        /*0070*/ 	.word	0xffffffff


	//   ....[10]....
        /*0074*/ 	.word	0xffffffff


	//   ....[11]....
        /*0078*/ 	.word	0xffffffff


	//   ....[12]....
        /*007c*/ 	.word	0xffffffff


	//   ....[13]....
        /*0080*/ 	.word	0xffffffff


	//   ....[14]....
        /*0084*/ 	.word	0xffffffff


	//   ....[15]....
        /*0088*/ 	.word	0xffffffff


	//   ....[16]....
        /*008c*/ 	.word	0xffffffff


	//   ....[17]....
        /*0090*/ 	.word	0xffffffff


	//   ....[18]....
        /*0094*/ 	.word	0xffffffff


	//   ....[19]....
        /*0098*/ 	.word	0xffffffff


	//   ....[20]....
        /*009c*/ 	.word	0xffffffff


	//   ....[21]....
        /*00a0*/ 	.word	0xffffffff


	//   ....[22]....
        /*00a4*/ 	.word	0xffffffff


	//   ....[23]....
        /*00a8*/ 	.word	0xffffffff


	//   ....[24]....
        /*00ac*/ 	.word	0xffffffff


	//   ....[25]....
        /*00b0*/ 	.word	0xffffffff


	//   ....[26]....
        /*00b4*/ 	.word	0xffffffff


	//   ....[27]....
        /*00b8*/ 	.word	0xffffffff


	//   ....[28]....
        /*00bc*/ 	.word	0xffffffff


	//   ....[29]....
        /*00c0*/ 	.word	0xffffffff


	//   ....[30]....
        /*00c4*/ 	.word	0xffffffff


	//   ....[31]....
        /*00c8*/ 	.word	0xffffffff


	//   ....[32]....
        /*00cc*/ 	.word	0xffffffff


	//   ....[33]....
        /*00d0*/ 	.word	0xffffffff


	//   ....[34]....
        /*00d4*/ 	.word	0xffffffff


	//   ....[35]....
        /*00d8*/ 	.word	0xffffffff


	//   ....[36]....
        /*00dc*/ 	.word	0xffffffff


	//   ....[37]....
        /*00e0*/ 	.word	0xffffffff


	//   ....[38]....
        /*00e4*/ 	.word	0xffffffff


	//   ....[39]....
        /*00e8*/ 	.word	0xffffffff


	//   ....[40]....
        /*00ec*/ 	.word	0xffffffff


	//   ....[41]....
        /*00f0*/ 	.word	0xffffffff


	//   ....[42]....
        /*00f4*/ 	.word	0xffffffff


	//   ....[43]....
        /*00f8*/ 	.word	0xffffffff


	//   ....[44]....
        /*00fc*/ 	.word	0xffffffff


	//   ....[45]....
        /*0100*/ 	.word	0xffffffff


	//   ....[46]....
        /*0104*/ 	.word	0xffffffff


	//   ....[47]....
        /*0108*/ 	.word	0xffffffff


	//   ....[48]....
        /*010c*/ 	.word	0xffffffff


	//   ....[49]....
        /*0110*/ 	.word	0xffffffff


	//   ....[50]....
        /*0114*/ 	.word	0xffffffff


	//   ....[51]....
        /*0118*/ 	.word	0xffffffff


	//   ....[52]....
        /*011c*/ 	.word	0xffffffff


	//   ....[53]....
        /*0120*/ 	.word	0xffffffff


	//   ....[54]....
        /*0124*/ 	.word	0xffffffff


	//   ....[55]....
        /*0128*/ 	.word	0xffffffff


	//   ....[56]....
        /*012c*/ 	.word	0xffffffff


	//   ....[57]....
        /*0130*/ 	.word	0xffffffff


	//   ....[58]....
        /*0134*/ 	.word	0xffffffff


	//   ....[59]....
        /*0138*/ 	.word	0xffffffff


	//   ....[60]....
        /*013c*/ 	.word	0xffffffff


	//   ....[61]....
        /*0140*/ 	.word	0xffffffff


	//   ....[62]....
        /*0144*/ 	.word	0xffffffff


	//   ....[63]....
        /*0148*/ 	.word	0xffffffff


	//   ....[64]....
        /*014c*/ 	.word	0xffffffff


	//   ....[65]....
        /*0150*/ 	.word	0xffffffff


	//   ....[66]....
        /*0154*/ 	.word	0xffffffff


	//   ....[67]....
        /*0158*/ 	.word	0xffffffff


	//   ....[68]....
        /*015c*/ 	.word	0xffffffff


	//   ....[69]....
        /*0160*/ 	.word	0xffffffff


	//----- nvinfo : EIATTR_COOP_GROUP_INSTR_OFFSETS
	.align		4
.L_31:
        /*0164*/ 	.byte	0x04, 0x28
        /*0166*/ 	.short	(.L_33 - .L_32)


	//   ....[0]....
.L_32:
        /*0168*/ 	.word	0x00000050


	//   ....[1]....
        /*016c*/ 	.word	0x00000080


	//   ....[2]....
        /*0170*/ 	.word	0x000001b0


	//   ....[3]....
        /*0174*/ 	.word	0x00000370


	//   ....[4]....
        /*0178*/ 	.word	0x00000530


	//   ....[5]....
        /*017c*/ 	.word	0x00000690


	//   ....[6]....
        /*0180*/ 	.word	0x00001a60


	//   ....[7]....
        /*0184*/ 	.word	0x00001af0


	//   ....[8]....
        /*0188*/ 	.word	0x000023f0


	//   ....[9]....
        /*018c*/ 	.word	0x000025b0


	//   ....[10]....
        /*0190*/ 	.word	0x00004360


	//   ....[11]....
        /*0194*/ 	.word	0x00004390


	//   ....[12]....
        /*0198*/ 	.word	0x000043c0


	//   ....[13]....
        /*019c*/ 	.word	0x000043f0


	//   ....[14]....
        /*01a0*/ 	.word	0x00004400


	//   ....[15]....
        /*01a4*/ 	.word	0x00004410


	//   ....[16]....
        /*01a8*/ 	.word	0x00004420


	//   ....[17]....
        /*01ac*/ 	.word	0x00004430


	//   ....[18]....
        /*01b0*/ 	.word	0x00004440


	//   ....[19]....
        /*01b4*/ 	.word	0x00004450


	//   ....[20]....
        /*01b8*/ 	.word	0x00004470


	//   ....[21]....
        /*01bc*/ 	.word	0x00004480


	//   ....[22]....
        /*01c0*/ 	.word	0x00004490


	//   ....[23]....
        /*01c4*/ 	.word	0x000044a0


	//   ....[24]....
        /*01c8*/ 	.word	0x000044b0


	//   ....[25]....
        /*01cc*/ 	.word	0x000044c0


	//   ....[26]....
        /*01d0*/ 	.word	0x00004c50


	//   ....[27]....
        /*01d4*/ 	.word	0x00004c70


	//   ....[28]....
        /*01d8*/ 	.word	0x000055f0


	//   ....[29]....
        /*01dc*/ 	.word	0x000056f0


	//   ....[30]....
        /*01e0*/ 	.word	0x000074e0


	//   ....[31]....
        /*01e4*/ 	.word	0x00007520


	//   ....[32]....
        /*01e8*/ 	.word	0x00007560


	//   ....[33]....
        /*01ec*/ 	.word	0x000075a0


	//   ....[34]....
        /*01f0*/ 	.word	0x000075e0


	//   ....[35]....
        /*01f4*/ 	.word	0x00007620


	//   ....[36]....
        /*01f8*/ 	.word	0x00007660


	//   ....[37]....
        /*01fc*/ 	.word	0x000076a0


	//   ....[38]....
        /*0200*/ 	.word	0x000076e0


	//   ....[39]....
        /*0204*/ 	.word	0x00007710


	//   ....[40]....
        /*0208*/ 	.word	0x00007740


	//   ....[41]....
        /*020c*/ 	.word	0x00007760


	//   ....[42]....
        /*0210*/ 	.word	0x00007790


	//   ....[43]....
        /*0214*/ 	.word	0x000077a0


	//   ....[44]....
        /*0218*/ 	.word	0x000077d0


	//   ....[45]....
        /*021c*/ 	.word	0x000077e0


	//   ....[46]....
        /*0220*/ 	.word	0x000085f0


	//   ....[47]....
        /*0224*/ 	.word	0x000086f0


	//   ....[48]....
        /*0228*/ 	.word	0x000093c0


	//   ....[49]....
        /*022c*/ 	.word	0x000094f0


	//   ....[50]....
        /*0230*/ 	.word	0x0000b2a0


	//   ....[51]....
        /*0234*/ 	.word	0x0000b2d0


	//   ....[52]....
        /*0238*/ 	.word	0x0000b300


	//   ....[53]....
        /*023c*/ 	.word	0x0000b330


	//   ....[54]....
        /*0240*/ 	.word	0x0000b360


	//   ....[55]....
        /*0244*/ 	.word	0x0000b390


	//   ....[56]....
        /*0248*/ 	.word	0x0000b3c0


	//   ....[57]....
        /*024c*/ 	.word	0x0000b3e0


	//   ....[58]....
        /*0250*/ 	.word	0x0000b400


	//   ....[59]....
        /*0254*/ 	.word	0x0000b410


	//   ....[60]....
        /*0258*/ 	.word	0x0000b420


	//   ....[61]....
        /*025c*/ 	.word	0x0000b430


	//   ....[62]....
        /*0260*/ 	.word	0x0000b440


	//   ....[63]....
        /*0264*/ 	.word	0x0000b450


	//   ....[64]....
        /*0268*/ 	.word	0x0000b460


	//   ....[65]....
        /*026c*/ 	.word	0x0000b470


	//   ....[66]....
        /*0270*/ 	.word	0x0000b960


	//   ....[67]....
        /*0274*/ 	.word	0x0000b990


	//   ....[68]....
        /*0278*/ 	.word	0x0000b9d0


	//   ....[69]....
        /*027c*/ 	.word	0x0000b9f0


	//----- nvinfo : EIATTR_REG_RECONFIG
	.align		4
.L_33:
        /*0280*/ 	.byte	0x01, 0x54
	.zero		2


	//----- nvinfo : EIATTR_SYSCALL_OFFSETS
	.align		4
        /*0284*/ 	.byte	0x04, 0x46
        /*0286*/ 	.short	(.L_35 - .L_34)


	//   ....[0]....
.L_34:
        /*0288*/ 	.word	0x0000c2d0


	//   ....[1]....
        /*028c*/ 	.word	0x0000c430


	//----- nvinfo : EIATTR_MBARRIER_INSTR_OFFSETS
	.align		4
.L_35:
        /*0290*/ 	.byte	0x04, 0x39
        /*0292*/ 	.short	(.L_37 - .L_36)


	//   ....[0]....
.L_36:
        /*0294*/ 	.word	0x00000320
        /*0298*/ 	.word	0x000000ff
        /*029c*/ 	.word	0x00006050
        /*02a0*/ 	.short	0x0100
        /*02a2*/ 	.byte	0x0b
	.zero		1


	//   ....[1]....
        /*02a4*/ 	.word	0x00000330
        /*02a8*/ 	.word	0x000000ff
        /*02ac*/ 	.word	0x00006060
        /*02b0*/ 	.short	0x0100
        /*02b2*/ 	.byte	0x0b
	.zero		1


	//   ....[2]....
        /*02b4*/ 	.word	0x00000340
        /*02b8*/ 	.word	0x000000ff
        /*02bc*/ 	.word	0x00006058
        /*02c0*/ 	.short	0x0100
        /*02c2*/ 	.byte	0x0b
	.zero		1


	//   ....[3]....
        /*02c4*/ 	.word	0x00000350
        /*02c8*/ 	.word	0x000000ff
        /*02cc*/ 	.word	0x00006068
        /*02d0*/ 	.short	0x0100
        /*02d2*/ 	.byte	0x0b
	.zero		1


	//   ....[4]....
        /*02d4*/ 	.word	0x00000480
        /*02d8*/ 	.word	0x000000ff
        /*02dc*/ 	.word	0x00006000
        /*02e0*/ 	.short	0x0100
        /*02e2*/ 	.byte	0x0b
	.zero		1


	//   ....[5]....
        /*02e4*/ 	.word	0x00000490
        /*02e8*/ 	.word	0x000000ff
        /*02ec*/ 	.word	0x00006028
        /*02f0*/ 	.short	0x0100
        /*02f2*/ 	.byte	0x0b
	.zero		1


	//   ....[6]....
        /*02f4*/ 	.word	0x000004a0
        /*02f8*/ 	.word	0x000000ff
        /*02fc*/ 	.word	0x00006008
        /*0300*/ 	.short	0x0100
        /*0302*/ 	.byte	0x0b
	.zero		1


	//   ....[7]....
        /*0304*/ 	.word	0x000004b0
        /*0308*/ 	.word	0x000000ff
        /*030c*/ 	.word	0x00006030
        /*0310*/ 	.short	0x0100
        /*0312*/ 	.byte	0x0b
	.zero		1


	//   ....[8]....
        /*0314*/ 	.word	0x000004c0
        /*0318*/ 	.word	0x000000ff
        /*031c*/ 	.word	0x00006010
        /*0320*/ 	.short	0x0100
        /*0322*/ 	.byte	0x0b
	.zero		1


	//   ....[9]....
        /*0324*/ 	.word	0x000004d0
        /*0328*/ 	.word	0x000000ff
        /*032c*/ 	.word	0x00006038
        /*0330*/ 	.short	0x0100
        /*0332*/ 	.byte	0x0b
	.zero		1


	//   ....[10]....
        /*0334*/ 	.word	0x000004e0
        /*0338*/ 	.word	0x000000ff
        /*033c*/ 	.word	0x00006018
        /*0340*/ 	.short	0x0100
        /*0342*/ 	.byte	0x0b
	.zero		1


	//   ....[11]....
        /*0344*/ 	.word	0x000004f0
        /*0348*/ 	.word	0x000000ff
        /*034c*/ 	.word	0x00006040
        /*0350*/ 	.short	0x0100
        /*0352*/ 	.byte	0x0b
	.zero		1


	//   ....[12]....
        /*0354*/ 	.word	0x00000500
        /*0358*/ 	.word	0x000000ff
        /*035c*/ 	.word	0x00006020
        /*0360*/ 	.short	0x0100
        /*0362*/ 	.byte	0x0b
	.zero		1


	//   ....[13]....
        /*0364*/ 	.word	0x00000510
        /*0368*/ 	.word	0x000000ff
        /*036c*/ 	.word	0x00006048
        /*0370*/ 	.short	0x0100
        /*0372*/ 	.byte	0x0b
	.zero		1


	//   ....[14]....
        /*0374*/ 	.word	0x00000640
        /*0378*/ 	.word	0x000000ff
        /*037c*/ 	.word	0x00006070
        /*0380*/ 	.short	0x0100
        /*0382*/ 	.byte	0x0b
	.zero		1


	//   ....[15]....
        /*0384*/ 	.word	0x00000650
        /*0388*/ 	.word	0x000000ff
        /*038c*/ 	.word	0x00006080
        /*0390*/ 	.short	0x0100
        /*0392*/ 	.byte	0x0b
	.zero		1


	//   ....[16]....
        /*0394*/ 	.word	0x00000660
        /*0398*/ 	.word	0x000000ff
        /*039c*/ 	.word	0x00006078
        /*03a0*/ 	.short	0x0100
        /*03a2*/ 	.byte	0x0b
	.zero		1


	//   ....[17]....
        /*03a4*/ 	.word	0x00000670
        /*03a8*/ 	.word	0x000000ff
        /*03ac*/ 	.word	0x00006088
        /*03b0*/ 	.short	0x0100
        /*03b2*/ 	.byte	0x0b
	.zero		1


	//   ....[18]....
        /*03b4*/ 	.word	0x000007b0
        /*03b8*/ 	.word	0x000000ff
        /*03bc*/ 	.word	0x00006090
        /*03c0*/ 	.short	0x0100
        /*03c2*/ 	.byte	0x08
	.zero		1


	//   ....[19]....
        /*03c4*/ 	.word	0x000007c0
        /*03c8*/ 	.word	0x000000ff
        /*03cc*/ 	.word	0x00006098
        /*03d0*/ 	.short	0x0100
        /*03d2*/ 	.byte	0x08
	.zero		1


	//   ....[20]....
        /*03d4*/ 	.word	0x000007d0
        /*03d8*/ 	.word	0x000000ff
        /*03dc*/ 	.word	0x000060a0
        /*03e0*/ 	.short	0x0100
        /*03e2*/ 	.byte	0x08
	.zero		1


	//   ....[21]....
        /*03e4*/ 	.word	0x000007e0
        /*03e8*/ 	.word	0x000000ff
        /*03ec*/ 	.word	0x000060a8
        /*03f0*/ 	.short	0x0100
        /*03f2*/ 	.byte	0x08
	.zero		1


	//   ....[22]....
        /*03f4*/ 	.word	0x000008e0
        /*03f8*/ 	.word	0x000000ff
        /*03fc*/ 	.word	0x000060c0
        /*0400*/ 	.short	0x0100
        /*0402*/ 	.byte	0x0b
	.zero		1


	//   ....[23]....
        /*0404*/ 	.word	0x000008f0
        /*0408*/ 	.word	0x000000ff
        /*040c*/ 	.word	0x000060c8
        /*0410*/ 	.short	0x0100
        /*0412*/ 	.byte	0x0b
	.zero		1


	//   ....[24]....
        /*0414*/ 	.word	0x00000df0
        /*0418*/ 	.word	0x000000ff
        /*041c*/ 	.word	0x00006050
        /*0420*/ 	.short	0x010a
        /*0422*/ 	.byte	0x06
	.zero		1


	//   ....[25]....
        /*0424*/ 	.word	0x00000f20
        /*0428*/ 	.word	0x000000ff
        /*042c*/ 	.word	0x00006000
        /*0430*/ 	.short	0x010a
        /*0432*/ 	.byte	0x26
	.zero		1


	//   ....[26]....
        /*0434*/ 	.word	0x00000f70
        /*0438*/ 	.word	0x000000ff
        /*043c*/ 	.word	0xfffffff8
        /*0440*/ 	.short	0x010a
        /*0442*/ 	.byte	0x0b
	.zero		1


	//   ....[27]....
        /*0444*/ 	.word	0x00003330
        /*0448*/ 	.word	0x00000011
        /*044c*/ 	.word	0x00000000
        /*0450*/ 	.short	0x0101
        /*0452*/ 	.byte	0x09
	.zero		1


	//   ....[28]....
        /*0454*/ 	.word	0x00004620
        /*0458*/ 	.word	0x000000ff
        /*045c*/ 	.word	0x00006008
        /*0460*/ 	.short	0x010a
        /*0462*/ 	.byte	0x26
	.zero		1


	//   ....[29]....
        /*0464*/ 	.word	0x00004810
        /*0468*/ 	.word	0x000000ff
        /*046c*/ 	.word	0x00000000
        /*0470*/ 	.short	0x0101
        /*0472*/ 	.byte	0x06
	.zero		1


	//   ....[30]....
        /*0474*/ 	.word	0x00004960
        /*0478*/ 	.word	0x000000ff
        /*047c*/ 	.word	0x00006000
        /*0480*/ 	.short	0x010a
        /*0482*/ 	.byte	0x06
	.zero		1


	//   ....[31]....
        /*0484*/ 	.word	0x00007630
        /*0488*/ 	.word	0x000000ff
        /*048c*/ 	.word	0x00006000
        /*0490*/ 	.short	0x010a
        /*0492*/ 	.byte	0x06
	.zero		1


	//   ....[32]....
        /*0494*/ 	.word	0x000078a0
        /*0498*/ 	.word	0x000000ff
        /*049c*/ 	.word	0x00006000
        /*04a0*/ 	.short	0x010a
        /*04a2*/ 	.byte	0x06
	.zero		1


	//   ....[33]....
        /*04a4*/ 	.word	0x00007a90
        /*04a8*/ 	.word	0x000000ff
        /*04ac*/ 	.word	0x00000000
        /*04b0*/ 	.short	0x0101
        /*04b2*/ 	.byte	0x06
	.zero		1


	//   ....[34]....
        /*04b4*/ 	.word	0x00007b40
        /*04b8*/ 	.word	0x000000ff
        /*04bc*/ 	.word	0x00000000
        /*04c0*/ 	.short	0x0101
        /*04c2*/ 	.byte	0x06
	.zero		1


	//   ....[35]....
        /*04c4*/ 	.word	0x00007ce0
        /*04c8*/ 	.word	0x000000ff
        /*04cc*/ 	.word	0x00006000
        /*04d0*/ 	.short	0x010a
        /*04d2*/ 	.byte	0x06
	.zero		1


	//   ....[36]....
        /*04d4*/ 	.word	0x0000b3f0
        /*04d8*/ 	.word	0x000000ff
        /*04dc*/ 	.word	0x00006000
        /*04e0*/ 	.short	0x010a
        /*04e2*/ 	.byte	0x06
	.zero		1


	//   ....[37]....
        /*04e4*/ 	.word	0x0000b4b0
        /*04e8*/ 	.word	0x000000ff
        /*04ec*/ 	.word	0x00006000
        /*04f0*/ 	.short	0x010a
        /*04f2*/ 	.byte	0x06
	.zero		1


	//   ....[38]....
        /*04f4*/ 	.word	0x0000b7a0
        /*04f8*/ 	.word	0x000000ff
        /*04fc*/ 	.word	0x00000000
        /*0500*/ 	.short	0x0101
        /*0502*/ 	.byte	0x06
	.zero		1


	//   ....[39]....
        /*0504*/ 	.word	0x0000b850
        /*0508*/ 	.word	0x000000ff
        /*050c*/ 	.word	0x00000000
        /*0510*/ 	.short	0x0101
        /*0512*/ 	.byte	0x06
	.zero		1


	//   ....[40]....
        /*0514*/ 	.word	0x0000be70
        /*0518*/ 	.word	0x000000ff
        /*051c*/ 	.word	0x00000008
        /*0520*/ 	.short	0x010a
        /*0522*/ 	.byte	0x0b
	.zero		1


	//   ....[41]....
        /*0524*/ 	.word	0x0000c9a0
        /*0528*/ 	.word	0x00000000
        /*052c*/ 	.word	0x00006090
        /*0530*/ 	.short	0x0101
        /*0532*/ 	.byte	0x26
	.zero		1


	//   ....[42]....
        /*0534*/ 	.word	0x0000cb70
        /*0538*/ 	.word	0x00000004
        /*053c*/ 	.word	0x00006060
        /*0540*/ 	.short	0x010a
        /*0542*/ 	.byte	0x3f
	.zero		1


	//   ....[43]....
        /*0544*/ 	.word	0x0000cdc0
        /*0548*/ 	.word	0x00000005
        /*054c*/ 	.word	0x00006028
        /*0550*/ 	.short	0x010a
        /*0552*/ 	.byte	0x3f
	.zero		1


	//   ....[44]....
        /*0554*/ 	.word	0x0000d000
        /*0558*/ 	.word	0x00000004
        /*055c*/ 	.word	0x00006060
        /*0560*/ 	.short	0x010a
        /*0562*/ 	.byte	0x3f
	.zero		1


	//   ....[45]....
        /*0564*/ 	.word	0x0000d270
        /*0568*/ 	.word	0x00000003
        /*056c*/ 	.word	0x00006028
        /*0570*/ 	.short	0x010a
        /*0572*/ 	.byte	0x3f
	.zero		1


	//   ....[46]....
        /*0574*/ 	.word	0x0000d580
        /*0578*/ 	.word	0x00000007
        /*057c*/ 	.word	0x00006028
        /*0580*/ 	.short	0x010a
        /*0582*/ 	.byte	0x3f
	.zero		1


	//   ....[47]....
        /*0584*/ 	.word	0x0000d7f0
        /*0588*/ 	.word	0x00000004
        /*058c*/ 	.word	0x00006028
        /*0590*/ 	.short	0x010a
        /*0592*/ 	.byte	0x3f
	.zero		1


	//   ....[48]....
        /*0594*/ 	.word	0x0000da50
        /*0598*/ 	.word	0x00000004
        /*059c*/ 	.word	0x00006050
        /*05a0*/ 	.short	0x010a
        /*05a2*/ 	.byte	0x3f
	.zero		1


	//   ....[49]....
        /*05a4*/ 	.word	0x0000dab0
        /*05a8*/ 	.word	0x00000004
        /*05ac*/ 	.word	0x00006000
        /*05b0*/ 	.short	0x010a
        /*05b2*/ 	.byte	0x3f
	.zero		1


	//   ....[50]....
        /*05b4*/ 	.word	0x0000db10
        /*05b8*/ 	.word	0x00000004
        /*05bc*/ 	.word	0xfffffff8
        /*05c0*/ 	.short	0x010a
        /*05c2*/ 	.byte	0x3f
	.zero		1


	//   ....[51]....
        /*05c4*/ 	.word	0x0000db70
        /*05c8*/ 	.word	0x00000010
        /*05cc*/ 	.word	0x00006008
        /*05d0*/ 	.short	0x010a
        /*05d2*/ 	.byte	0x3f
	.zero		1


	//   ....[52]....
        /*05d4*/ 	.word	0x0000dbd0
        /*05d8*/ 	.word	0x00000009
        /*05dc*/ 	.word	0x00006000
        /*05e0*/ 	.short	0x010a
        /*05e2*/ 	.byte	0x3f
	.zero		1


	//   ....[53]....
        /*05e4*/ 	.word	0x0000dc30
        /*05e8*/ 	.word	0x0000000f
        /*05ec*/ 	.word	0x00006000
        /*05f0*/ 	.short	0x010a
        /*05f2*/ 	.byte	0x3f
	.zero		1


	//   ....[54]....
        /*05f4*/ 	.word	0x0000dc90
        /*05f8*/ 	.word	0x00000009
        /*05fc*/ 	.word	0x00006000
        /*0600*/ 	.short	0x010a
        /*0602*/ 	.byte	0x3f
	.zero		1


	//   ....[55]....
        /*0604*/ 	.word	0x0000dcf0
        /*0608*/ 	.word	0x00000016
        /*060c*/ 	.word	0x00006000
        /*0610*/ 	.short	0x010a
        /*0612*/ 	.byte	0x3f
	.zero		1


	//   ....[56]....
        /*0614*/ 	.word	0x0000dd50
        /*0618*/ 	.word	0x00000003
        /*061c*/ 	.word	0x00000008
        /*0620*/ 	.short	0x010a
        /*0622*/ 	.byte	0x3f
	.zero		1


	//   ....[57]....
        /*0624*/ 	.word	0x0000dda0
        /*0628*/ 	.word	0x00000004
        /*062c*/ 	.word	0x00006060
        /*0630*/ 	.short	0x010a
        /*0632*/ 	.byte	0x3f
	.zero		1


	//   ....[58]....
        /*0634*/ 	.word	0x0000ddf0
        /*0638*/ 	.word	0x00000005
        /*063c*/ 	.word	0x00006028
        /*0640*/ 	.short	0x010a
        /*0642*/ 	.byte	0x3f
	.zero		1


	//   ....[59]....
        /*0644*/ 	.word	0x0000de40
        /*0648*/ 	.word	0x00000004
        /*064c*/ 	.word	0x00006060
        /*0650*/ 	.short	0x010a
        /*0652*/ 	.byte	0x3f
	.zero		1


	//   ....[60]....
        /*0654*/ 	.word	0x0000de90
        /*0658*/ 	.word	0x00000003
        /*065c*/ 	.word	0x00006028
        /*0660*/ 	.short	0x010a
        /*0662*/ 	.byte	0x3f
	.zero		1


	//   ....[61]....
        /*0664*/ 	.word	0x0000dee0
        /*0668*/ 	.word	0x00000007
        /*066c*/ 	.word	0x00006028
        /*0670*/ 	.short	0x010a
        /*0672*/ 	.byte	0x3f
	.zero		1


	//   ....[62]....
        /*0674*/ 	.word	0x0000df30
        /*0678*/ 	.word	0x00000004
        /*067c*/ 	.word	0x00006028
        /*0680*/ 	.short	0x010a
        /*0682*/ 	.byte	0x3f
	.zero		1


	//----- nvinfo : EIATTR_NUM_MBARRIERS
	.align		4
.L_37:
        /*0684*/ 	.byte	0x03, 0x38
        /*0686*/ 	.short	0x0018


	//----- nvinfo : EIATTR_EXIT_INSTR_OFFSETS
	.align		4
        /*0688*/ 	.byte	0x04, 0x1c
        /*068a*/ 	.short	(.L_39 - .L_38)


	//   ....[0]....
.L_38:
        /*068c*/ 	.word	0x00000990


	//   ....[1]....
        /*0690*/ 	.word	0x0000c9b0


	//   ....[2]....
        /*0694*/ 	.word	0x0000c9f0


	//   ....[3]....
        /*0698*/ 	.word	0x0000d480


	//   ....[4]....
        /*069c*/ 	.word	0x0000da30


	//----- nvinfo : EIATTR_MAX_THREADS
	.align		4
.L_39:
        /*06a0*/ 	.byte	0x04, 0x05
        /*06a2*/ 	.short	(.L_41 - .L_40)
.L_40:
        /*06a4*/ 	.word	0x00000180
        /*06a8*/ 	.word	0x00000001
        /*06ac*/ 	.word	0x00000001


	//----- nvinfo : EIATTR_CRS_STACK_SIZE
	.align		4
.L_41:
        /*06b0*/ 	.byte	0x04, 0x1e
        /*06b2*/ 	.short	(.L_43 - .L_42)
.L_42:
        /*06b4*/ 	.word	0x00000000


	//----- nvinfo : EIATTR_CBANK_PARAM_SIZE
	.align		4
.L_43:
        /*06b8*/ 	.byte	0x03, 0x19
        /*06ba*/ 	.short	0x0870


	//----- nvinfo : EIATTR_PARAM_CBANK
	.align		4
        /*06bc*/ 	.byte	0x04, 0x0a
        /*06be*/ 	.short	(.L_45 - .L_44)
	.align		4
.L_44:
        /*06c0*/ 	.word	index@(.nv.constant0._ZN7cutlass13device_kernelINS_4fmha6kernel28FmhaKernelTmaWarpSpecializedINS1_10collective30FmhaMainloopTmaWarpSpecializedINS_12float_e4m3_tEffN4cute5tupleIJNS7_1CILi128EEESA_NS9_ILi32EEEEEENS8_IJiNS9_ILi1EEENS8_IJiiEEEEEESF_NS8_IJSD_iSE_EEENS4_12CausalFusionEJEEENS4_15FmhaFwdEpilogueIS6_fNS8_IJNS9_ILi64EEESB_SA_EEEEENS2_23IndividualTileSchedulerEJEEEEEvNT_6ParamsE)
        /*06c4*/ 	.short	0x0210
        /*06c6*/ 	.short	0x0870


	//----- nvinfo : EIATTR_SW_WAR
	.align		4
.L_45:
        /*06c8*/ 	.byte	0x04, 0x36
        /*06ca*/ 	.short	(.L_47 - .L_46)
.L_46:
        /*06cc*/ 	.word	0x00000008
.L_47:


//--------------------- .nv.callgraph             --------------------------
	.section	.nv.callgraph,"",@"SHT_CUDA_CALLGRAPH"
	.align	4
	.sectionentsize	8
	.align		4
        /*0000*/ 	.word	0x00000000
	.align		4
        /*0004*/ 	.word	0xffffffff
	.align		4
        /*0008*/ 	.word	index@(_ZN7cutlass13device_kernelINS_4fmha6kernel28FmhaKernelTmaWarpSpecializedINS1_10collective30FmhaMainloopTmaWarpSpecializedINS_12float_e4m3_tEffN4cute5tupleIJNS7_1CILi128EEESA_NS9_ILi32EEEEEENS8_IJiNS9_ILi1EEENS8_IJiiEEEEEESF_NS8_IJSD_iSE_EEENS4_12CausalFusionEJEEENS4_15FmhaFwdEpilogueIS6_fNS8_IJNS9_ILi64EEESB_SA_EEEEENS2_23IndividualTileSchedulerEJEEEEEvNT_6ParamsE)
	.align		4
        /*000c*/ 	.word	index@(__assertfail)
	.align		4
        /*0010*/ 	.word	0x00000000
	.align		4
        /*0014*/ 	.word	0xfffffffe
	.align		4
        /*0018*/ 	.word	0x00000000
	.align		4
        /*001c*/ 	.word	0xfffffffd
	.align		4
        /*0020*/ 	.word	0x00000000
	.align		4
        /*0024*/ 	.word	0xfffffffc


//--------------------- .nv.constant4             --------------------------
	.section	.nv.constant4,"a",@progbits
	.align	8
	.align		8
.nv.constant4:
        /*0000*/ 	.dword	__assertfail
	.align		8
        /*0008*/ 	.dword	__unnamed_1
	.align		8
        /*0010*/ 	.dword	_ZN39_INTERNAL_3b41fcd0_4_k_cu_28c71dde_29334cuda3std3__45__cpo5beginE
	.align		8
        /*0018*/ 	.dword	_ZN39_INTERNAL_3b41fcd0_4_k_cu_28c71dde_29334cuda3std3__45__cpo3endE
	.align		8
        /*0020*/ 	.dword	_ZN39_INTERNAL_3b41fcd0_4_k_cu_28c71dde_29334cuda3std3__45__cpo6cbeginE
	.align		8
        /*0028*/ 	.dword	_ZN39_INTERNAL_3b41fcd0_4_k_cu_28c71dde_29334cuda3std3__45__cpo4cendE
	.align		8
        /*0030*/ 	.dword	_ZN39_INTERNAL_3b41fcd0_4_k_cu_28c71dde_29334cuda3std3__441_GLOBAL__N__3b41fcd0_4_k_cu_28c71dde_29336ignoreE
	.align		8
        /*0038*/ 	.dword	_ZN39_INTERNAL_3b41fcd0_4_k_cu_28c71dde_29334cuda3std3__419piecewise_constructE
	.align		8
        /*0040*/ 	.dword	_ZN39_INTERNAL_3b41fcd0_4_k_cu_28c71dde_29334cuda3std3__48in_placeE
	.align		8
        /*0048*/ 	.dword	_ZN39_INTERNAL_3b41fcd0_4_k_cu_28c71dde_29334cuda3std6ranges3__45__cpo4swapE
	.align		8
        /*0050*/ 	.dword	_ZN39_INTERNAL_3b41fcd0_4_k_cu_28c71dde_29334cuda3std6ranges3__45__cpo9iter_moveE
	.align		8
        /*0058*/ 	.dword	_ZN39_INTERNAL_3b41fcd0_4_k_cu_28c71dde_29334cute7productE
	.align		8
        /*0060*/ 	.dword	_ZN39_INTERNAL_3b41fcd0_4_k_cu_28c71dde_29334cute1_E
	.align		8
        /*0068*/ 	.dword	$str$24
	.align		8
        /*0070*/ 	.dword	$str$25


//--------------------- .text._ZN7cutlass13device_kernelINS_4fmha6kernel28FmhaKernelTmaWarpSpecializedINS1_10collective30FmhaMainloopTmaWarpSpecializedINS_12float_e4m3_tEffN4cute5tupleIJNS7_1CILi128EEESA_NS9_ILi32EEEEEENS8_IJiNS9_ILi1EEENS8_IJiiEEEEEESF_NS8_IJSD_iSE_EEENS4_12CausalFusionEJEEENS4_15FmhaFwdEpilogueIS6_fNS8_IJNS9_ILi64EEESB_SA_EEEEENS2_23IndividualTileSchedulerEJEEEEEvNT_6ParamsE --------------------------
	.section	.text._ZN7cutlass13device_kernelINS_4fmha6kernel28FmhaKernelTmaWarpSpecializedINS1_10collective30FmhaMainloopTmaWarpSpecializedINS_12float_e4m3_tEffN4cute5tupleIJNS7_1CILi128EEESA_NS9_ILi32EEEEEENS8_IJiNS9_ILi1EEENS8_IJiiEEEEEESF_NS8_IJSD_iSE_EEENS4_12CausalFusionEJEEENS4_15FmhaFwdEpilogueIS6_fNS8_IJNS9_ILi64EEESB_SA_EEEEENS2_23IndividualTileSchedulerEJEEEEEvNT_6ParamsE,"ax",@progbits
	.align	128
.text._ZN7cutlass13device_kernelINS_4fmha6kernel28FmhaKernelTmaWarpSpecializedINS1_10collective30FmhaMainloopTmaWarpSpecializedINS_12float_e4m3_tEffN4cute5tupleIJNS7_1CILi128EEESA_NS9_ILi32EEEEEENS8_IJiNS9_ILi1EEENS8_IJiiEEEEEESF_NS8_IJSD_iSE_EEENS4_12CausalFusionEJEEENS4_15FmhaFwdEpilogueIS6_fNS8_IJNS9_ILi64EEESB_SA_EEEEENS2_23IndividualTileSchedulerEJEEEEEvNT_6ParamsE:
        .type           _ZN7cutlass13device_kernelINS_4fmha6kernel28FmhaKernelTmaWarpSpecializedINS1_10collective30FmhaMainloopTmaWarpSpecializedINS_12float_e4m3_tEffN4cute5tupleIJNS7_1CILi128EEESA_NS9_ILi32EEEEEENS8_IJiNS9_ILi1EEENS8_IJiiEEEEEESF_NS8_IJSD_iSE_EEENS4_12CausalFusionEJEEENS4_15FmhaFwdEpilogueIS6_fNS8_IJNS9_ILi64EEESB_SA_EEEEENS2_23IndividualTileSchedulerEJEEEEEvNT_6ParamsE,@function
        .size           _ZN7cutlass13device_kernelINS_4fmha6kernel28FmhaKernelTmaWarpSpecializedINS1_10collective30FmhaMainloopTmaWarpSpecializedINS_12float_e4m3_tEffN4cute5tupleIJNS7_1CILi128EEESA_NS9_ILi32EEEEEENS8_IJiNS9_ILi1EEENS8_IJiiEEEEEESF_NS8_IJSD_iSE_EEENS4_12CausalFusionEJEEENS4_15FmhaFwdEpilogueIS6_fNS8_IJNS9_ILi64EEESB_SA_EEEEENS2_23IndividualTileSchedulerEJEEEEEvNT_6ParamsE,(.L_x_117 - _ZN7cutlass13device_kernelINS_4fmha6kernel28FmhaKernelTmaWarpSpecializedINS1_10collective30FmhaMainloopTmaWarpSpecializedINS_12float_e4m3_tEffN4cute5tupleIJNS7_1CILi128EEESA_NS9_ILi32EEEEEENS8_IJiNS9_ILi1EEENS8_IJiiEEEEEESF_NS8_IJSD_iSE_EEENS4_12CausalFusionEJEEENS4_15FmhaFwdEpilogueIS6_fNS8_IJNS9_ILi64EEESB_SA_EEEEENS2_23IndividualTileSchedulerEJEEEEEvNT_6ParamsE)
        .other          _ZN7cutlass13device_kernelINS_4fmha6kernel28FmhaKernelTmaWarpSpecializedINS1_10collective30FmhaMainloopTmaWarpSpecializedINS_12float_e4m3_tEffN4cute5tupleIJNS7_1CILi128EEESA_NS9_ILi32EEEEEENS8_IJiNS9_ILi1EEENS8_IJiiEEEEEESF_NS8_IJSD_iSE_EEENS4_12CausalFusionEJEEENS4_15FmhaFwdEpilogueIS6_fNS8_IJNS9_ILi64EEESB_SA_EEEEENS2_23IndividualTileSchedulerEJEEEEEvNT_6ParamsE,@"STO_CUDA_ENTRY STV_DEFAULT"
_ZN7cutlass13device_kernelINS_4fmha6kernel28FmhaKernelTmaWarpSpecializedINS1_10collective30FmhaMainloopTmaWarpSpecializedINS_12float_e4m3_tEffN4cute5tupleIJNS7_1CILi128EEESA_NS9_ILi32EEEEEENS8_IJiNS9_ILi1EEENS8_IJiiEEEEEESF_NS8_IJSD_iSE_EEENS4_12CausalFusionEJEEENS4_15FmhaFwdEpilogueIS6_fNS8_IJNS9_ILi64EEESB_SA_EEEEENS2_23IndividualTileSchedulerEJEEEEEvNT_6ParamsE:
[----:B------:R-:W1:Y:S01]  /*0000*/  LDC R1, c[0x0][0x28] ;  /* 0x00000a00ff017b82 */ /* 0x000e620000000800 */
[----:B------:R-:W2:Y:S01]  /*0010*/  S2R R0, SR_TID.X ;  /* 0x0000000000007919 */ /* 0x000ea20000002100 */
[----:B------:R-:W-:Y:S01]  /*0020*/  ELECT P1, URZ, PT ;  /* 0x00000000003f782f */ /* 0x000fe20003820000 */
[----:B------:R-:W-:Y:S01]  /*0030*/  BSSY B0, `(.L_x_0) ;  /* 0x0000017000007945 */ /* 0x000fe20003800000 */
[----:B--2---:R-:W-:-:S05]  /*0040*/  SHF.R.U32.HI R2, RZ, 0x5, R0 ;  /* 0x00000005ff027819 */ /* 0x004fca0000011600 */
[----:B------:R-:W2:Y:S02]  /*0050*/  SHFL.IDX PT, R3, R2, RZ, 0x1f ;  /* 0x00001fff02037589 */ /* 0x000ea400000e0000 */
[----:B--2---:R-:W-:Y:S02]  /*0060*/  R2UR UR4, R3 ;  /* 0x00000000030472ca */ /* 0x004fe400000e0000 */
[----:B------:R-:W-:-:S06]  /*0070*/  SHF.R.U32.HI R3, RZ, 0x7, R0 ;  /* 0x00000007ff037819 */ /* 0x000fcc0000011600 */
[----:B------:R-:W2:Y:S05]  /*0080*/  SHFL.IDX PT, R3, R3, RZ, 0x1f ;  /* 0x00001fff03037589 */ /* 0x000eaa00000e0000 */
[----:B------:R-:W-:Y:S02]  /*0090*/  USHF.R.S32.HI UR5, URZ, 0x1f, UR4 ;  /* 0x0000001f3f057899 */ /* 0x000fe40008011404 */
[----:B------:R-:W-:Y:S02]  /*00a0*/  ISETP.NE.OR P0, PT, RZ, UR4, !P1 ;  /* 0x00000004ff007c0c */ /* 0x000fe4000cf05670 */
[----:B------:R-:W-:-:S04]  /*00b0*/  ULEA.HI UR5, UR5, UR4, URZ, 0x2 ;  /* 0x0000000405057291 */ /* 0x000fc8000f8f103f */
[----:B------:R-:W-:-:S04]  /*00c0*/  ULOP3.LUT UR5, UR5, 0xfffffffc, URZ, 0xc0, !UPT ;  /* 0xfffffffc05057892 */ /* 0x000fc8000f8ec03f */
[----:B------:R-:W-:-:S03]  /*00d0*/  UIADD3 UR10, UR4, -UR5, URZ ;  /* 0x80000005040a7290 */ /* 0x000fc6000fffe03f */
[----:B-1----:R-:W-:Y:S09]  /*00e0*/  @P0 BRA `(.L_x_1) ;  /* 0x00000000002c0947 */ /* 0x002ff20003800000 */
[----:B------:R-:W-:Y:S02]  /*00f0*/  ULDC.64 UR4, c[0x0][0x198] ;  /* 0x0000660000047ab9 */ /* 0x000fe40000000a00 */
[----:B------:R-:W-:Y:S02]  /*0100*/  UIADD3 UR6, UP0, UR4, 0xf0, URZ ;  /* 0x000000f004067890 */ /* 0x000fe4000ff1e03f */
[----:B------:R-:W-:Y:S02]  /*0110*/  UIADD3 UR8, UP1, UR4, 0x1f0, URZ ;  /* 0x000001f004087890 */ /* 0x000fe4000ff3e03f */
[----:B------:R-:W-:Y:S02]  /*0120*/  UIADD3 UR4, UP2, UR4, 0x2f0, URZ ;  /* 0x000002f004047890 */ /* 0x000fe4000ff5e03f */
[----:B------:R-:W-:Y:S02]  /*0130*/  UIADD3.X UR7, URZ, UR5, URZ, UP0, !UPT ;  /* 0x000000053f077290 */ /* 0x000fe400087fe43f */
[----:B------:R-:W-:-:S02]  /*0140*/  UIADD3.X UR9, URZ, UR5, URZ, UP1, !UPT ;  /* 0x000000053f097290 */ /* 0x000fc40008ffe43f */
[----:B------:R-:W-:-:S05]  /*0150*/  UIADD3.X UR5, URZ, UR5, URZ, UP2, !UPT ;  /* 0x000000053f057290 */ /* 0x000fca00097fe43f */
[----:B------:R1:W-:Y:S02]  /*0160*/  UTMACCTL.PF [UR6] ;  /* 0x00000000060079b9 */ /* 0x0003e40008040000 */
[----:B------:R1:W-:Y:S02]  /*0170*/  UTMACCTL.PF [UR8] ;  /* 0x00000000080079b9 */ /* 0x0003e40008040000 */
[----:B------:R1:W-:Y:S02]  /*0180*/  UTMACCTL.PF [UR4] ;  /* 0x00000000040079b9 */ /* 0x0003e40008040000 */
[----:B-1----:R-:W-:Y:S01]  /*0190*/  NOP ;  /* 0x0000000000007918 */ /* 0x002fe20000000000 */
.L_x_1:
[----:B------:R-:W-:Y:S05]  /*01a0*/  BSYNC B0 ;  /* 0x0000000000007941 */ /* 0x000fea0003800000 */
.L_x_0:
[----:B------:R-:W1:Y:S01]  /*01b0*/  SHFL.IDX PT, R4, R2, RZ, 0x1f ;  /* 0x00001fff02047589 */ /* 0x000e6200000e0000 */
[----:B--2---:R-:W-:Y:S01]  /*01c0*/  R2UR UR36, R3 ;  /* 0x00000000032472ca */ /* 0x004fe200000e0000 */
[----:B------:R-:W-:-:S12]  /*01d0*/  UISETP.NE.AND UP0, UPT, UR10, 0x1, UPT ;  /* 0x000000010a00788c */ /* 0x000fd8000bf05270 */
[----:B------:R-:W-:Y:S02]  /*01e0*/  UIADD3 UR7, UR36, -0x1, URZ ;  /* 0xffffffff24077890 */ /* 0x000fe4000fffe03f */
[----:B------:R-:W-:Y:S02]  /*01f0*/  UISETP.EQ.AND UP2, UPT, UR36, URZ, !UP0 ;  /* 0x0000003f2400728c */ /* 0x000fe4000c742270 */
[----:B------:R-:W-:Y:S02]  /*0200*/  UISETP.GE.U32.AND UP1, UPT, UR7, 0x4, UPT ;  /* 0x000000040700788c */ /* 0x000fe4000bf26070 */
[----:B------:R-:W-:Y:S01]  /*0210*/  USEL UR6, URZ, 0x1, !UP2 ;  /* 0x000000013f067887 */ /* 0x000fe2000d000000 */
[----:B-1----:R-:W-:-:S03]  /*0220*/  ISETP.NE.AND P0, PT, R4, RZ, PT ;  /* 0x000000ff0400720c */ /* 0x002fc60003f05270 */
[----:B------:R-:W-:-:S10]  /*0230*/  USEL UR6, UR6, 0x2, UP1 ;  /* 0x0000000206067887 */ /* 0x000fd40008800000 */
[----:B------:R-:W-:Y:S05]  /*0240*/  @P0 BRA `(.L_x_2) ;  /* 0x0000000000480947 */ /* 0x000fea0003800000 */
[----:B------:R-:W1:Y:S01]  /*0250*/  S2UR UR11, SR_CgaCtaId ;  /* 0x00000000000b79c3 */ /* 0x000e620000008800 */
[----:B------:R-:W-:Y:S01]  /*0260*/  UMOV UR4, 0x400 ;  /* 0x0000040000047882 */ /* 0x000fe20000000000 */
[----:B------:R-:W-:Y:S01]  /*0270*/  UMOV UR5, 0x1 ;  /* 0x0000000100057882 */ /* 0x000fe20000000000 */
[----:B------:R-:W-:Y:S01]  /*0280*/  UMOV UR8, 0x80 ;  /* 0x0000008000087882 */ /* 0x000fe20000000000 */
[----:B------:R-:W-:Y:S01]  /*0290*/  ELECT P0, URZ, PT ;  /* 0x00000000003f782f */ /* 0x000fe20003800000 */
[----:B------:R-:W-:-:S04]  /*02a0*/  UIADD3 UR8, -UR8, 0x100000, URZ ;  /* 0x0010000008087890 */ /* 0x000fc8000fffe13f */
[----:B------:R-:W-:Y:S02]  /*02b0*/  USHF.L.U32 UR9, UR8, 0xb, URZ ;  /* 0x0000000b08097899 */ /* 0x000fe4000800063f */
[----:B------:R-:W-:Y:S02]  /*02c0*/  USHF.L.U32 UR8, UR8, 0x1, URZ ;  /* 0x0000000108087899 */ /* 0x000fe4000800063f */
[----:B-1----:R-:W-:Y:S02]  /*02d0*/  ULEA UR11, UR11, UR4, 0x18 ;  /* 0x000000040b0b7291 */ /* 0x002fe4000f8ec03f */
[----:B------:R-:W-:-:S04]  /*02e0*/  UIADD3 UR4, -UR5, 0x100000, URZ ;  /* 0x0010000005047890 */ /* 0x000fc8000fffe13f */
[----:B------:R-:W-:Y:S02]  /*02f0*/  USHF.L.U32 UR5, UR4, 0xb, URZ ;  /* 0x0000000b04057899 */ /* 0x000fe4000800063f */
[----:B------:R-:W-:Y:S01]  /*0300*/  USHF.L.U32 UR4, UR4, 0x1, URZ ;  /* 0x0000000104047899 */ /* 0x000fe2000800063f */
[----:B------:R-:W1:Y:S11]  /*0310*/  FENCE.VIEW.ASYNC.S ;  /* 0x00000000000073c6 */ /* 0x000e760000000000 */
[----:B-1----:R1:W2:Y:S01]  /*0320*/  SYNCS.EXCH.64 URZ, [UR11+0x6050], UR4 ;  /* 0x006050040b3f75b2 */ /* 0x0022a20008000100 */
[----:B------:R1:W3:Y:S01]  /*0330*/  SYNCS.EXCH.64 URZ, [UR11+0x6060], UR8 ;  /* 0x006060080b3f75b2 */ /* 0x0002e20008000100 */
[----:B------:R1:W4:Y:S01]  /*0340*/  SYNCS.EXCH.64 URZ, [UR11+0x6058], UR4 ;  /* 0x006058040b3f75b2 */ /* 0x0003220008000100 */
[----:B------:R1:W1:Y:S01]  /*0350*/  SYNCS.EXCH.64 URZ, [UR11+0x6068], UR8 ;  /* 0x006068080b3f75b2 */ /* 0x0002620008000100 */
[----:B------:R-:W-:Y:S01]  /*0360*/  NOP ;  /* 0x0000000000007918 */ /* 0x000fe20000000000 */
.L_x_2:
[----:B------:R-:W5:Y:S01]  /*0370*/  SHFL.IDX PT, R3, R2, RZ, 0x1f ;  /* 0x00001fff02037589 */ /* 0x000f6200000e0000 */
[----:B------:R-:W-:Y:S01]  /*0380*/  NOP ;  /* 0x0000000000007918 */ /* 0x000fe20000000000 */
[----:B-----5:R-:W-:-:S13]  /*0390*/  ISETP.NE.AND P0, PT, R3, RZ, PT ;  /* 0x000000ff0300720c */ /* 0x020fda0003f05270 */
[----:B------:R-:W-:Y:S05]  /*03a0*/  @P0 BRA `(.L_x_3) ;  /* 0x0000000000600947 */ /* 0x000fea0003800000 */
[----:B-1----:R-:W1:Y:S01]  /*03b0*/  S2UR UR5, SR_CgaCtaId ;  /* 0x00000000000579c3 */ /* 0x002e620000008800 */
[----:B------:R-:W-:Y:S01]  /*03c0*/  UMOV UR4, 0x400 ;  /* 0x0000040000047882 */ /* 0x000fe20000000000 */
[----:B------:R-:W-:Y:S01]  /*03d0*/  UMOV UR8, 0x1 ;  /* 0x0000000100087882 */ /* 0x000fe20000000000 */
[----:B------:R-:W-:Y:S01]  /*03e0*/  UMOV UR12, 0x100 ;  /* 0x00000100000c7882 */ /* 0x000fe20000000000 */
[----:B------:R-:W-:-:S04]  /*03f0*/  UIADD3 UR8, -UR8, 0x100000, URZ ;  /* 0x0010000008087890 */ /* 0x000fc8000fffe13f */
[----:B------:R-:W-:Y:S02]  /*0400*/  USHF.L.U32 UR9, UR8, 0xb, URZ ;  /* 0x0000000b08097899 */ /* 0x000fe4000800063f */
[----:B------:R-:W-:Y:S01]  /*0410*/  USHF.L.U32 UR8, UR8, 0x1, URZ ;  /* 0x0000000108087899 */ /* 0x000fe2000800063f */
[----:B------:R-:W-:Y:S01]  /*0420*/  ELECT P0, URZ, PT ;  /* 0x00000000003f782f */ /* 0x000fe20003800000 */
[----:B-1----:R-:W-:Y:S02]  /*0430*/  ULEA UR11, UR5, UR4, 0x18 ;  /* 0x00000004050b7291 */ /* 0x002fe4000f8ec03f */
[----:B------:R-:W-:-:S04]  /*0440*/  UIADD3 UR4, -UR12, 0x100000, URZ ;  /* 0x001000000c047890 */ /* 0x000fc8000fffe13f */
[----:B------:R-:W-:Y:S02]  /*0450*/  USHF.L.U32 UR5, UR4, 0xb, URZ ;  /* 0x0000000b04057899 */ /* 0x000fe4000800063f */
[----:B------:R-:W-:Y:S01]  /*0460*/  USHF.L.U32 UR4, UR4, 0x1, URZ ;  /* 0x0000000104047899 */ /* 0x000fe2000800063f */
[----:B------:R-:W1:Y:S03]  /*0470*/  FENCE.VIEW.ASYNC.S ;  /* 0x00000000000073c6 */ /* 0x000e660000000000 */
[----:B-1----:R1:W1:Y:S08]  /*0480*/  SYNCS.EXCH.64 URZ, [UR11+0x6000], UR8 ;  /* 0x006000080b3f75b2 */ /* 0x0022700008000100 */
[----:B------:R1:W1:Y:S01]  /*0490*/  SYNCS.EXCH.64 URZ, [UR11+0x6028], UR4 ;  /* 0x006028040b3f75b2 */ /* 0x0002620008000100 */
        /* <DEDUP_REMOVED lines=8> */
[----:B------:R-:W-:Y:S01]  /*0520*/  NOP ;  /* 0x0000000000007918 */ /* 0x000fe20000000000 */
.L_x_3:
        /* <DEDUP_REMOVED lines=21> */
[----:B------:R-:W-:Y:S01]  /*0680*/  NOP ;  /* 0x0000000000007918 */ /* 0x000fe20000000000 */
.L_x_4:
[----:B------:R-:W5:Y:S01]  /*0690*/  SHFL.IDX PT, R3, R2, RZ, 0x1f ;  /* 0x00001fff02037589 */ /* 0x000f6200000e0000 */
[----:B------:R-:W-:Y:S01]  /*06a0*/  ELECT P0, URZ, PT ;  /* 0x00000000003f782f */ /* 0x000fe20003800000 */
[----:B------:R-:W-:Y:S01]  /*06b0*/  NOP ;  /* 0x0000000000007918 */ /* 0x000fe20000000000 */
[----:B-1----:R-:W-:Y:S02]  /*06c0*/  UMOV UR4, 0x80 ;  /* 0x0000008000047882 */ /* 0x002fe40000000000 */
[C---:B-----5:R-:W-:Y:S02]  /*06d0*/  ISETP.NE.OR P0, PT, R3.reuse, RZ, !P0 ;  /* 0x000000ff0300720c */ /* 0x060fe40004705670 */
[----:B------:R-:W-:-:S11]  /*06e0*/  ISETP.NE.AND P2, PT, R3, RZ, PT ;  /* 0x000000ff0300720c */ /* 0x000fd60003f45270 */
[----:B------:R-:W-:Y:S01]  /*06f0*/  VOTEU.ALL UP2, P0 ;  /* 0x00000000003f7886 */ /* 0x000fe20000040000 */
[----:B------:R-:W-:Y:S01]  /*0700*/  VOTEU.ALL UP3, P0 ;  /* 0x00000000003f7886 */ /* 0x000fe20000060000 */
[----:B------:R-:W-:Y:S01]  /*0710*/  VOTEU.ALL UP4, P0 ;  /* 0x00000000003f7886 */ /* 0x000fe20000080000 */
[----:B------:R-:W-:Y:S02]  /*0720*/  VOTEU.ALL UP5, P0 ;  /* 0x00000000003f7886 */ /* 0x000fe400000a0000 */
[----:B------:R-:W1:Y:S01]  /*0730*/  @!UP2 S2UR UR9, SR_CgaCtaId ;  /* 0x000000000009a9c3 */ /* 0x000e620000008800 */
[----:B------:R-:W-:Y:S01]  /*0740*/  @!UP2 UMOV UR8, 0x400 ;  /* 0x000004000008a882 */ /* 0x000fe20000000000 */
[----:B------:R-:W-:-:S04]  /*0750*/  @!UP2 UIADD3 UR4, -UR4, 0x100000, URZ ;  /* 0x001000000404a890 */ /* 0x000fc8000fffe13f */
[----:B------:R-:W-:Y:S02]  /*0760*/  @!UP2 USHF.L.U32 UR5, UR4, 0xb, URZ ;  /* 0x0000000b0405a899 */ /* 0x000fe4000800063f */
[----:B------:R-:W-:Y:S02]  /*0770*/  @!UP2 USHF.L.U32 UR4, UR4, 0x1, URZ ;  /* 0x000000010404a899 */ /* 0x000fe4000800063f */
[----:B-1----:R-:W-:Y:S01]  /*0780*/  @!UP2 ULEA UR8, UR9, UR8, 0x18 ;  /* 0x000000080908a291 */ /* 0x002fe2000f8ec03f */
[----:B------:R-:W-:Y:S01]  /*0790*/  VOTEU.ALL UP2, P0 ;  /* 0x00000000003f7886 */ /* 0x000fe20000040000 */
[----:B------:R-:W1:Y:S10]  /*07a0*/  FENCE.VIEW.ASYNC.S ;  /* 0x00000000000073c6 */ /* 0x000e740000000000 */
[----:B-1----:R1:W1:Y:S01]  /*07b0*/  @!UP2 SYNCS.EXCH.64 URZ, [UR8+0x6090], UR4 ;  /* 0x00609004083fa5b2 */ /* 0x0022620008000100 */
[----:B------:R1:W1:Y:S01]  /*07c0*/  @!UP3 SYNCS.EXCH.64 URZ, [UR8+0x6098], UR4 ;  /* 0x00609804083fb5b2 */ /* 0x0002620008000100 */
[----:B------:R1:W1:Y:S01]  /*07d0*/  @!UP4 SYNCS.EXCH.64 URZ, [UR8+0x60a0], UR4 ;  /* 0x0060a004083fc5b2 */ /* 0x0002620008000100 */
[----:B------:R1:W1:Y:S01]  /*07e0*/  @!UP5 SYNCS.EXCH.64 URZ, [UR8+0x60a8], UR4 ;  /* 0x0060a804083fd5b2 */ /* 0x0002620008000100 */
[----:B------:R-:W-:Y:S01]  /*07f0*/  NOP ;  /* 0x0000000000007918 */ /* 0x000fe20000000000 */
[----:B------:R-:W-:Y:S05]  /*0800*/  @P2 BRA `(.L_x_5) ;  /* 0x0000000000402947 */ /* 0x000fea0003800000 */
[----:B-1----:R-:W1:Y:S01]  /*0810*/  S2UR UR5, SR_CgaCtaId ;  /* 0x00000000000579c3 */ /* 0x002e620000008800 */
[----:B------:R-:W-:Y:S01]  /*0820*/  UMOV UR4, 0x400 ;  /* 0x0000040000047882 */ /* 0x000fe20000000000 */
[----:B------:R-:W-:Y:S01]  /*0830*/  UMOV UR8, 0x20 ;  /* 0x0000002000087882 */ /* 0x000fe20000000000 */
[----:B------:R-:W-:Y:S01]  /*0840*/  UMOV UR9, 0x80 ;  /* 0x0000008000097882 */ /* 0x000fe20000000000 */
[----:B------:R-:W-:Y:S01]  /*0850*/  ELECT P0, URZ, PT ;  /* 0x00000000003f782f */ /* 0x000fe20003800000 */
[----:B-1----:R-:W-:Y:S02]  /*0860*/  ULEA UR11, UR5, UR4, 0x18 ;  /* 0x00000004050b7291 */ /* 0x002fe4000f8ec03f */
[----:B------:R-:W-:-:S04]  /*0870*/  UIADD3 UR4, -UR8, 0x100000, URZ ;  /* 0x0010000008047890 */ /* 0x000fc8000fffe13f */
[----:B------:R-:W-:Y:S02]  /*0880*/  USHF.L.U32 UR5, UR4, 0xb, URZ ;  /* 0x0000000b04057899 */ /* 0x000fe4000800063f */
[----:B------:R-:W-:Y:S02]  /*0890*/  USHF.L.U32 UR4, UR4, 0x1, URZ ;  /* 0x0000000104047899 */ /* 0x000fe4000800063f */
[----:B------:R-:W-:-:S04]  /*08a0*/  UIADD3 UR8, -UR9, 0x100000, URZ ;  /* 0x0010000009087890 */ /* 0x000fc8000fffe13f */
[----:B------:R-:W-:Y:S02]  /*08b0*/  USHF.L.U32 UR9, UR8, 0xb, URZ ;  /* 0x0000000b08097899 */ /* 0x000fe4000800063f */
[----:B------:R-:W-:Y:S01]  /*08c0*/  USHF.L.U32 UR8, UR8, 0x1, URZ ;  /* 0x0000000108087899 */ /* 0x000fe2000800063f */
[----:B------:R-:W1:Y:S03]  /*08d0*/  FENCE.VIEW.ASYNC.S ;  /* 0x00000000000073c6 */ /* 0x000e660000000000 */
[----:B-1----:R1:W1:Y:S08]  /*08e0*/  SYNCS.EXCH.64 URZ, [UR11+0x60c0], UR4 ;  /* 0x0060c0040b3f75b2 */ /* 0x0022700008000100 */
[----:B------:R1:W1:Y:S01]  /*08f0*/  SYNCS.EXCH.64 URZ, [UR11+0x60c8], UR8 ;  /* 0x0060c8080b3f75b2 */ /* 0x0002620008000100 */
[----:B------:R-:W-:Y:S01]  /*0900*/  NOP ;  /* 0x0000000000007918 */ /* 0x000fe20000000000 */
.L_x_5:
[----:B------:R-:W-:Y:S01]  /*0910*/  ISETP.NE.AND P0, PT, RZ, UR36, PT ;  /* 0x00000024ff007c0c */ /* 0x000fe2000bf05270 */
[----:B------:R-:W-:Y:S01]  /*0920*/  IMAD.U32 R2, RZ, RZ, UR10 ;  /* 0x0000000aff027e24 */ /* 0x000fe2000f8e00ff */
[----:B------:R-:W-:Y:S01]  /*0930*/  NOP ;  /* 0x0000000000007918 */ /* 0x000fe20000000000 */
[----:B-1234-:R-:W-:Y:S03]  /*0940*/  BAR.SYNC.DEFER_BLOCKING 0x0 ;  /* 0x0000000000007b1d */ /* 0x01efe60000010000 */
[----:B------:R-:W-:-:S07]  /*0950*/  ISETP.EQ.AND P2, PT, R2, 0x1, P1 ;  /* 0x000000010200780c */ /* 0x000fce0000f42270 */
[----:B------:R-:W-:Y:S06]  /*0960*/  @!P0 BRA `(.L_x_6) ;  /* 0x000000c000148947 */ /* 0x000fec0003800000 */
[----:B------:R-:W-:-:S06]  /*0970*/  UISETP.GT.U32.AND UP2, UPT, UR7, 0x3, UPT ;  /* 0x000000030700788c */ /* 0x000fcc000bf44070 */
[----:B------:R-:W-:-:S13]  /*0980*/  PLOP3.LUT P0, PT, PT, PT, UP2, 0x80, 0x0 ;  /* 0x000000000000781c */ /* 0x000fda0003f0f028 */
[----:B------:R-:W-:Y:S05]  /*0990*/  @P0 EXIT ;  /* 0x000000000000094d */ /* 0x000fea0003800000 */
.L_x_7:
[----:B------:R-:W-:-:S08]  /*09a0*/  NOP ;  /* 0x0000000000007918 */ /* 0x000fd00000000000 */
[----:B------:R-:W1:Y:S02]  /*09b0*/  USETMAXREG.TRY_ALLOC.CTAPOOL UP2, 0xf0 ;  /* 0x000000f0000079c8 */ /* 0x000e640008040600 */
[----:B-1----:R-:W-:-:S13]  /*09c0*/  PLOP3.LUT P0, PT, PT, PT, UP2, 0x80, 0x0 ;  /* 0x000000000000781c */ /* 0x002fda0003f0f028 */
[----:B------:R-:W-:Y:S05]  /*09d0*/  @!P0 BRA `(.L_x_7) ;  /* 0xfffffffc00f08947 */ /* 0x000fea000383ffff */
[----:B------:R-:W-:Y:S01]  /*09e0*/  UISETP.NE.AND UP2, UPT, UR36, 0x1, UPT ;  /* 0x000000012400788c */ /* 0x000fe2000bf45270 */
[----:B------:R-:W1:Y:S01]  /*09f0*/  S2UR UR8, SR_CTAID.X ;  /* 0x00000000000879c3 */ /* 0x000e620000002500 */
[----:B------:R-:W-:Y:S01]  /*0a00*/  UMOV UR4, URZ ;  /* 0x0000003f00047c82 */ /* 0x000fe20008000000 */
[----:B------:R-:W-:-:S03]  /*0a10*/  UMOV UR5, URZ ;  /* 0x0000003f00057c82 */ /* 0x000fc60008000000 */
[----:B------:R-:W-:-:S13]  /*0a20*/  PLOP3.LUT P0, PT, PT, PT, UP2, 0x80, 0x0 ;  /* 0x000000000000781c */ /* 0x000fda0003f0f028 */
[----:B------:R-:W-:Y:S05]  /*0a30*/  @!P0 BRA `(.L_x_8) ;  /* 0x00000000003c8947 */ /* 0x000fea0003800000 */
[----:B------:R-:W-:Y:S01]  /*0a40*/  UISETP.NE.AND UP2, UPT, UR36, 0x2, UPT ;  /* 0x000000022400788c */ /* 0x000fe2000bf45270 */
[----:B------:R-:W-:-:S05]  /*0a50*/  UMOV UR5, 0x1 ;  /* 0x0000000100057882 */ /* 0x000fca0000000000 */
[----:B------:R-:W-:-:S13]  /*0a60*/  PLOP3.LUT P1, PT, PT, PT, UP2, 0x80, 0x0 ;  /* 0x000000000000781c */ /* 0x000fda0003f2f028 */
[----:B------:R-:W-:Y:S05]  /*0a70*/  @!P1 BRA `(.L_x_8) ;  /* 0x00000000002c9947 */ /* 0x000fea0003800000 */
[----:B------:R-:W-:-:S06]  /*0a80*/  UISETP.NE.AND UP2, UPT, UR36, 0x3, UPT ;  /* 0x000000032400788c */ /* 0x000fcc000bf45270 */
[----:B------:R-:W-:-:S13]  /*0a90*/  PLOP3.LUT P1, PT, PT, PT, UP2, 0x80, 0x0 ;  /* 0x000000000000781c */ /* 0x000fda0003f2f028 */
[----:B------:R-:W-:Y:S05]  /*0aa0*/  @!P1 BRA `(.L_x_9) ;  /* 0x0000000000189947 */ /* 0x000fea0003800000 */
[----:B------:R-:W-:-:S11]  /*0ab0*/  UISETP.NE.AND UP2, UPT, UR36, 0x4, UPT ;  /* 0x000000042400788c */ /* 0x000fd6000bf45270 */
[----:B------:R-:W-:Y:S01]  /*0ac0*/  @!UP2 UMOV UR4, 0x1 ;  /* 0x000000010004a882 */ /* 0x000fe20000000000 */
[----:B------:R-:W-:Y:S01]  /*0ad0*/  @!UP2 UMOV UR5, 0x1 ;  /* 0x000000010005a882 */ /* 0x000fe20000000000 */
[----:B------:R-:W-:Y:S01]  /*0ae0*/  @UP2 UMOV UR4, URZ ;  /* 0x0000003f00042c82 */ /* 0x000fe20008000000 */
[----:B------:R-:W-:Y:S01]  /*0af0*/  @UP2 UMOV UR5, URZ ;  /* 0x0000003f00052c82 */ /* 0x000fe20008000000 */
[----:B------:R-:W-:Y:S05]  /*0b00*/  BRA `(.L_x_8) ;  /* 0x0000000000087947 */ /* 0x000fea0003800000 */
.L_x_9:
[----:B------:R-:W-:Y:S01]  /*0b10*/  UMOV UR4, 0x1 ;  /* 0x0000000100047882 */ /* 0x000fe20000000000 */
[----:B------:R-:W-:-:S05]  /*0b20*/  UMOV UR5, URZ ;  /* 0x0000003f00057c82 */ /* 0x000fca0008000000 */
.L_x_8:
[----:B------:R-:W-:Y:S05]  /*0b30*/  @!P0 BRA `(.L_x_10) ;  /* 0x0000000000408947 */ /* 0x000fea0003800000 */
[----:B------:R-:W-:-:S06]  /*0b40*/  UISETP.NE.AND UP2, UPT, UR36, 0x2, UPT ;  /* 0x000000022400788c */ /* 0x000fcc000bf45270 */
[----:B------:R-:W-:-:S13]  /*0b50*/  PLOP3.LUT P0, PT, PT, PT, UP2, 0x80, 0x0 ;  /* 0x000000000000781c */ /* 0x000fda0003f0f028 */
[----:B------:R-:W-:Y:S05]  /*0b60*/  @!P0 BRA `(.L_x_11) ;  /* 0x00000000002c8947 */ /* 0x000fea0003800000 */
[----:B------:R-:W-:-:S06]  /*0b70*/  UISETP.NE.AND UP2, UPT, UR36, 0x3, UPT ;  /* 0x000000032400788c */ /* 0x000fcc000bf45270 */
[----:B------:R-:W-:-:S13]  /*0b80*/  PLOP3.LUT P0, PT, PT, PT, UP2, 0x80, 0x0 ;  /* 0x000000000000781c */ /* 0x000fda0003f0f028 */
[----:B------:R-:W-:Y:S05]  /*0b90*/  @!P0 BRA `(.L_x_12) ;  /* 0x0000000000188947 */ /* 0x000fea0003800000 */
[----:B------:R-:W-:Y:S01]  /*0ba0*/  UISETP.NE.AND UP2, UPT, UR36, 0x4, UPT ;  /* 0x000000042400788c */ /* 0x000fe2000bf45270 */
[----:B-1----:R-:W-:-:S05]  /*0bb0*/  UMOV UR37, UR8 ;  /* 0x0000000800257c82 */ /* 0x002fca0008000000 */
[----:B------:R-:W-:-:S13]  /*0bc0*/  PLOP3.LUT P0, PT, PT, PT, UP2, 0x80, 0x0 ;  /* 0x000000000000781c */ /* 0x000fda0003f0f028 */
[----:B------:R-:W-:Y:S05]  /*0bd0*/  @P0 BRA `(.L_x_13) ;  /* 0x00000000001c0947 */ /* 0x000fea0003800000 */
[----:B------:R-:W-:Y:S01]  /*0be0*/  ULEA UR37, UR8, 0x3, 0x1 ;  /* 0x0000000308257891 */ /* 0x000fe2000f8e083f */
[----:B------:R-:W-:Y:S11]  /*0bf0*/  BRA `(.L_x_13) ;  /* 0x0000000000147947 */ /* 0x000ff60003800000 */
.L_x_12:
[----:B-1----:R-:W-:Y:S01]  /*0c00*/  ULEA UR37, UR8, 0x2, 0x1 ;  /* 0x0000000208257891 */ /* 0x002fe2000f8e083f */
[----:B------:R-:W-:Y:S11]  /*0c10*/  BRA `(.L_x_13) ;  /* 0x00000000000c7947 */ /* 0x000ff60003800000 */
.L_x_11:
[----:B-1----:R-:W-:Y:S01]  /*0c20*/  ULEA UR37, UR8, 0x1, 0x1 ;  /* 0x0000000108257891 */ /* 0x002fe2000f8e083f */
[----:B------:R-:W-:Y:S11]  /*0c30*/  BRA `(.L_x_13) ;  /* 0x0000000000047947 */ /* 0x000ff60003800000 */
.L_x_10:
[----:B-1----:R-:W-:-:S12]  /*0c40*/  USHF.L.U32 UR37, UR8, 0x1, URZ ;  /* 0x0000000108257899 */ /* 0x002fd8000800063f */
.L_x_13:
[----:B------:R-:W-:-:S04]  /*0c50*/  ULOP3.LUT UR6, UR6, 0x1, URZ, 0xfc, !UPT ;  /* 0x0000000106067892 */ /* 0x000fc8000f8efc3f */
[----:B------:R-:W-:-:S06]  /*0c60*/  UISETP.NE.AND UP2, UPT, UR6, 0x3, UPT ;  /* 0x000000030600788c */ /* 0x000fcc000bf45270 */
[----:B------:R-:W-:-:S13]  /*0c70*/  PLOP3.LUT P0, PT, PT, PT, UP2, 0x80, 0x0 ;  /* 0x000000000000781c */ /* 0x000fda0003f0f028 */
[----:B------:R-:W-:Y:S05]  /*0c80*/  @!P0 BRA `(.L_x_14) ;  /* 0x0000000000048947 */ /* 0x000fea0003800000 */
[----:B------:R-:W-:Y:S01]  /*0c90*/  BPT.TRAP 0x1 ;  /* 0x000000040000795c */ /* 0x000fe20000300000 */
.L_x_14:
[----:B------:R-:W1:Y:S01]  /*0ca0*/  S2UR UR6, SR_CgaCtaId ;  /* 0x00000000000679c3 */ /* 0x000e620000008800 */
[----:B------:R-:W-:Y:S01]  /*0cb0*/  UMOV UR38, 0x400 ;  /* 0x0000040000267882 */ /* 0x000fe20000000000 */
[----:B------:R-:W-:Y:S01]  /*0cc0*/  SHF.R.S32.HI R3, RZ, 0x1f, R0 ;  /* 0x0000001fff037819 */ /* 0x000fe20000011400 */
[----:B------:R-:W-:Y:S01]  /*0cd0*/  IMAD.U32 R9, RZ, RZ, UR4 ;  /* 0x00000004ff097e24 */ /* 0x000fe2000f8e00ff */
[----:B------:R-:W-:Y:S02]  /*0ce0*/  ULEA UR4, UR8, 0xff, 0x7 ;  /* 0x000000ff08047891 */ /* 0x000fe4000f8e383f */
[----:B------:R-:W-:Y:S02]  /*0cf0*/  LEA.HI R3, R3, R0, RZ, 0x7 ;  /* 0x0000000003037211 */ /* 0x000fe400078f38ff */
[----:B------:R-:W-:Y:S01]  /*0d00*/  SHF.L.U32 R9, R9, 0x1f, RZ ;  /* 0x0000001f09097819 */ /* 0x000fe200000006ff */
[----:B------:R-:W2:Y:S01]  /*0d10*/  LDC R8, c[0x0][0x28c] ;  /* 0x0000a300ff087b82 */ /* 0x000ea20000000800 */
[----:B------:R-:W-:Y:S01]  /*0d20*/  LOP3.LUT R3, R3, 0xffffff80, RZ, 0xc0, !PT ;  /* 0xffffff8003037812 */ /* 0x000fe200078ec0ff */
[----:B------:R-:W-:-:S04]  /*0d30*/  USHF.R.U32.HI UR4, URZ, 0x7, UR4 ;  /* 0x000000073f047899 */ /* 0x000fc80008011604 */
[----:B------:R-:W-:-:S05]  /*0d40*/  IMAD.IADD R3, R0, 0x1, -R3 ;  /* 0x0000000100037824 */ /* 0x000fca00078e0a03 */
[----:B------:R-:W-:Y:S01]  /*0d50*/  SHF.R.S32.HI R4, RZ, 0x1f, R3 ;  /* 0x0000001fff047819 */ /* 0x000fe20000011403 */
[----:B-1----:R-:W-:-:S03]  /*0d60*/  ULEA UR38, UR6, UR38, 0x18 ;  /* 0x0000002606267291 */ /* 0x002fc6000f8ec03f */
[CC--:B------:R-:W-:Y:S02]  /*0d70*/  LEA.HI R6, R4.reuse, R3.reuse, RZ, 0x2 ;  /* 0x0000000304067211 */ /* 0x0c0fe400078f10ff */
[----:B------:R-:W-:Y:S01]  /*0d80*/  LEA.HI R4, R4, R3, RZ, 0x5 ;  /* 0x0000000304047211 */ /* 0x000fe200078f28ff */
[----:B------:R-:W-:Y:S01]  /*0d90*/  ULEA UR6, UR5, UR38, 0x3 ;  /* 0x0000002605067291 */ /* 0x000fe2000f8e183f */
[--C-:B------:R-:W-:Y:S02]  /*0da0*/  SHF.R.S32.HI R7, RZ, 0x2, R6.reuse ;  /* 0x00000002ff077819 */ /* 0x100fe40000011406 */
[----:B------:R-:W-:Y:S02]  /*0db0*/  SHF.R.S32.HI R2, RZ, 0x1f, R6 ;  /* 0x0000001fff027819 */ /* 0x000fe40000011406 */
[----:B------:R-:W-:Y:S02]  /*0dc0*/  LOP3.LUT R6, R6, 0x7ffffffc, RZ, 0xc0, !PT ;  /* 0x7ffffffc06067812 */ /* 0x000fe400078ec0ff */
[----:B------:R-:W-:Y:S01]  /*0dd0*/  LEA.HI R5, R2, R7, RZ, 0x3 ;  /* 0x0000000702057211 */ /* 0x000fe200078f18ff */
[----:B--2---:R-:W-:Y:S01]  /*0de0*/  VIADD R2, R8, 0x7f ;  /* 0x0000007f08027836 */ /* 0x004fe20000000000 */
[----:B------:R-:W1:Y:S01]  /*0df0*/  SYNCS.PHASECHK.TRANS64.TRYWAIT P1, [UR6+0x6050], R9 ;  /* 0x00605009ff0075a7 */ /* 0x000e620008020146 */
[----:B------:R-:W-:Y:S01]  /*0e00*/  IMAD.IADD R6, R3, 0x1, -R6 ;  /* 0x0000000103067824 */ /* 0x000fe200078e0a06 */
[----:B------:R-:W-:Y:S01]  /*0e10*/  LOP3.LUT R8, R5, 0xfffffff8, RZ, 0xc0, !PT ;  /* 0xfffffff805087812 */ /* 0x000fe200078ec0ff */
[----:B------:R-:W-:Y:S01]  /*0e20*/  IMAD.U32 R3, RZ, RZ, UR37 ;  /* 0x00000025ff037e24 */ /* 0x000fe2000f8e00ff */
[----:B------:R-:W-:-:S03]  /*0e30*/  SHF.R.S32.HI R5, RZ, 0x1f, R2 ;  /* 0x0000001fff057819 */ /* 0x000fc60000011402 */
[----:B------:R-:W-:Y:S01]  /*0e40*/  IMAD.IADD R8, R7, 0x1, -R8 ;  /* 0x0000000107087824 */ /* 0x000fe200078e0a08 */
[----:B------:R-:W-:Y:S02]  /*0e50*/  LEA.HI R5, R5, R2, RZ, 0x7 ;  /* 0x0000000205057211 */ /* 0x000fe400078f38ff */
[----:B------:R-:W-:Y:S02]  /*0e60*/  SHF.R.S32.HI R7, RZ, 0x5, R4 ;  /* 0x00000005ff077819 */ /* 0x000fe40000011404 */
[----:B------:R-:W-:-:S03]  /*0e70*/  SHF.R.S32.HI R5, RZ, 0x7, R5 ;  /* 0x00000007ff057819 */ /* 0x000fc60000011405 */
[----:B------:R-:W-:Y:S01]  /*0e80*/  IMAD R2, R7, 0x10, R8 ;  /* 0x0000001007027824 */ /* 0x000fe200078e0208 */
[----:B------:R-:W-:Y:S01]  /*0e90*/  VIMNMX R10, R5, UR4, PT ;  /* 0x00000004050a7c48 */ /* 0x000fe2000bfe0100 */
[----:B-1----:R-:W-:Y:S06]  /*0ea0*/  @!P1 BRA `(.L_x_15) ;  /* 0x000000c800e49947 */ /* 0x002fec0003800000 */
.L_x_99:
[----:B------:R-:W-:Y:S02]  /*0eb0*/  IMAD.SHL.U32 R8, R6, 0x2, RZ ;  /* 0x0000000206087824 */ /* 0x000fe400078e00ff */
[----:B------:R-:W-:Y:S01]  /*0ec0*/  IMAD R2, R3, 0x40, R2 ;  /* 0x0000004003027824 */ /* 0x000fe200078e0202 */
[----:B------:R-:W-:Y:S06]  /*0ed0*/  @!P0 BRA `(.L_x_16) ;  /* 0x0000000000048947 */ /* 0x000fec0003800000 */
[----:B------:R-:W-:Y:S01]  /*0ee0*/  BPT.TRAP 0x1 ;  /* 0x000000040000795c */ /* 0x000fe20000300000 */
.L_x_16:
[----:B------:R-:W-:Y:S01]  /*0ef0*/  SHF.L.U32 R11, RZ, 0x1f, RZ ;  /* 0x0000001fff0b7819 */ /* 0x000fe200000006ff */
[----:B------:R-:W-:Y:S01]  /*0f00*/  UIADD3 UR9, UR38, 0x6090, URZ ;  /* 0x0000609026097890 */ /* 0x000fe2000fffe03f */
[----:B------:R-:W-:Y:S02]  /*0f10*/  ISETP.NE.AND P2, PT, RZ, UR7, PT ;  /* 0x00000007ff007c0c */ /* 0x000fe4000bf45270 */
[----:B------:R-:W2:Y:S02]  /*0f20*/  SYNCS.PHASECHK.TRANS64.TRYWAIT P1, [UR38+0x6000], R11 ;  /* 0x0060000bff0075a7 */ /* 0x000ea40008020166 */
[----:B--2---:R-:W-:Y:S09]  /*0f30*/  @!P1 BRA `(.L_x_17) ;  /* 0x000000c800d89947 */ /* 0x004ff20003800000 */
.L_x_100:
[----:B------:R-:W-:Y:S01]  /*0f40*/  ULEA UR11, UR36, UR9, 0x3 ;  /* 0x00000009240b7291 */ /* 0x000fe2000f8e183f */
[----:B------:R-:W-:-:S04]  /*0f50*/  SEL R3, RZ, 0x1, P2 ;  /* 0x00000001ff037807 */ /* 0x000fc80001000000 */
[----:B------:R-:W-:-:S04]  /*0f60*/  SHF.L.U32 R3, R3, 0x1f, RZ ;  /* 0x0000001f03037819 */ /* 0x000fc800000006ff */
[----:B------:R-:W2:Y:S02]  /*0f70*/  SYNCS.PHASECHK.TRANS64.TRYWAIT P1, [UR11+-0x8], R3 ;  /* 0xfffff803ff0075a7 */ /* 0x000ea4000802014b */
[----:B--2---:R-:W-:Y:S05]  /*0f80*/  @!P1 BRA `(.L_x_18) ;  /* 0x000000c800dc9947 */ /* 0x004fea0003800000 */
.L_x_101:
[----:B------:R-:W-:Y:S01]  /*0f90*/  USHF.R.U32.HI UR4, URZ, 0x4, UR38 ;  /* 0x000000043f047899 */ /* 0x000fe20008011626 */
[----:B------:R-:W-:Y:S01]  /*0fa0*/  WARPGROUP.ARRIVE ;  /* 0x00000000000079c5 */ /* 0x000fe20000000000 */
[----:B------:R-:W-:Y:S01]  /*0fb0*/  UIADD3 UR6, UR38, 0x1000, URZ ;  /* 0x0000100026067890 */ /* 0x000fe2000fffe03f */
[----:B------:R-:W-:Y:S01]  /*0fc0*/  VIADD R5, R8, 0x9 ;  /* 0x0000000908057836 */ /* 0x000fe20000000000 */
[----:B------:R-:W-:Y:S01]  /*0fd0*/  ULOP3.LUT UR4, UR4, 0x3fff, URZ, 0xc0, !UPT ;  /* 0x00003fff04047892 */ /* 0x000fe2000f8ec03f */
[-C--:B------:R-:W-:Y:S01]  /*0fe0*/  ISETP.GT.AND P2, PT, R2, R8.reuse, PT ;  /* 0x000000080200720c */ /* 0x080fe20003f44270 */
[----:B------:R-:W-:Y:S01]  /*0ff0*/  USHF.R.U32.HI UR6, URZ, 0x4, UR6 ;  /* 0x000000043f067899 */ /* 0x000fe20008011606 */
[----:B-1----:R-:W-:Y:S01]  /*1000*/  VIADD R3, R8, 0x8 ;  /* 0x0000000808037836 */ /* 0x002fe20000000000 */
[----:B------:R-:W-:Y:S01]  /*1010*/  ULOP3.LUT UR4, UR4, 0x10000, URZ, 0xfc, !UPT ;  /* 0x0001000004047892 */ /* 0x000fe2000f8efc3f */
[----:B------:R-:W-:Y:S01]  /*1020*/  ISETP.GE.AND P4, PT, R2, R5, PT ;  /* 0x000000050200720c */ /* 0x000fe20003f86270 */
[----:B------:R-:W-:Y:S01]  /*1030*/  ULOP3.LUT UR6, UR6, 0x3fff, URZ, 0xc0, !UPT ;  /* 0x00003fff06067892 */ /* 0x000fe2000f8ec03f */
[C---:B------:R-:W-:Y:S01]  /*1040*/  VIADD R5, R8.reuse, 0x19 ;  /* 0x0000001908057836 */ /* 0x040fe20000000000 */
[----:B------:R-:W-:Y:S01]  /*1050*/  ULEA UR4, UR5, UR4, 0x7 ;  /* 0x0000000405047291 */ /* 0x000fe2000f8e383f */
[----:B------:R-:W-:Y:S01]  /*1060*/  VIADD R9, R8, 0x11 ;  /* 0x0000001108097836 */ /* 0x000fe20000000000 */
[----:B------:R-:W-:Y:S01]  /*1070*/  ULOP3.LUT UR8, UR6, 0x10000, URZ, 0xfc, !UPT ;  /* 0x0001000006087892 */ /* 0x000fe2000f8efc3f */
[C---:B------:R-:W-:Y:S01]  /*1080*/  ISETP.GE.AND P3, PT, R2.reuse, R3, PT ;  /* 0x000000030200720c */ /* 0x040fe20003f66270 */
[----:B------:R-:W-:Y:S01]  /*1090*/  UMOV UR5, 0xc0000010 ;  /* 0xc000001000057882 */ /* 0x000fe20000000000 */
[----:B------:R-:W-:Y:S01]  /*10a0*/  UMOV UR15, 0xc0000010 ;  /* 0xc0000010000f7882 */ /* 0x000fe20000000000 */
[----:B------:R-:W-:Y:S01]  /*10b0*/  UMOV UR13, UR5 ;  /* 0x00000005000d7c82 */ /* 0x000fe20008000000 */
[----:B------:R-:W-:Y:S01]  /*10c0*/  UMOV UR12, UR4 ;  /* 0x00000004000c7c82 */ /* 0x000fe20008000000 */
[----:B------:R-:W-:Y:S01]  /*10d0*/  ISETP.GE.AND P1, PT, R2, R8, PT ;  /* 0x000000080200720c */ /* 0x000fe20003f26270 */
[----:B------:R-:W-:Y:S01]  /*10e0*/  UMOV UR14, UR8 ;  /* 0x00000008000e7c82 */ /* 0x000fe20008000000 */
[----:B------:R-:W-:Y:S01]  /*10f0*/  VIADD R3, R8, 0x18 ;  /* 0x0000001808037836 */ /* 0x000fe20000000000 */
[----:B------:R-:W-:Y:S01]  /*1100*/  QGMMA.64x128x32.F32.E4M3.E4M3 R24, gdesc[UR12], RZ, !UPT, gsb0 ;  /* 0x01e000000c1879f3 */ /* 0x000fe2000c0008ff */
[----:B------:R-:W-:Y:S01]  /*1110*/  ISETP.GE.AND P5, PT, R2, R9, PT ;  /* 0x000000090200720c */ /* 0x000fe20003fa6270 */
[----:B------:R-:W-:Y:S01]  /*1120*/  VIADD R7, R8, 0x10 ;  /* 0x0000001008077836 */ /* 0x000fe20000000000 */
[----:B------:R-:W-:Y:S01]  /*1130*/  P2R R14, PR, RZ, 0x1 ;  /* 0x00000001ff0e7803 */ /* 0x000fe20000000000 */
[----:B------:R-:W-:Y:S01]  /*1140*/  ULDC UR6, c[0x0][0x604] ;  /* 0x0001810000067ab9 */ /* 0x000fe20000000800 */
[----:B------:R-:W-:Y:S01]  /*1150*/  USHF.L.U32 UR7, UR7, 0x3, URZ ;  /* 0x0000000307077899 */ /* 0x000fe2000800063f */
[----:B------:R-:W-:Y:S01]  /*1160*/  IMAD.MOV.U32 R103, RZ, RZ, RZ ;  /* 0x000000ffff677224 */ /* 0x000fe200078e00ff */
[----:B------:R-:W-:-:S02]  /*1170*/  ISETP.GE.AND P6, PT, R2, R7, PT ;  /* 0x000000070200720c */ /* 0x000fc40003fc6270 */
[----:B------:R-:W-:Y:S01]  /*1180*/  ULOP3.LUT UR7, UR7, 0x8, URZ, 0xc, !UPT ;  /* 0x0000000807077892 */ /* 0x000fe2000f8e0c3f */
[----:B------:R-:W-:Y:S02]  /*1190*/  WARPGROUP.DEPBAR.LE gsb0, 0x0 ;  /* 0x00008000000079c5 */ /* 0x000fe40000010000 */
[----:B------:R-:W-:Y:S02]  /*11a0*/  FSEL R25, R25, -INF , P2 ;  /* 0xff80000019197808 */ /* 0x000fe40001000000 */
[----:B------:R-:W-:Y:S02]  /*11b0*/  FSEL R31, R31, -INF , P2 ;  /* 0xff8000001f1f7808 */ /* 0x000fe40001000000 */
[----:B------:R-:W-:Y:S01]  /*11c0*/  ISETP.GE.AND P2, PT, R2, R5, PT ;  /* 0x000000050200720c */ /* 0x000fe20003f46270 */
[----:B------:R-:W-:Y:S01]  /*11d0*/  VIADD R5, R8, 0x21 ;  /* 0x0000002108057836 */ /* 0x000fe20000000000 */
[----:B------:R-:W-:Y:S02]  /*11e0*/  FSEL R29, R29, -INF , P4 ;  /* 0xff8000001d1d7808 */ /* 0x000fe40002000000 */
[----:B------:R-:W-:-:S02]  /*11f0*/  FSEL R35, R35, -INF , P4 ;  /* 0xff80000023237808 */ /* 0x000fc40002000000 */
[----:B------:R-:W-:Y:S01]  /*1200*/  ISETP.GE.AND P4, PT, R2, R5, PT ;  /* 0x000000050200720c */ /* 0x000fe20003f86270 */
[----:B------:R-:W-:Y:S01]  /*1210*/  VIADD R5, R8, 0x29 ;  /* 0x0000002908057836 */ /* 0x000fe20000000000 */
[----:B------:R-:W-:Y:S02]  /*1220*/  FSEL R24, R24, -INF , P1 ;  /* 0xff80000018187808 */ /* 0x000fe40000800000 */
[----:B------:R-:W-:Y:S02]  /*1230*/  FSEL R30, R30, -INF , P1 ;  /* 0xff8000001e1e7808 */ /* 0x000fe40000800000 */
[----:B------:R-:W-:Y:S01]  /*1240*/  ISETP.GE.AND P1, PT, R2, R3, PT ;  /* 0x000000030200720c */ /* 0x000fe20003f26270 */
[----:B------:R-:W-:Y:S01]  /*1250*/  VIADD R3, R8, 0x20 ;  /* 0x0000002008037836 */ /* 0x000fe20000000000 */
[----:B------:R-:W-:Y:S02]  /*1260*/  FSEL R33, R33, -INF , P5 ;  /* 0xff80000021217808 */ /* 0x000fe40002800000 */
[----:B------:R-:W-:-:S02]  /*1270*/  FSEL R39, R39, -INF , P5 ;  /* 0xff80000027277808 */ /* 0x000fc40002800000 */
[----:B------:R-:W-:Y:S02]  /*1280*/  ISETP.GE.AND P5, PT, R2, R5, PT ;  /* 0x000000050200720c */ /* 0x000fe40003fa6270 */
[----:B------:R-:W-:Y:S02]  /*1290*/  FSEL R28, R28, -INF , P3 ;  /* 0xff8000001c1c7808 */ /* 0x000fe40001800000 */
[----:B------:R-:W-:Y:S02]  /*12a0*/  FMNMX R5, R24, R25, !PT ;  /* 0x0000001918057209 */ /* 0x000fe40007800000 */
[----:B------:R-:W-:Y:S02]  /*12b0*/  FSEL R34, R34, -INF , P3 ;  /* 0xff80000022227808 */ /* 0x000fe40001800000 */
[----:B------:R-:W-:Y:S01]  /*12c0*/  ISETP.GE.AND P3, PT, R2, R3, PT ;  /* 0x000000030200720c */ /* 0x000fe20003f66270 */
[----:B------:R-:W-:Y:S01]  /*12d0*/  VIADD R3, R8, 0x28 ;  /* 0x0000002808037836 */ /* 0x000fe20000000000 */
[----:B------:R-:W-:-:S02]  /*12e0*/  FMNMX R4, R28, R5, !PT ;  /* 0x000000051c047209 */ /* 0x000fc40007800000 */
[----:B------:R-:W-:Y:S02]  /*12f0*/  FSEL R32, R32, -INF , P6 ;  /* 0xff80000020207808 */ /* 0x000fe40003000000 */
[----:B------:R-:W-:Y:S02]  /*1300*/  FMNMX R5, R29, R4, !PT ;  /* 0x000000041d057209 */ /* 0x000fe40007800000 */
[----:B------:R-:W-:Y:S02]  /*1310*/  FSEL R38, R38, -INF , P6 ;  /* 0xff80000026267808 */ /* 0x000fe40003000000 */
[----:B------:R-:W-:Y:S01]  /*1320*/  ISETP.GE.AND P6, PT, R2, R3, PT ;  /* 0x000000030200720c */ /* 0x000fe20003fc6270 */
[----:B------:R-:W-:Y:S01]  /*1330*/  VIADD R3, R8, 0x30 ;  /* 0x0000003008037836 */ /* 0x000fe20000000000 */
[----:B------:R-:W-:Y:S02]  /*1340*/  FMNMX R4, R32, R5, !PT ;  /* 0x0000000520047209 */ /* 0x000fe40007800000 */
[----:B------:R-:W-:-:S02]  /*1350*/  FSEL R36, R36, -INF , P1 ;  /* 0xff80000024247808 */ /* 0x000fc40000800000 */
[----:B------:R-:W-:Y:S02]  /*1360*/  FSEL R42, R42, -INF , P1 ;  /* 0xff8000002a2a7808 */ /* 0x000fe40000800000 */
[----:B------:R-:W-:Y:S01]  /*1370*/  ISETP.GE.AND P1, PT, R2, R3, PT ;  /* 0x000000030200720c */ /* 0x000fe20003f26270 */
[----:B------:R-:W-:Y:S01]  /*1380*/  VIADD R3, R8, 0x31 ;  /* 0x0000003108037836 */ /* 0x000fe20000000000 */
[----:B------:R-:W-:Y:S02]  /*1390*/  FMNMX R5, R33, R4, !PT ;  /* 0x0000000421057209 */ /* 0x000fe40007800000 */
[----:B------:R-:W-:Y:S02]  /*13a0*/  FSEL R37, R37, -INF , P2 ;  /* 0xff80000025257808 */ /* 0x000fe40001000000 */
[----:B------:R-:W-:Y:S02]  /*13b0*/  FMNMX R4, R36, R5, !PT ;  /* 0x0000000524047209 */ /* 0x000fe40007800000 */
[----:B------:R-:W-:-:S02]  /*13c0*/  FSEL R43, R43, -INF , P2 ;  /* 0xff8000002b2b7808 */ /* 0x000fc40001000000 */
[----:B------:R-:W-:Y:S01]  /*13d0*/  ISETP.GE.AND P2, PT, R2, R3, PT ;  /* 0x000000030200720c */ /* 0x000fe20003f46270 */
[----:B------:R-:W-:Y:S01]  /*13e0*/  VIADD R3, R8, 0x38 ;  /* 0x0000003808037836 */ /* 0x000fe20000000000 */
[----:B------:R-:W-:Y:S02]  /*13f0*/  FSEL R40, R40, -INF , P3 ;  /* 0xff80000028287808 */ /* 0x000fe40001800000 */
[----:B------:R-:W-:Y:S02]  /*1400*/  FMNMX R5, R37, R4, !PT ;  /* 0x0000000425057209 */ /* 0x000fe40007800000 */
[----:B------:R-:W-:Y:S02]  /*1410*/  FSEL R46, R46, -INF , P3 ;  /* 0xff8000002e2e7808 */ /* 0x000fe40001800000 */
[----:B------:R-:W-:Y:S01]  /*1420*/  ISETP.GE.AND P3, PT, R2, R3, PT ;  /* 0x000000030200720c */ /* 0x000fe20003f66270 */
[----:B------:R-:W-:Y:S01]  /*1430*/  VIADD R3, R8, 0x39 ;  /* 0x0000003908037836 */ /* 0x000fe20000000000 */
[----:B------:R-:W-:-:S02]  /*1440*/  FSEL R41, R41, -INF , P4 ;  /* 0xff80000029297808 */ /* 0x000fc40002000000 */
[----:B------:R-:W-:Y:S02]  /*1450*/  FMNMX R4, R40, R5, !PT ;  /* 0x0000000528047209 */ /* 0x000fe40007800000 */
        /* <DEDUP_REMOVED lines=8> */
[----:B------:R-:W-:Y:S01]  /*14e0*/  ISETP.GE.AND P6, PT, R2, R3, PT ;  /* 0x000000030200720c */ /* 0x000fe20003fc6270 */
[----:B------:R-:W-:Y:S01]  /*14f0*/  VIADD R3, R8, 0x41 ;  /* 0x0000004108037836 */ /* 0x000fe20000000000 */
[----:B------:R-:W-:Y:S02]  /*1500*/  FSEL R48, R48, -INF , P1 ;  /* 0xff80000030307808 */ /* 0x000fe40000800000 */
[----:B------:R-:W-:Y:S02]  /*1510*/  FMNMX R5, R45, R4, !PT ;  /* 0x000000042d057209 */ /* 0x000fe40007800000 */
        /* <DEDUP_REMOVED lines=8> */
[----:B------:R-:W-:Y:S01]  /*15a0*/  ISETP.GE.AND P1, PT, R2, R3, PT ;  /* 0x000000030200720c */ /* 0x000fe20003f26270 */
[----:B------:R-:W-:Y:S01]  /*15b0*/  VIADD R3, R8, 0x49 ;  /* 0x0000004908037836 */ /* 0x000fe20000000000 */
[----:B------:R-:W-:Y:S02]  /*15c0*/  FSEL R53, R53, -INF , P4 ;  /* 0xff80000035357808 */ /* 0x000fe40002000000 */
[----:B------:R-:W-:Y:S01]  /*15d0*/  FMNMX R4, R52, R5, !PT ;  /* 0x0000000534047209 */ /* 0x000fe20007800000 */
[----:B------:R-:W-:Y:S01]  /*15e0*/  VIADD R5, R8, 0x59 ;  /* 0x0000005908057836 */ /* 0x000fe20000000000 */
[----:B------:R-:W-:Y:S02]  /*15f0*/  FSEL R56, R56, -INF , P6 ;  /* 0xff80000038387808 */ /* 0x000fe40003000000 */
[----:B------:R-:W-:Y:S02]  /*1600*/  FMNMX R7, R53, R4, !PT ;  /* 0x0000000435077209 */ /* 0x000fe40007800000 */
[----:B------:R-:W-:-:S02]  /*1610*/  FSEL R55, R55, -INF , P2 ;  /* 0xff80000037377808 */ /* 0x000fc40001000000 */
[----:B------:R-:W-:Y:S01]  /*1620*/  ISETP.GE.AND P2, PT, R2, R3, PT ;  /* 0x000000030200720c */ /* 0x000fe20003f46270 */
[----:B------:R-:W-:Y:S01]  /*1630*/  VIADD R3, R8, 0x50 ;  /* 0x0000005008037836 */ /* 0x000fe20000000000 */
[----:B------:R-:W-:Y:S01]  /*1640*/  ISETP.GE.AND P0, PT, R2, R5, PT ;  /* 0x000000050200720c */ /* 0x000fe20003f06270 */
[----:B------:R-:W-:Y:S01]  /*1650*/  VIADD R5, R8, 0x60 ;  /* 0x0000006008057836 */ /* 0x000fe20000000000 */
[----:B------:R-:W-:Y:S02]  /*1660*/  FSEL R57, R57, -INF , P5 ;  /* 0xff80000039397808 */ /* 0x000fe40002800000 */
[----:B------:R-:W-:Y:S02]  /*1670*/  FMNMX R4, R56, R7, !PT ;  /* 0x0000000738047209 */ /* 0x000fe40007800000 */
[----:B------:R-:W-:Y:S02]  /*1680*/  FSEL R58, R58, -INF , P3 ;  /* 0xff8000003a3a7808 */ /* 0x000fe40001800000 */
[----:B------:R-:W-:-:S02]  /*1690*/  FSEL R60, R60, -INF , P1 ;  /* 0xff8000003c3c7808 */ /* 0x000fc40000800000 */
[----:B------:R-:W-:Y:S02]  /*16a0*/  FSEL R66, R66, -INF , P1 ;  /* 0xff80000042427808 */ /* 0x000fe40000800000 */
[----:B------:R-:W-:Y:S01]  /*16b0*/  ISETP.GE.AND P3, PT, R2, R3, PT ;  /* 0x000000030200720c */ /* 0x000fe20003f66270 */
[----:B------:R-:W-:Y:S01]  /*16c0*/  VIADD R3, R8, 0x51 ;  /* 0x0000005108037836 */ /* 0x000fe20000000000 */
[----:B------:R-:W-:Y:S02]  /*16d0*/  FMNMX R7, R57, R4, !PT ;  /* 0x0000000439077209 */ /* 0x000fe40007800000 */
[----:B------:R-:W-:Y:S01]  /*16e0*/  ISETP.GE.AND P1, PT, R2, R5, PT ;  /* 0x000000050200720c */ /* 0x000fe20003f26270 */
[----:B------:R-:W-:Y:S01]  /*16f0*/  VIADD R5, R8, 0x61 ;  /* 0x0000006108057836 */ /* 0x000fe20000000000 */
[----:B------:R-:W-:Y:S02]  /*1700*/  FSEL R61, R61, -INF , P2 ;  /* 0xff8000003d3d7808 */ /* 0x000fe40001000000 */
[----:B------:R-:W-:-:S02]  /*1710*/  FMNMX R4, R60, R7, !PT ;  /* 0x000000073c047209 */ /* 0x000fc40007800000 */
[----:B------:R-:W-:Y:S02]  /*1720*/  FSEL R59, R59, -INF , P4 ;  /* 0xff8000003b3b7808 */ /* 0x000fe40002000000 */
[----:B------:R-:W-:Y:S02]  /*1730*/  FSEL R67, R67, -INF , P2 ;  /* 0xff80000043437808 */ /* 0x000fe40001000000 */
[----:B------:R-:W-:Y:S01]  /*1740*/  ISETP.GE.AND P4, PT, R2, R3, PT ;  /* 0x000000030200720c */ /* 0x000fe20003f86270 */
[----:B------:R-:W-:Y:S01]  /*1750*/  VIADD R3, R8, 0x58 ;  /* 0x0000005808037836 */ /* 0x000fe20000000000 */
[----:B------:R-:W-:Y:S01]  /*1760*/  ISETP.GE.AND P2, PT, R2, R5, PT ;  /* 0x000000050200720c */ /* 0x000fe20003f46270 */
[----:B------:R-:W-:Y:S01]  /*1770*/  VIADD R5, R8, 0x68 ;  /* 0x0000006808057836 */ /* 0x000fe20000000000 */
[----:B------:R-:W-:Y:S02]  /*1780*/  FSEL R64, R64, -INF , P3 ;  /* 0xff80000040407808 */ /* 0x000fe40001800000 */
[----:B------:R-:W-:-:S02]  /*1790*/  FMNMX R7, R61, R4, !PT ;  /* 0x000000043d077209 */ /* 0x000fc40007800000 */
[----:B------:R-:W-:Y:S02]  /*17a0*/  FSEL R62, R62, -INF , P6 ;  /* 0xff8000003e3e7808 */ /* 0x000fe40003000000 */
[----:B------:R-:W-:Y:S02]  /*17b0*/  FSEL R70, R70, -INF , P3 ;  /* 0xff80000046467808 */ /* 0x000fe40001800000 */
[----:B------:R-:W-:Y:S02]  /*17c0*/  ISETP.GE.AND P6, PT, R2, R3, PT ;  /* 0x000000030200720c */ /* 0x000fe40003fc6270 */
[----:B------:R-:W-:Y:S02]  /*17d0*/  FSEL R65, R65, -INF , P4 ;  /* 0xff80000041417808 */ /* 0x000fe40002000000 */
[----:B------:R-:W-:Y:S02]  /*17e0*/  FMNMX R4, R64, R7, !PT ;  /* 0x0000000740047209 */ /* 0x000fe40007800000 */
        /* <DEDUP_REMOVED lines=10> */
[----:B------:R-:W-:Y:S02]  /*1890*/  FSEL R72, R72, -INF , P1 ;  /* 0xff80000048487808 */ /* 0x000fe40000800000 */
[----:B------:R-:W-:Y:S02]  /*18a0*/  FMNMX R7, R69, R4, !PT ;  /* 0x0000000445077209 */ /* 0x000fe40007800000 */
[----:B------:R-:W-:Y:S01]  /*18b0*/  ISETP.GE.AND P4, PT, R2, R5, PT ;  /* 0x000000050200720c */ /* 0x000fe20003f86270 */
[----:B------:R-:W-:Y:S01]  /*18c0*/  VIADD R5, R8, 0x69 ;  /* 0x0000006908057836 */ /* 0x000fe20000000000 */
[----:B------:R-:W-:Y:S02]  /*18d0*/  FSEL R73, R73, -INF , P2 ;  /* 0xff80000049497808 */ /* 0x000fe40001000000 */
[----:B------:R-:W-:Y:S01]  /*18e0*/  FMNMX R4, R72, R7, !PT ;  /* 0x0000000748047209 */ /* 0x000fe20007800000 */
[----:B------:R-:W-:Y:S01]  /*18f0*/  VIADD R7, R8, 0x71 ;  /* 0x0000007108077836 */ /* 0x000fe20000000000 */
[----:B------:R-:W-:-:S02]  /*1900*/  FSEL R85, R85, -INF , P4 ;  /* 0xff80000055557808 */ /* 0x000fc40002000000 */
[----:B------:R-:W-:Y:S01]  /*1910*/  ISETP.GE.AND P4, PT, R2, R5, PT ;  /* 0x000000050200720c */ /* 0x000fe20003f86270 */
[----:B------:R-:W-:Y:S01]  /*1920*/  VIADD R5, R8, 0x70 ;  /* 0x0000007008057836 */ /* 0x000fe20000000000 */
[----:B------:R-:W-:Y:S02]  /*1930*/  FSEL R76, R76, -INF , P3 ;  /* 0xff8000004c4c7808 */ /* 0x000fe40001800000 */
[----:B------:R-:W-:Y:S02]  /*1940*/  FMNMX R9, R73, R4, !PT ;  /* 0x0000000449097209 */ /* 0x000fe40007800000 */
[----:B------:R-:W-:Y:S02]  /*1950*/  FSEL R63, R63, -INF , P5 ;  /* 0xff8000003f3f7808 */ /* 0x000fe40002800000 */
[----:B------:R-:W-:Y:S02]  /*1960*/  FSEL R77, R77, -INF , P4 ;  /* 0xff8000004d4d7808 */ /* 0x000fe40002000000 */
[----:B------:R-:W-:-:S02]  /*1970*/  FMNMX R4, R76, R9, !PT ;  /* 0x000000094c047209 */ /* 0x000fc40007800000 */
[----:B------:R-:W-:Y:S02]  /*1980*/  ISETP.GE.AND P5, PT, R2, R5, PT ;  /* 0x000000050200720c */ /* 0x000fe40003fa6270 */
[----:B------:R-:W-:Y:S02]  /*1990*/  FMNMX R5, R77, R4, !PT ;  /* 0x000000044d057209 */ /* 0x000fe40007800000 */
[----:B------:R-:W-:Y:S02]  /*19a0*/  FSEL R80, R80, -INF , P5 ;  /* 0xff80000050507808 */ /* 0x000fe40002800000 */
[----:B------:R-:W-:Y:S02]  /*19b0*/  ISETP.GE.AND P6, PT, R2, R7, PT ;  /* 0x000000070200720c */ /* 0x000fe40003fc6270 */
[----:B------:R-:W-:Y:S02]  /*19c0*/  FMNMX R4, R80, R5, !PT ;  /* 0x0000000550047209 */ /* 0x000fe40007800000 */
[----:B------:R-:W-:-:S02]  /*19d0*/  FSEL R81, R81, -INF , P6 ;  /* 0xff80000051517808 */ /* 0x000fc40003000000 */
[----:B------:R-:W-:Y:S02]  /*19e0*/  P2R R12, PR, RZ, 0x2 ;  /* 0x00000002ff0c7803 */ /* 0x000fe40000000000 */
[----:B------:R-:W-:Y:S02]  /*19f0*/  FMNMX R5, R81, R4, !PT ;  /* 0x0000000451057209 */ /* 0x000fe40007800000 */
[----:B------:R-:W-:Y:S02]  /*1a00*/  P2R R13, PR, RZ, 0x1 ;  /* 0x00000001ff0d7803 */ /* 0x000fe40000000000 */
[----:B------:R-:W-:Y:S02]  /*1a10*/  FMNMX R4, R84, R5, !PT ;  /* 0x0000000554047209 */ /* 0x000fe40007800000 */
[----:B------:R-:W-:Y:S02]  /*1a20*/  ISETP.GE.AND P0, PT, R2, R3, PT ;  /* 0x000000030200720c */ /* 0x000fe40003f06270 */
[----:B------:R-:W-:-:S02]  /*1a30*/  FMNMX R5, R85, R4, !PT ;  /* 0x0000000455057209 */ /* 0x000fc40007800000 */
[----:B------:R-:W-:Y:S02]  /*1a40*/  FSEL R82, R82, -INF , P3 ;  /* 0xff80000052527808 */ /* 0x000fe40001800000 */
[----:B------:R-:W-:Y:S01]  /*1a50*/  FSEL R74, R74, -INF , P0 ;  /* 0xff8000004a4a7808 */ /* 0x000fe20000000000 */
[----:B------:R-:W1:Y:S01]  /*1a60*/  SHFL.BFLY PT, R4, R5, 0x1, 0x1f ;  /* 0x0c201f0005047f89 */ /* 0x000e6200000e0000 */
[----:B------:R-:W-:Y:S02]  /*1a70*/  ISETP.NE.AND P0, PT, R13, RZ, PT ;  /* 0x000000ff0d00720c */ /* 0x000fe40003f05270 */
[----:B------:R-:W-:Y:S02]  /*1a80*/  FSEL R79, R79, -INF , P2 ;  /* 0xff8000004f4f7808 */ /* 0x000fe40001000000 */
[----:B------:R-:W-:Y:S02]  /*1a90*/  FSEL R75, R75, -INF , P0 ;  /* 0xff8000004b4b7808 */ /* 0x000fe40000000000 */
[----:B------:R-:W-:-:S02]  /*1aa0*/  ISETP.NE.AND P0, PT, R14, RZ, PT ;  /* 0x000000ff0e00720c */ /* 0x000fc40003f05270 */
[----:B------:R-:W-:Y:S02]  /*1ab0*/  FSEL R83, R83, -INF , P4 ;  /* 0xff80000053537808 */ /* 0x000fe40002000000 */
[----:B------:R-:W-:Y:S02]  /*1ac0*/  FSEL R86, R86, -INF , P5 ;  /* 0xff80000056567808 */ /* 0x000fe40002800000 */
[----:B------:R-:W-:Y:S02]  /*1ad0*/  FSEL R87, R87, -INF , P6 ;  /* 0xff80000057577808 */ /* 0x000fe40003000000 */
[----:B-1----:R-:W-:-:S05]  /*1ae0*/  FMNMX R6, R5, R4, !PT ;  /* 0x0000000405067209 */ /* 0x002fca0007800000 */
[----:B------:R-:W1:Y:S02]  /*1af0*/  SHFL.BFLY PT, R7, R6, 0x2, 0x1f ;  /* 0x0c401f0006077f89 */ /* 0x000e6400000e0000 */
[----:B-1----:R-:W-:-:S04]  /*1b00*/  FMNMX R4, R6, R7, !PT ;  /* 0x0000000706047209 */ /* 0x002fc80007800000 */
[----:B------:R-:W-:-:S04]  /*1b10*/  FSETP.NEU.AND P1, PT, R4, -INF , PT ;  /* 0xff8000000400780b */ /* 0x000fc80003f2d000 */
[----:B------:R-:W-:Y:S02]  /*1b20*/  FSEL R3, R4, RZ, P1 ;  /* 0x000000ff04037208 */ /* 0x000fe40000800000 */
[----:B------:R-:W-:-:S03]  /*1b30*/  ISETP.NE.AND P1, PT, R12, RZ, PT ;  /* 0x000000ff0c00720c */ /* 0x000fc60003f25270 */
[----:B------:R-:W-:Y:S01]  /*1b40*/  FMUL R7, R3, UR6 ;  /* 0x0000000603077c20 */ /* 0x000fe20008400000 */
[----:B------:R-:W-:Y:S01]  /*1b50*/  VIADD R3, R2, 0x8 ;  /* 0x0000000802037836 */ /* 0x000fe20000000000 */
[----:B------:R-:W-:Y:S02]  /*1b60*/  FSEL R78, R78, -INF , P1 ;  /* 0xff8000004e4e7808 */ /* 0x000fe40000800000 */
[--C-:B------:R-:W-:Y:S01]  /*1b70*/  FFMA R24, R24, UR6, -R7.reuse ;  /* 0x0000000618187c23 */ /* 0x100fe20008000807 */
[--C-:B------:R-:W-:Y:S01]  /*1b80*/  FFMA R12, R25, UR6, -R7.reuse ;  /* 0x00000006190c7c23 */ /* 0x100fe20008000807 */
[-C--:B------:R-:W-:Y:S01]  /*1b90*/  ISETP.GE.AND P3, PT, R3, R8.reuse, PT ;  /* 0x000000080300720c */ /* 0x080fe20003f66270 */
[--C-:B------:R-:W-:Y:S01]  /*1ba0*/  FFMA R29, R29, UR6, -R7.reuse ;  /* 0x000000061d1d7c23 */ /* 0x100fe20008000807 */
[--C-:B------:R-:W-:Y:S01]  /*1bb0*/  FFMA R14, R28, UR6, -R7.reuse ;  /* 0x000000061c0e7c23 */ /* 0x100fe20008000807 */
[----:B------:R-:W-:Y:S01]  /*1bc0*/  FSETP.GEU.AND P1, PT, R24, -126, PT ;  /* 0xc2fc00001800780b */ /* 0x000fe20003f2e000 */
[--C-:B------:R-:W-:Y:S01]  /*1bd0*/  FFMA R32, R32, UR6, -R7.reuse ;  /* 0x0000000620207c23 */ /* 0x100fe20008000807 */
[----:B------:R-:W-:Y:S01]  /*1be0*/  FSEL R26, R26, -INF , P3 ;  /* 0xff8000001a1a7808 */ /* 0x000fe20001800000 */
[--C-:B------:R-:W-:Y:S01]  /*1bf0*/  FFMA R33, R33, UR6, -R7.reuse ;  /* 0x0000000621217c23 */ /* 0x100fe20008000807 */
[----:B------:R-:W-:Y:S01]  /*1c00*/  ISETP.GT.AND P3, PT, R3, R8, PT ;  /* 0x000000080300720c */ /* 0x000fe20003f64270 */
[--C-:B------:R-:W-:Y:S01]  /*1c10*/  FFMA R36, R36, UR6, -R7.reuse ;  /* 0x0000000624247c23 */ /* 0x100fe20008000807 */
[----:B------:R-:W-:Y:S01]  /*1c20*/  FSETP.GEU.AND P2, PT, R12, -126, PT ;  /* 0xc2fc00000c00780b */ /* 0x000fe20003f4e000 */
[--C-:B------:R-:W-:Y:S01]  /*1c30*/  FFMA R37, R37, UR6, -R7.reuse ;  /* 0x0000000625257c23 */ /* 0x100fe20008000807 */
[----:B------:R-:W-:Y:S01]  /*1c40*/  FSEL R27, R27, -INF , P3 ;  /* 0xff8000001b1b7808 */ /* 0x000fe20001800000 */
[--C-:B------:R-:W-:Y:S01]  /*1c50*/  FFMA R41, R41, UR6, -R7.reuse ;  /* 0x0000000629297c23 */ /* 0x100fe20008000807 */
[----:B------:R-:W-:Y:S01]  /*1c60*/  FSETP.GEU.AND P3, PT, R29, -126, PT ;  /* 0xc2fc00001d00780b */ /* 0x000fe20003f6e000 */
[--C-:B------:R-:W-:Y:S01]  /*1c70*/  FFMA R40, R40, UR6, -R7.reuse ;  /* 0x0000000628287c23 */ /* 0x100fe20008000807 */
[----:B------:R-:W-:Y:S01]  /*1c80*/  FMNMX R5, R26, R27, !PT ;  /* 0x0000001b1a057209 */ /* 0x000fe20007800000 */
[----:B------:R-:W-:Y:S01]  /*1c90*/  @!P1 FMUL R24, R24, 0.5 ;  /* 0x3f00000018189820 */ /* 0x000fe20000400000 */
[----:B------:R-:W-:Y:S01]  /*1ca0*/  FSETP.GEU.AND P4, PT, R14, -126, PT ;  /* 0xc2fc00000e00780b */ /* 0x000fe20003f8e000 */
[--C-:B------:R-:W-:Y:S01]  /*1cb0*/  FFMA R44, R44, UR6, -R7.reuse ;  /* 0x000000062c2c7c23 */ /* 0x100fe20008000807 */
[----:B------:R-:W-:Y:S01]  /*1cc0*/  FMNMX R16, R30, R5, !PT ;  /* 0x000000051e107209 */ /* 0x000fe20007800000 */
[----:B------:R-:W1:Y:S01]  /*1cd0*/  MUFU.EX2 R6, R24 ;  /* 0x0000001800067308 */ /* 0x000e620000000800 */
[----:B------:R-:W-:Y:S01]  /*1ce0*/  FSETP.GEU.AND P5, PT, R32, -126, PT ;  /* 0xc2fc00002000780b */ /* 0x000fe20003fae000 */
[----:B------:R-:W-:Y:S01]  /*1cf0*/  @!P2 FMUL R12, R12, 0.5 ;  /* 0x3f0000000c0ca820 */ /* 0x000fe20000400000 */
[----:B------:R-:W-:Y:S01]  /*1d00*/  FMNMX R5, R31, R16, !PT ;  /* 0x000000101f057209 */ /* 0x000fe20007800000 */
[--C-:B------:R-:W-:Y:S01]  /*1d10*/  FFMA R45, R45, UR6, -R7.reuse ;  /* 0x000000062d2d7c23 */ /* 0x100fe20008000807 */
[----:B------:R-:W-:Y:S01]  /*1d20*/  FSETP.GEU.AND P6, PT, R33, -126, PT ;  /* 0xc2fc00002100780b */ /* 0x000fe20003fce000 */
[----:B------:R-:W-:Y:S01]  /*1d30*/  @!P3 FMUL R29, R29, 0.5 ;  /* 0x3f0000001d1db820 */ /* 0x000fe20000400000 */
[----:B------:R-:W-:Y:S01]  /*1d40*/  FMNMX R16, R34, R5, !PT ;  /* 0x0000000522107209 */ /* 0x000fe20007800000 */
[----:B------:R-:W2:Y:S01]  /*1d50*/  MUFU.EX2 R12, R12 ;  /* 0x0000000c000c7308 */ /* 0x000ea20000000800 */
[--C-:B------:R-:W-:Y:S01]  /*1d60*/  FFMA R48, R48, UR6, -R7.reuse ;  /* 0x0000000630307c23 */ /* 0x100fe20008000807 */
[----:B------:R-:W-:Y:S01]  /*1d70*/  @!P4 FMUL R14, R14, 0.5 ;  /* 0x3f0000000e0ec820 */ /* 0x000fe20000400000 */
[----:B------:R-:W-:Y:S01]  /*1d80*/  FMNMX R5, R35, R16, !PT ;  /* 0x0000001023057209 */ /* 0x000fe20007800000 */
[--C-:B------:R-:W-:Y:S01]  /*1d90*/  FFMA R49, R49, UR6, -R7.reuse ;  /* 0x0000000631317c23 */ /* 0x100fe20008000807 */
[--C-:B------:R-:W-:Y:S01]  /*1da0*/  FFMA R53, R53, UR6, -R7.reuse ;  /* 0x0000000635357c23 */ /* 0x100fe20008000807 */
[----:B------:R-:W-:Y:S01]  /*1db0*/  @!P5 FMUL R32, R32, 0.5 ;  /* 0x3f0000002020d820 */ /* 0x000fe20000400000 */
[----:B------:R-:W-:Y:S01]  /*1dc0*/  FMNMX R16, R38, R5, !PT ;  /* 0x0000000526107209 */ /* 0x000fe20007800000 */
[----:B------:R-:W3:Y:S01]  /*1dd0*/  MUFU.EX2 R18, R29 ;  /* 0x0000001d00127308 */ /* 0x000ee20000000800 */
[----:B-1----:R-:W-:Y:S01]  /*1de0*/  @!P1 FMUL R6, R6, R6 ;  /* 0x0000000606069220 */ /* 0x002fe20000400000 */
[----:B------:R-:W-:Y:S01]  /*1df0*/  FSETP.GEU.AND P1, PT, R36, -126, PT ;  /* 0xc2fc00002400780b */ /* 0x000fe20003f2e000 */
[----:B------:R-:W-:Y:S01]  /*1e00*/  @!P6 FMUL R33, R33, 0.5 ;  /* 0x3f0000002121e820 */ /* 0x000fe20000400000 */
[----:B------:R-:W-:Y:S01]  /*1e10*/  FMNMX R5, R39, R16, !PT ;  /* 0x0000001027057209 */ /* 0x000fe20007800000 */
[--C-:B------:R-:W-:Y:S01]  /*1e20*/  FFMA R9, R52, UR6, -R7.reuse ;  /* 0x0000000634097c23 */ /* 0x100fe20008000807 */
[--C-:B------:R-:W-:Y:S01]  /*1e30*/  FFMA R13, R56, UR6, -R7.reuse ;  /* 0x00000006380d7c23 */ /* 0x100fe20008000807 */
[--C-:B------:R-:W-:Y:S01]  /*1e40*/  FFMA R57, R57, UR6, -R7.reuse ;  /* 0x0000000639397c23 */ /* 0x100fe20008000807 */
[----:B------:R-:W-:Y:S01]  /*1e50*/  FMNMX R16, R42, R5, !PT ;  /* 0x000000052a107209 */ /* 0x000fe20007800000 */
[----:B------:R-:W1:Y:S01]  /*1e60*/  MUFU.EX2 R14, R14 ;  /* 0x0000000e000e7308 */ /* 0x000e620000000800 */
[----:B--2---:R-:W-:Y:S01]  /*1e70*/  @!P2 FMUL R12, R12, R12 ;  /* 0x0000000c0c0ca220 */ /* 0x004fe20000400000 */
[----:B------:R-:W-:Y:S01]  /*1e80*/  FSETP.GEU.AND P2, PT, R37, -126, PT ;  /* 0xc2fc00002500780b */ /* 0x000fe20003f4e000 */
[--C-:B------:R-:W-:Y:S01]  /*1e90*/  FFMA R60, R60, UR6, -R7.reuse ;  /* 0x000000063c3c7c23 */ /* 0x100fe20008000807 */
[----:B------:R-:W-:Y:S01]  /*1ea0*/  FMNMX R5, R43, R16, !PT ;  /* 0x000000102b057209 */ /* 0x000fe20007800000 */
[--C-:B------:R-:W-:Y:S01]  /*1eb0*/  FFMA R61, R61, UR6, -R7.reuse ;  /* 0x000000063d3d7c23 */ /* 0x100fe20008000807 */
[----:B------:R-:W-:Y:S01]  /*1ec0*/  @!P1 FMUL R36, R36, 0.5 ;  /* 0x3f00000024249820 */ /* 0x000fe20000400000 */
[--C-:B------:R-:W-:Y:S01]  /*1ed0*/  FFMA R65, R65, UR6, -R7.reuse ;  /* 0x0000000641417c23 */ /* 0x100fe20008000807 */
[----:B------:R-:W-:Y:S01]  /*1ee0*/  FMNMX R16, R46, R5, !PT ;  /* 0x000000052e107209 */ /* 0x000fe20007800000 */
[----:B------:R-:W2:Y:S01]  /*1ef0*/  MUFU.EX2 R32, R32 ;  /* 0x0000002000207308 */ /* 0x000ea20000000800 */
[----:B---3--:R-:W-:Y:S01]  /*1f00*/  @!P3 FMUL R18, R18, R18 ;  /* 0x000000121212b220 */ /* 0x008fe20000400000 */
[----:B------:R-:W-:Y:S01]  /*1f10*/  FSETP.GEU.AND P3, PT, R41, -126, PT ;  /* 0xc2fc00002900780b */ /* 0x000fe20003f6e000 */
[--C-:B------:R-:W-:Y:S01]  /*1f20*/  FFMA R64, R64, UR6, -R7.reuse ;  /* 0x0000000640407c23 */ /* 0x100fe20008000807 */
[----:B------:R-:W-:Y:S01]  /*1f30*/  FMNMX R5, R47, R16, !PT ;  /* 0x000000102f057209 */ /* 0x000fe20007800000 */
[--C-:B------:R-:W-:Y:S01]  /*1f40*/  FFMA R68, R68, UR6, -R7.reuse ;  /* 0x0000000644447c23 */ /* 0x100fe20008000807 */
[----:B------:R-:W-:Y:S01]  /*1f50*/  @!P2 FMUL R37, R37, 0.5 ;  /* 0x3f0000002525a820 */ /* 0x000fe20000400000 */
[--C-:B------:R-:W-:Y:S01]  /*1f60*/  FFMA R69, R69, UR6, -R7.reuse ;  /* 0x0000000645457c23 */ /* 0x100fe20008000807 */
[----:B------:R-:W-:Y:S01]  /*1f70*/  FMNMX R16, R50, R5, !PT ;  /* 0x0000000532107209 */ /* 0x000fe20007800000 */
[----:B-1----:R-:W-:Y:S01]  /*1f80*/  @!P4 FMUL R14, R14, R14 ;  /* 0x0000000e0e0ec220 */ /* 0x002fe20000400000 */
[----:B------:R-:W-:Y:S01]  /*1f90*/  FSETP.GEU.AND P4, PT, R40, -126, PT ;  /* 0xc2fc00002800780b */ /* 0x000fe20003f8e000 */
[----:B------:R-:W1:Y:S01]  /*1fa0*/  MUFU.EX2 R20, R33 ;  /* 0x0000002100147308 */ /* 0x000e620000000800 */
[----:B------:R-:W-:Y:S01]  /*1fb0*/  FMNMX R5, R51, R16, !PT ;  /* 0x0000001033057209 */ /* 0x000fe20007800000 */
[--C-:B------:R-:W-:Y:S01]  /*1fc0*/  FFMA R72, R72, UR6, -R7.reuse ;  /* 0x0000000648487c23 */ /* 0x100fe20008000807 */
[--C-:B------:R-:W-:Y:S01]  /*1fd0*/  FFMA R73, R73, UR6, -R7.reuse ;  /* 0x0000000649497c23 */ /* 0x100fe20008000807 */
[----:B------:R-:W-:Y:S01]  /*1fe0*/  @!P3 FMUL R41, R41, 0.5 ;  /* 0x3f0000002929b820 */ /* 0x000fe20000400000 */
[----:B------:R-:W-:Y:S01]  /*1ff0*/  FMNMX R16, R54, R5, !PT ;  /* 0x0000000536107209 */ /* 0x000fe20007800000 */
[----:B--2---:R-:W-:Y:S01]  /*2000*/  @!P5 FMUL R32, R32, R32 ;  /* 0x000000202020d220 */ /* 0x004fe20000400000 */
[----:B------:R-:W-:Y:S01]  /*2010*/  FSETP.GEU.AND P5, PT, R44, -126, PT ;  /* 0xc2fc00002c00780b */ /* 0x000fe20003fae000 */
[----:B------:R-:W2:Y:S01]  /*2020*/  MUFU.EX2 R36, R36 ;  /* 0x0000002400247308 */ /* 0x000ea20000000800 */
[----:B------:R-:W-:Y:S01]  /*2030*/  FMNMX R5, R55, R16, !PT ;  /* 0x0000001037057209 */ /* 0x000fe20007800000 */
[--C-:B------:R-:W-:Y:S01]  /*2040*/  FFMA R77, R77, UR6, -R7.reuse ;  /* 0x000000064d4d7c23 */ /* 0x100fe20008000807 */
[--C-:B------:R-:W-:Y:S01]  /*2050*/  FFMA R76, R76, UR6, -R7.reuse ;  /* 0x000000064c4c7c23 */ /* 0x100fe20008000807 */
[----:B------:R-:W-:Y:S01]  /*2060*/  @!P4 FMUL R40, R40, 0.5 ;  /* 0x3f0000002828c820 */ /* 0x000fe20000400000 */
[----:B------:R-:W-:Y:S01]  /*2070*/  FMNMX R16, R58, R5, !PT ;  /* 0x000000053a107209 */ /* 0x000fe20007800000 */
[--C-:B------:R-:W-:Y:S01]  /*2080*/  FFMA R80, R80, UR6, -R7.reuse ;  /* 0x0000000650507c23 */ /* 0x100fe20008000807 */
[--C-:B------:R-:W-:Y:S01]  /*2090*/  FFMA R84, R84, UR6, -R7.reuse ;  /* 0x0000000654547c23 */ /* 0x100fe20008000807 */
[----:B------:R-:W3:Y:S01]  /*20a0*/  MUFU.EX2 R22, R37 ;  /* 0x0000002500167308 */ /* 0x000ee20000000800 */
[----:B------:R-:W-:Y:S01]  /*20b0*/  FMNMX R5, R59, R16, !PT ;  /* 0x000000103b057209 */ /* 0x000fe20007800000 */
[----:B-1----:R-:W-:Y:S01]  /*20c0*/  @!P6 FMUL R20, R20, R20 ;  /* 0x000000141414e220 */ /* 0x002fe20000400000 */
[----:B------:R-:W-:Y:S01]  /*20d0*/  FSETP.GEU.AND P6, PT, R45, -126, PT ;  /* 0xc2fc00002d00780b */ /* 0x000fe20003fce000 */
[----:B------:R-:W-:Y:S01]  /*20e0*/  @!P5 FMUL R44, R44, 0.5 ;  /* 0x3f0000002c2cd820 */ /* 0x000fe20000400000 */
[----:B------:R-:W-:Y:S01]  /*20f0*/  FMNMX R16, R62, R5, !PT ;  /* 0x000000053e107209 */ /* 0x000fe20007800000 */
[--C-:B------:R-:W-:Y:S01]  /*2100*/  FFMA R81, R81, UR6, -R7.reuse ;  /* 0x0000000651517c23 */ /* 0x100fe20008000807 */
[----:B------:R-:W-:Y:S01]  /*2110*/  FFMA R7, R85, UR6, -R7 ;  /* 0x0000000655077c23 */ /* 0x000fe20008000807 */
[----:B------:R-:W1:Y:S01]  /*2120*/  MUFU.EX2 R24, R41 ;  /* 0x0000002900187308 */ /* 0x000e620000000800 */
[----:B------:R-:W-:Y:S01]  /*2130*/  FMNMX R5, R63, R16, !PT ;  /* 0x000000103f057209 */ /* 0x000fe20007800000 */
[----:B--2---:R-:W-:Y:S01]  /*2140*/  @!P1 FMUL R36, R36, R36 ;  /* 0x0000002424249220 */ /* 0x004fe20000400000 */
[----:B------:R-:W-:-:S02]  /*2150*/  FSETP.GEU.AND P1, PT, R48, -126, PT ;  /* 0xc2fc00003000780b */ /* 0x000fc40003f2e000 */
[----:B------:R-:W-:Y:S02]  /*2160*/  FMNMX R16, R66, R5, !PT ;  /* 0x0000000542107209 */ /* 0x000fe40007800000 */
[----:B------:R-:W-:Y:S01]  /*2170*/  F2FP.SATFINITE.E4M3.F32.PACK_AB_MERGE_C R93, R103, R32, RZ ;  /* 0x00000020675d723e */ /* 0x000fe200048070ff */
[----:B------:R-:W2:Y:S01]  /*2180*/  MUFU.EX2 R40, R40 ;  /* 0x0000002800287308 */ /* 0x000ea20000000800 */
[----:B------:R-:W-:Y:S01]  /*2190*/  FMNMX R5, R67, R16, !PT ;  /* 0x0000001043057209 */ /* 0x000fe20007800000 */
[----:B---3--:R-:W-:Y:S01]  /*21a0*/  @!P2 FMUL R22, R22, R22 ;  /* 0x000000161616a220 */ /* 0x008fe20000400000 */
[----:B------:R-:W-:Y:S01]  /*21b0*/  FSETP.GEU.AND P2, PT, R49, -126, PT ;  /* 0xc2fc00003100780b */ /* 0x000fe20003f4e000 */
[----:B------:R-:W-:Y:S01]  /*21c0*/  @!P6 FMUL R45, R45, 0.5 ;  /* 0x3f0000002d2de820 */ /* 0x000fe20000400000 */
[----:B------:R-:W-:Y:S02]  /*21d0*/  FMNMX R16, R70, R5, !PT ;  /* 0x0000000546107209 */ /* 0x000fe40007800000 */
[----:B------:R-:W-:Y:S01]  /*21e0*/  F2FP.SATFINITE.E4M3.F32.PACK_AB_MERGE_C R97, R103, R36, RZ ;  /* 0x000000246761723e */ /* 0x000fe200048070ff */
[----:B------:R-:W3:Y:S01]  /*21f0*/  MUFU.EX2 R44, R44 ;  /* 0x0000002c002c7308 */ /* 0x000ee20000000800 */
[----:B------:R-:W-:Y:S01]  /*2200*/  FMNMX R5, R71, R16, !PT ;  /* 0x0000001047057209 */ /* 0x000fe20007800000 */
[----:B-1----:R-:W-:Y:S01]  /*2210*/  @!P3 FMUL R24, R24, R24 ;  /* 0x000000181818b220 */ /* 0x002fe20000400000 */
[----:B------:R-:W-:Y:S01]  /*2220*/  FSETP.GEU.AND P3, PT, R53, -126, PT ;  /* 0xc2fc00003500780b */ /* 0x000fe20003f6e000 */
[----:B------:R-:W-:Y:S01]  /*2230*/  @!P1 FMUL R48, R48, 0.5 ;  /* 0x3f00000030309820 */ /* 0x000fe20000400000 */
[----:B------:R-:W-:-:S02]  /*2240*/  FMNMX R16, R74, R5, !PT ;  /* 0x000000054a107209 */ /* 0x000fc40007800000 */
[----:B------:R-:W-:Y:S01]  /*2250*/  F2FP.SATFINITE.E4M3.F32.PACK_AB_MERGE_C R102, R103, R24, RZ ;  /* 0x000000186766723e */ /* 0x000fe200048070ff */
[----:B------:R-:W1:Y:S01]  /*2260*/  MUFU.EX2 R28, R45 ;  /* 0x0000002d001c7308 */ /* 0x000e620000000800 */
[----:B------:R-:W-:Y:S01]  /*2270*/  FMNMX R5, R75, R16, !PT ;  /* 0x000000104b057209 */ /* 0x000fe20007800000 */
[----:B--2---:R-:W-:Y:S01]  /*2280*/  @!P4 FMUL R40, R40, R40 ;  /* 0x000000282828c220 */ /* 0x004fe20000400000 */
[----:B------:R-:W-:Y:S01]  /*2290*/  FSETP.GEU.AND P4, PT, R9, -126, PT ;  /* 0xc2fc00000900780b */ /* 0x000fe20003f8e000 */
[----:B------:R-:W-:Y:S01]  /*22a0*/  @!P2 FMUL R49, R49, 0.5 ;  /* 0x3f0000003131a820 */ /* 0x000fe20000400000 */
[----:B------:R-:W-:Y:S02]  /*22b0*/  FMNMX R16, R78, R5, !PT ;  /* 0x000000054e107209 */ /* 0x000fe40007800000 */
[----:B------:R-:W-:Y:S01]  /*22c0*/  F2FP.SATFINITE.E4M3.F32.PACK_AB_MERGE_C R101, R103, R40, RZ ;  /* 0x000000286765723e */ /* 0x000fe200048070ff */
[----:B------:R-:W2:Y:S01]  /*22d0*/  MUFU.EX2 R48, R48 ;  /* 0x0000003000307308 */ /* 0x000ea20000000800 */
[----:B------:R-:W-:Y:S01]  /*22e0*/  FMNMX R5, R79, R16, !PT ;  /* 0x000000104f057209 */ /* 0x000fe20007800000 */
[----:B------:R-:W-:Y:S01]  /*22f0*/  @!P3 FMUL R53, R53, 0.5 ;  /* 0x3f0000003535b820 */ /* 0x000fe20000400000 */
[----:B---3--:R-:W-:Y:S01]  /*2300*/  @!P5 FMUL R44, R44, R44 ;  /* 0x0000002c2c2cd220 */ /* 0x008fe20000400000 */
[----:B------:R-:W-:-:S02]  /*2310*/  FSETP.GEU.AND P5, PT, R13, -126, PT ;  /* 0xc2fc00000d00780b */ /* 0x000fc40003fae000 */
[----:B------:R-:W-:Y:S02]  /*2320*/  FMNMX R16, R82, R5, !PT ;  /* 0x0000000552107209 */ /* 0x000fe40007800000 */
[----:B------:R-:W3:Y:S01]  /*2330*/  MUFU.EX2 R52, R49 ;  /* 0x0000003100347308 */ /* 0x000ee20000000800 */
[----:B------:R-:W-:Y:S01]  /*2340*/  @!P4 FMUL R9, R9, 0.5 ;  /* 0x3f0000000909c820 */ /* 0x000fe20000400000 */
[----:B------:R-:W-:Y:S01]  /*2350*/  FMNMX R5, R83, R16, !PT ;  /* 0x0000001053057209 */ /* 0x000fe20007800000 */
[----:B-1----:R-:W-:Y:S01]  /*2360*/  @!P6 FMUL R28, R28, R28 ;  /* 0x0000001c1c1ce220 */ /* 0x002fe20000400000 */
[----:B------:R-:W-:Y:S02]  /*2370*/  FSETP.GEU.AND P6, PT, R57, -126, PT ;  /* 0xc2fc00003900780b */ /* 0x000fe40003fce000 */
[----:B------:R-:W-:Y:S02]  /*2380*/  FMNMX R16, R86, R5, !PT ;  /* 0x0000000556107209 */ /* 0x000fe40007800000 */
[----:B------:R-:W1:Y:S01]  /*2390*/  MUFU.EX2 R88, R53 ;  /* 0x0000003500587308 */ /* 0x000e620000000800 */
[----:B------:R-:W-:Y:S01]  /*23a0*/  @!P5 FMUL R13, R13, 0.5 ;  /* 0x3f0000000d0dd820 */ /* 0x000fe20000400000 */
[----:B------:R-:W-:Y:S01]  /*23b0*/  FMNMX R16, R87, R16, !PT ;  /* 0x0000001057107209 */ /* 0x000fe20007800000 */
[----:B--2---:R-:W-:Y:S01]  /*23c0*/  @!P1 FMUL R48, R48, R48 ;  /* 0x0000003030309220 */ /* 0x004fe20000400000 */
[----:B------:R-:W-:-:S02]  /*23d0*/  FSETP.GEU.AND P1, PT, R60, -126, PT ;  /* 0xc2fc00003c00780b */ /* 0x000fc40003f2e000 */
[----:B------:R-:W-:Y:S01]  /*23e0*/  F2FP.SATFINITE.E4M3.F32.PACK_AB_MERGE_C R99, R103, R22, RZ ;  /* 0x000000166763723e */ /* 0x000fe200048070ff */
[----:B------:R-:W2:Y:S01]  /*23f0*/  SHFL.BFLY PT, R5, R16, 0x1, 0x1f ;  /* 0x0c201f0010057f89 */ /* 0x000ea200000e0000 */
[----:B------:R-:W4:Y:S01]  /*2400*/  MUFU.EX2 R56, R9 ;  /* 0x0000000900387308 */ /* 0x000f220000000800 */
[----:B---3--:R-:W-:Y:S01]  /*2410*/  @!P2 FMUL R52, R52, R52 ;  /* 0x000000343434a220 */ /* 0x008fe20000400000 */
[----:B------:R-:W-:Y:S01]  /*2420*/  FSETP.GEU.AND P2, PT, R61, -126, PT ;  /* 0xc2fc00003d00780b */ /* 0x000fe20003f4e000 */
[----:B------:R-:W-:Y:S01]  /*2430*/  @!P6 FMUL R57, R57, 0.5 ;  /* 0x3f0000003939e820 */ /* 0x000fe20000400000 */
[C---:B------:R-:W-:Y:S02]  /*2440*/  F2FP.SATFINITE.E4M3.F32.PACK_AB_MERGE_C R104, R103.reuse, R44, RZ ;  /* 0x0000002c6768723e */ /* 0x040fe400048070ff */
[----:B------:R-:W-:Y:S02]  /*2450*/  F2FP.SATFINITE.E4M3.F32.PACK_AB_MERGE_C R91, R103, R18, RZ ;  /* 0x00000012675b723e */ /* 0x000fe400048070ff */
[----:B------:R-:W3:Y:S01]  /*2460*/  MUFU.EX2 R13, R13 ;  /* 0x0000000d000d7308 */ /* 0x000ee20000000800 */
[----:B-1----:R-:W-:Y:S01]  /*2470*/  @!P3 FMUL R88, R88, R88 ;  /* 0x000000585858b220 */ /* 0x002fe20000400000 */
[----:B------:R-:W-:Y:S01]  /*2480*/  FSETP.GEU.AND P3, PT, R65, -126, PT ;  /* 0xc2fc00004100780b */ /* 0x000fe20003f6e000 */
[----:B------:R-:W-:Y:S01]  /*2490*/  @!P1 FMUL R60, R60, 0.5 ;  /* 0x3f0000003c3c9820 */ /* 0x000fe20000400000 */
[----:B------:R-:W-:-:S02]  /*24a0*/  F2FP.SATFINITE.E4M3.F32.PACK_AB_MERGE_C R105, R103, R28, RZ ;  /* 0x0000001c6769723e */ /* 0x000fc400048070ff */
[----:B------:R-:W-:Y:S01]  /*24b0*/  F2FP.SATFINITE.E4M3.F32.PACK_AB_MERGE_C R107, R103, R52, RZ ;  /* 0x00000034676b723e */ /* 0x000fe200048070ff */
[----:B------:R-:W-:Y:S01]  /*24c0*/  @!P2 FMUL R61, R61, 0.5 ;  /* 0x3f0000003d3da820 */ /* 0x000fe20000400000 */
[----:B------:R-:W1:Y:S01]  /*24d0*/  MUFU.EX2 R57, R57 ;  /* 0x0000003900397308 */ /* 0x000e620000000800 */
[----:B----4-:R-:W-:Y:S01]  /*24e0*/  @!P4 FMUL R56, R56, R56 ;  /* 0x000000383838c220 */ /* 0x010fe20000400000 */
[----:B------:R-:W-:Y:S02]  /*24f0*/  FSETP.GEU.AND P4, PT, R64, -126, PT ;  /* 0xc2fc00004000780b */ /* 0x000fe40003f8e000 */
[C---:B------:R-:W-:Y:S02]  /*2500*/  F2FP.SATFINITE.E4M3.F32.PACK_AB_MERGE_C R85, R103.reuse, R6, RZ ;  /* 0x000000066755723e */ /* 0x040fe400048070ff */
[----:B------:R-:W-:Y:S01]  /*2510*/  F2FP.SATFINITE.E4M3.F32.PACK_AB_MERGE_C R108, R103, R56, RZ ;  /* 0x00000038676c723e */ /* 0x000fe200048070ff */
[----:B------:R-:W-:Y:S01]  /*2520*/  @!P3 FMUL R65, R65, 0.5 ;  /* 0x3f0000004141b820 */ /* 0x000fe20000400000 */
[----:B------:R-:W4:Y:S01]  /*2530*/  MUFU.EX2 R60, R60 ;  /* 0x0000003c003c7308 */ /* 0x000f220000000800 */
[----:B---3--:R-:W-:Y:S01]  /*2540*/  @!P5 FMUL R13, R13, R13 ;  /* 0x0000000d0d0dd220 */ /* 0x008fe20000400000 */
[----:B------:R-:W-:-:S02]  /*2550*/  FSETP.GEU.AND P5, PT, R68, -126, PT ;  /* 0xc2fc00004400780b */ /* 0x000fc40003fae000 */
[----:B--2---:R-:W-:Y:S02]  /*2560*/  FMNMX R5, R16, R5, !PT ;  /* 0x0000000510057209 */ /* 0x004fe40007800000 */
[----:B------:R-:W-:Y:S01]  /*2570*/  F2FP.SATFINITE.E4M3.F32.PACK_AB_MERGE_C R89, R103, R14, RZ ;  /* 0x0000000e6759723e */ /* 0x000fe200048070ff */
[----:B------:R-:W-:Y:S01]  /*2580*/  @!P4 FMUL R64, R64, 0.5 ;  /* 0x3f0000004040c820 */ /* 0x000fe20000400000 */
[----:B------:R-:W2:Y:S01]  /*2590*/  MUFU.EX2 R61, R61 ;  /* 0x0000003d003d7308 */ /* 0x000ea20000000800 */
[----:B-1----:R-:W-:Y:S01]  /*25a0*/  @!P6 FMUL R57, R57, R57 ;  /* 0x000000393939e220 */ /* 0x002fe20000400000 */
[----:B------:R-:W1:Y:S01]  /*25b0*/  SHFL.BFLY PT, R16, R5, 0x2, 0x1f ;  /* 0x0c401f0005107f89 */ /* 0x000e6200000e0000 */
[----:B------:R-:W-:Y:S02]  /*25c0*/  FSETP.GEU.AND P6, PT, R69, -126, PT ;  /* 0xc2fc00004500780b */ /* 0x000fe40003fce000 */
[----:B------:R-:W-:Y:S01]  /*25d0*/  FADD R33, R12, R57 ;  /* 0x000000390c217221 */ /* 0x000fe20000000000 */
[----:B------:R-:W-:Y:S01]  /*25e0*/  F2FP.SATFINITE.E4M3.F32.PACK_AB_MERGE_C R106, R103, R48, RZ ;  /* 0x00000030676a723e */ /* 0x000fe200048070ff */
[----:B------:R-:W-:Y:S01]  /*25f0*/  @!P5 FMUL R68, R68, 0.5 ;  /* 0x3f0000004444d820 */ /* 0x000fe20000400000 */
[----:B------:R-:W3:Y:S01]  /*2600*/  MUFU.EX2 R65, R65 ;  /* 0x0000004100417308 */ /* 0x000ee20000000800 */
[----:B----4-:R-:W-:Y:S01]  /*2610*/  @!P1 FMUL R60, R60, R60 ;  /* 0x0000003c3c3c9220 */ /* 0x010fe20000400000 */
[----:B------:R-:W-:-:S02]  /*2620*/  FSETP.GEU.AND P1, PT, R72, -126, PT ;  /* 0xc2fc00004800780b */ /* 0x000fc40003f2e000 */
[----:B------:R-:W-:Y:S02]  /*2630*/  LOP3.LUT R108, R108, 0xff, RZ, 0xc0, !PT ;  /* 0x000000ff6c6c7812 */ /* 0x000fe400078ec0ff */
[----:B------:R-:W-:Y:S02]  /*2640*/  F2FP.SATFINITE.E4M3.F32.PACK_AB_MERGE_C R111, R103, R60, RZ ;  /* 0x0000003c676f723e */ /* 0x000fe400048070ff */
[----:B------:R-:W4:Y:S01]  /*2650*/  MUFU.EX2 R64, R64 ;  /* 0x0000004000407308 */ /* 0x000f220000000800 */
[----:B--2---:R-:W-:Y:S01]  /*2660*/  @!P2 FMUL R61, R61, R61 ;  /* 0x0000003d3d3da220 */ /* 0x004fe20000400000 */
[----:B------:R-:W-:Y:S01]  /*2670*/  FSETP.GEU.AND P2, PT, R73, -126, PT ;  /* 0xc2fc00004900780b */ /* 0x000fe20003f4e000 */
[----:B------:R-:W-:Y:S01]  /*2680*/  @!P6 FMUL R69, R69, 0.5 ;  /* 0x3f0000004545e820 */ /* 0x000fe20000400000 */
[----:B------:R-:W-:Y:S01]  /*2690*/  LOP3.LUT R85, R85, 0xff, RZ, 0xc0, !PT ;  /* 0x000000ff55557812 */ /* 0x000fe200078ec0ff */
[----:B------:R-:W-:Y:S01]  /*26a0*/  FADD R37, R18, R61 ;  /* 0x0000003d12257221 */ /* 0x000fe20000000000 */
[----:B------:R-:W-:Y:S01]  /*26b0*/  F2FP.SATFINITE.E4M3.F32.PACK_AB_MERGE_C R112, R103, R61, RZ ;  /* 0x0000003d6770723e */ /* 0x000fe200048070ff */
[----:B------:R-:W-:Y:S01]  /*26c0*/  @!P1 FMUL R72, R72, 0.5 ;  /* 0x3f00000048489820 */ /* 0x000fe20000400000 */
[----:B------:R-:W2:Y:S01]  /*26d0*/  MUFU.EX2 R68, R68 ;  /* 0x0000004400447308 */ /* 0x000ea20000000800 */
[----:B---3--:R-:W-:Y:S01]  /*26e0*/  @!P3 FMUL R65, R65, R65 ;  /* 0x000000414141b220 */ /* 0x008fe20000400000 */
[----:B------:R-:W-:-:S02]  /*26f0*/  FSETP.GEU.AND P3, PT, R77, -126, PT ;  /* 0xc2fc00004d00780b */ /* 0x000fc40003f6e000 */
[----:B-1----:R-:W-:Y:S02]  /*2700*/  FMNMX R9, R5, R16, !PT ;  /* 0x0000001005097209 */ /* 0x002fe40007800000 */
[----:B------:R-:W-:Y:S01]  /*2710*/  LOP3.LUT R97, R97, 0xff, RZ, 0xc0, !PT ;  /* 0x000000ff61617812 */ /* 0x000fe200078ec0ff */
[----:B------:R-:W-:Y:S01]  /*2720*/  @!P2 FMUL R73, R73, 0.5 ;  /* 0x3f0000004949a820 */ /* 0x000fe20000400000 */
[----:B------:R-:W1:Y:S01]  /*2730*/  MUFU.EX2 R69, R69 ;  /* 0x0000004500457308 */ /* 0x000e620000000800 */
[----:B----4-:R-:W-:Y:S01]  /*2740*/  @!P4 FMUL R64, R64, R64 ;  /* 0x000000404040c220 */ /* 0x010fe20000400000 */
[----:B------:R-:W-:Y:S02]  /*2750*/  FSETP.GEU.AND P4, PT, R76, -126, PT ;  /* 0xc2fc00004c00780b */ /* 0x000fe40003f8e000 */
[C---:B------:R-:W-:Y:S02]  /*2760*/  F2FP.SATFINITE.E4M3.F32.PACK_AB_MERGE_C R114, R103.reuse, R65, RZ ;  /* 0x000000416772723e */ /* 0x040fe400048070ff */
[----:B------:R-:W-:Y:S01]  /*2770*/  F2FP.SATFINITE.E4M3.F32.PACK_AB_MERGE_C R113, R103, R64, RZ ;  /* 0x000000406771723e */ /* 0x000fe200048070ff */
[----:B------:R-:W-:Y:S01]  /*2780*/  @!P3 FMUL R77, R77, 0.5 ;  /* 0x3f0000004d4db820 */ /* 0x000fe20000400000 */
[----:B------:R-:W3:Y:S01]  /*2790*/  MUFU.EX2 R72, R72 ;  /* 0x0000004800487308 */ /* 0x000ee20000000800 */
[----:B--2---:R-:W-:Y:S01]  /*27a0*/  @!P5 FMUL R68, R68, R68 ;  /* 0x000000444444d220 */ /* 0x004fe20000400000 */
[----:B------:R-:W-:-:S02]  /*27b0*/  FSETP.NEU.AND P5, PT, R9, -INF , PT ;  /* 0xff8000000900780b */ /* 0x000fc40003fad000 */
[----:B------:R-:W-:Y:S01]  /*27c0*/  F2FP.SATFINITE.E4M3.F32.PACK_AB_MERGE_C R110, R103, R57, RZ ;  /* 0x00000039676e723e */ /* 0x000fe200048070ff */
[----:B------:R-:W-:Y:S01]  /*27d0*/  FADD R41, R36, R68 ;  /* 0x0000004424297221 */ /* 0x000fe20000000000 */
[----:B------:R-:W-:Y:S01]  /*27e0*/  FSEL R5, R9, RZ, P5 ;  /* 0x000000ff09057208 */ /* 0x000fe20002800000 */
[----:B------:R-:W-:Y:S01]  /*27f0*/  @!P4 FMUL R76, R76, 0.5 ;  /* 0x3f0000004c4cc820 */ /* 0x000fe20000400000 */
[----:B------:R-:W2:Y:S01]  /*2800*/  MUFU.EX2 R73, R73 ;  /* 0x0000004900497308 */ /* 0x000ea20000000800 */
[----:B-1----:R-:W-:Y:S01]  /*2810*/  @!P6 FMUL R69, R69, R69 ;  /* 0x000000454545e220 */ /* 0x002fe20000400000 */
[----:B------:R-:W-:Y:S01]  /*2820*/  FSETP.GEU.AND P6, PT, R80, -126, PT ;  /* 0xc2fc00005000780b */ /* 0x000fe20003fce000 */
[----:B------:R-:W-:Y:S01]  /*2830*/  FMUL R5, R5, UR6 ;  /* 0x0000000605057c20 */ /* 0x000fe20008400000 */
[----:B------:R-:W-:Y:S01]  /*2840*/  FSETP.GEU.AND P5, PT, R81, -126, PT ;  /* 0xc2fc00005100780b */ /* 0x000fe20003fae000 */
[----:B------:R-:W-:Y:S01]  /*2850*/  FADD R36, R22, R69 ;  /* 0x0000004516247221 */ /* 0x000fe20000000000 */
[----:B------:R-:W-:Y:S01]  /*2860*/  F2FP.SATFINITE.E4M3.F32.PACK_AB_MERGE_C R68, R103, R68, RZ ;  /* 0x000000446744723e */ /* 0x000fe200048070ff */
[--C-:B------:R-:W-:Y:S01]  /*2870*/  FFMA R27, R27, UR6, -R5.reuse ;  /* 0x000000061b1b7c23 */ /* 0x100fe20008000805 */
[----:B------:R-:W1:Y:S01]  /*2880*/  MUFU.EX2 R77, R77 ;  /* 0x0000004d004d7308 */ /* 0x000e620000000800 */
[----:B---3--:R-:W-:Y:S01]  /*2890*/  @!P1 FMUL R72, R72, R72 ;  /* 0x0000004848489220 */ /* 0x008fe20000400000 */
[----:B------:R-:W-:Y:S01]  /*28a0*/  FSETP.GEU.AND P1, PT, R84, -126, PT ;  /* 0xc2fc00005400780b */ /* 0x000fe20003f2e000 */
[--C-:B------:R-:W-:Y:S01]  /*28b0*/  FFMA R26, R26, UR6, -R5.reuse ;  /* 0x000000061a1a7c23 */ /* 0x100fe20008000805 */
[--C-:B------:R-:W-:Y:S01]  /*28c0*/  FFMA R30, R30, UR6, -R5.reuse ;  /* 0x000000061e1e7c23 */ /* 0x100fe20008000805 */
[--C-:B------:R-:W-:Y:S01]  /*28d0*/  FFMA R15, R34, UR6, -R5.reuse ;  /* 0x00000006220f7c23 */ /* 0x100fe20008000805 */
[--C-:B------:R-:W-:Y:S01]  /*28e0*/  FFMA R35, R35, UR6, -R5.reuse ;  /* 0x0000000623237c23 */ /* 0x100fe20008000805 */
[----:B------:R-:W-:Y:S01]  /*28f0*/  @!P6 FMUL R80, R80, 0.5 ;  /* 0x3f0000005050e820 */ /* 0x000fe20000400000 */
[----:B------:R-:W3:Y:S01]  /*2900*/  MUFU.EX2 R76, R76 ;  /* 0x0000004c004c7308 */ /* 0x000ee20000000800 */
[----:B--2---:R-:W-:Y:S01]  /*2910*/  @!P2 FMUL R73, R73, R73 ;  /* 0x000000494949a220 */ /* 0x004fe20000400000 */
[----:B------:R-:W-:Y:S01]  /*2920*/  FSETP.GEU.AND P2, PT, R7, -126, PT ;  /* 0xc2fc00000700780b */ /* 0x000fe20003f4e000 */
[----:B------:R-:W-:Y:S01]  /*2930*/  @!P5 FMUL R81, R81, 0.5 ;  /* 0x3f0000005151d820 */ /* 0x000fe20000400000 */
[--C-:B------:R-:W-:Y:S01]  /*2940*/  FFMA R31, R31, UR6, -R5.reuse ;  /* 0x000000061f1f7c23 */ /* 0x100fe20008000805 */
[--C-:B------:R-:W-:Y:S01]  /*2950*/  FFMA R39, R39, UR6, -R5.reuse ;  /* 0x0000000627277c23 */ /* 0x100fe20008000805 */
[--C-:B------:R-:W-:Y:S01]  /*2960*/  FFMA R17, R42, UR6, -R5.reuse ;  /* 0x000000062a117c23 */ /* 0x100fe20008000805 */
[----:B------:R-:W-:Y:S01]  /*2970*/  @!P1 FMUL R84, R84, 0.5 ;  /* 0x3f00000054549820 */ /* 0x000fe20000400000 */
[----:B------:R-:W2:Y:S01]  /*2980*/  MUFU.EX2 R80, R80 ;  /* 0x0000005000507308 */ /* 0x000ea20000000800 */
[----:B-1----:R-:W-:Y:S01]  /*2990*/  @!P3 FMUL R77, R77, R77 ;  /* 0x0000004d4d4db220 */ /* 0x002fe20000400000 */
[----:B------:R-:W-:Y:S01]  /*29a0*/  FSETP.GEU.AND P3, PT, R27, -126, PT ;  /* 0xc2fc00001b00780b */ /* 0x000fe20003f6e000 */
[--C-:B------:R-:W-:Y:S01]  /*29b0*/  FFMA R47, R47, UR6, -R5.reuse ;  /* 0x000000062f2f7c23 */ /* 0x100fe20008000805 */
[--C-:B------:R-:W-:Y:S01]  /*29c0*/  FFMA R43, R43, UR6, -R5.reuse ;  /* 0x000000062b2b7c23 */ /* 0x100fe20008000805 */
[--C-:B------:R-:W-:Y:S01]  /*29d0*/  FFMA R51, R51, UR6, -R5.reuse ;  /* 0x0000000633337c23 */ /* 0x100fe20008000805 */
[--C-:B------:R-:W-:Y:S01]  /*29e0*/  FFMA R59, R59, UR6, -R5.reuse ;  /* 0x000000063b3b7c23 */ /* 0x100fe20008000805 */
[----:B------:R-:W-:Y:S01]  /*29f0*/  @!P2 FMUL R7, R7, 0.5 ;  /* 0x3f0000000707a820 */ /* 0x000fe20000400000 */
        /* <DEDUP_REMOVED lines=8> */
[----:B------:R3:W4:Y:S01]  /*2a80*/  MUFU.EX2 R25, R7 ;  /* 0x0000000700197308 */ /* 0x0007220000000800 */
[----:B--2---:R-:W-:Y:S01]  /*2a90*/  @!P6 FMUL R80, R80, R80 ;  /* 0x000000505050e220 */ /* 0x004fe20000400000 */
[----:B------:R-:W-:Y:S01]  /*2aa0*/  FSETP.GEU.AND P6, PT, R30, -126, PT ;  /* 0xc2fc00001e00780b */ /* 0x000fe20003fce000 */
[--C-:B------:R-:W-:Y:S01]  /*2ab0*/  FFMA R71, R71, UR6, -R5.reuse ;  /* 0x0000000647477c23 */ /* 0x100fe20008000805 */
[--C-:B------:R-:W-:Y:S01]  /*2ac0*/  FFMA R75, R75, UR6, -R5.reuse ;  /* 0x000000064b4b7c23 */ /* 0x100fe20008000805 */
[--C-:B------:R-:W-:Y:S01]  /*2ad0*/  FFMA R74, R74, UR6, -R5.reuse ;  /* 0x000000064a4a7c23 */ /* 0x100fe20008000805 */
[--C-:B------:R-:W-:Y:S01]  /*2ae0*/  FFMA R66, R66, UR6, -R5.reuse ;  /* 0x0000000642427c23 */ /* 0x100fe20008000805 */
[----:B------:R-:W-:Y:S01]  /*2af0*/  @!P4 FMUL R26, R26, 0.5 ;  /* 0x3f0000001a1ac820 */ /* 0x000fe20000400000 */
[----:B------:R-:W2:Y:S01]  /*2b00*/  MUFU.EX2 R81, R81 ;  /* 0x0000005100517308 */ /* 0x000ea20000000800 */
[----:B-1----:R-:W-:Y:S01]  /*2b10*/  @!P1 FMUL R84, R84, R84 ;  /* 0x0000005454549220 */ /* 0x002fe20000400000 */
[----:B------:R-:W-:Y:S01]  /*2b20*/  FSETP.GEU.AND P1, PT, R15, -126, PT ;  /* 0xc2fc00000f00780b */ /* 0x000fe20003f2e000 */
[--C-:B---3--:R-:W-:Y:S01]  /*2b30*/  FFMA R7, R38, UR6, -R5.reuse ;  /* 0x0000000626077c23 */ /* 0x108fe20008000805 */
[--C-:B------:R-:W-:Y:S01]  /*2b40*/  FFMA R70, R70, UR6, -R5.reuse ;  /* 0x0000000646467c23 */ /* 0x100fe20008000805 */
[--C-:B------:R-:W-:Y:S01]  /*2b50*/  FFMA R79, R79, UR6, -R5.reuse ;  /* 0x000000064f4f7c23 */ /* 0x100fe20008000805 */
[--C-:B------:R-:W-:Y:S01]  /*2b60*/  FFMA R83, R83, UR6, -R5.reuse ;  /* 0x0000000653537c23 */ /* 0x100fe20008000805 */
[----:B------:R-:W-:Y:S01]  /*2b70*/  @!P6 FMUL R30, R30, 0.5 ;  /* 0x3f0000001e1ee820 */ /* 0x000fe20000400000 */
[----:B------:R-:W1:Y:S01]  /*2b80*/  MUFU.EX2 R16, R27 ;  /* 0x0000001b00107308 */ /* 0x000e620000000800 */
[----:B----4-:R-:W-:Y:S01]  /*2b90*/  @!P2 FMUL R25, R25, R25 ;  /* 0x000000191919a220 */ /* 0x010fe20000400000 */
[----:B------:R-:W-:Y:S01]  /*2ba0*/  FSETP.GEU.AND P2, PT, R35, -126, PT ;  /* 0xc2fc00002300780b */ /* 0x000fe20003f4e000 */
[--C-:B------:R-:W-:Y:S01]  /*2bb0*/  FFMA R78, R78, UR6, -R5.reuse ;  /* 0x000000064e4e7c23 */ /* 0x100fe20008000805 */
[--C-:B------:R-:W-:Y:S01]  /*2bc0*/  FFMA R82, R82, UR6, -R5.reuse ;  /* 0x0000000652527c23 */ /* 0x100fe20008000805 */
[----:B------:R-:W-:Y:S01]  /*2bd0*/  FFMA R86, R86, UR6, -R5 ;  /* 0x0000000656567c23 */ /* 0x000fe20008000805 */
[----:B------:R-:W-:Y:S01]  /*2be0*/  FADD R100, R40, R72 ;  /* 0x0000004828647221 */ /* 0x000fe20000000000 */
[----:B------:R-:W-:Y:S01]  /*2bf0*/  @!P1 FMUL R15, R15, 0.5 ;  /* 0x3f0000000f0f9820 */ /* 0x000fe20000400000 */
[----:B------:R-:W3:Y:S01]  /*2c00*/  MUFU.EX2 R26, R26 ;  /* 0x0000001a001a7308 */ /* 0x000ee20000000800 */
[----:B--2---:R-:W-:Y:S01]  /*2c10*/  @!P5 FMUL R81, R81, R81 ;  /* 0x000000515151d220 */ /* 0x004fe20000400000 */
[----:B------:R-:W-:Y:S01]  /*2c20*/  FSETP.GEU.AND P5, PT, R31, -126, PT ;  /* 0xc2fc00001f00780b */ /* 0x000fe20003fae000 */
[----:B------:R-:W-:Y:S01]  /*2c30*/  FADD R40, R24, R73 ;  /* 0x0000004918287221 */ /* 0x000fe20000000000 */
[----:B------:R-:W-:Y:S01]  /*2c40*/  FADD R45, R88, R25 ;  /* 0x00000019582d7221 */ /* 0x000fe20000000000 */
[----:B------:R-:W-:Y:S01]  /*2c50*/  FADD R24, R44, R76 ;  /* 0x0000004c2c187221 */ /* 0x000fe20000000000 */
[----:B------:R-:W-:Y:S01]  /*2c60*/  F2FP.SATFINITE.E4M3.F32.PACK_AB_MERGE_C R88, R103, R88, RZ ;  /* 0x000000586758723e */ /* 0x000fe200048070ff */
[----:B------:R-:W-:Y:S01]  /*2c70*/  @!P2 FMUL R35, R35, 0.5 ;  /* 0x3f0000002323a820 */ /* 0x000fe20000400000 */
[----:B------:R-:W2:Y:S01]  /*2c80*/  MUFU.EX2 R30, R30 ;  /* 0x0000001e001e7308 */ /* 0x000ea20000000800 */
[----:B-1----:R-:W-:Y:S01]  /*2c90*/  @!P3 FMUL R16, R16, R16 ;  /* 0x000000101010b220 */ /* 0x002fe20000400000 */
[----:B------:R-:W-:Y:S01]  /*2ca0*/  FSETP.GEU.AND P3, PT, R39, -126, PT ;  /* 0xc2fc00002700780b */ /* 0x000fe20003f6e000 */
[----:B------:R-:W-:Y:S01]  /*2cb0*/  FADD R44, R28, R77 ;  /* 0x0000004d1c2c7221 */ /* 0x000fe20000000000 */
[----:B------:R-:W-:Y:S01]  /*2cc0*/  F2FP.SATFINITE.E4M3.F32.PACK_AB_MERGE_C R69, R103, R69, RZ ;  /* 0x000000456745723e */ /* 0x000fe200048070ff */
[----:B------:R-:W-:Y:S01]  /*2cd0*/  FADD R33, R33, R40 ;  /* 0x0000002821217221 */ /* 0x000fe20000000000 */
[----:B------:R-:W-:Y:S01]  /*2ce0*/  FADD R28, R48, R80 ;  /* 0x00000050301c7221 */ /* 0x000fe20000000000 */
[----:B------:R-:W-:Y:S01]  /*2cf0*/  @!P5 FMUL R31, R31, 0.5 ;  /* 0x3f0000001f1fd820 */ /* 0x000fe20000400000 */
[----:B------:R1:W4:Y:S01]  /*2d00*/  MUFU.EX2 R38, R15 ;  /* 0x0000000f00267308 */ /* 0x0003220000000800 */
[----:B---3--:R-:W-:Y:S01]  /*2d10*/  @!P4 FMUL R26, R26, R26 ;  /* 0x0000001a1a1ac220 */ /* 0x008fe20000400000 */
[----:B------:R-:W-:Y:S01]  /*2d20*/  FSETP.GEU.AND P4, PT, R7, -126, PT ;  /* 0xc2fc00000700780b */ /* 0x000fe20003f8e000 */
[----:B------:R-:W-:Y:S01]  /*2d30*/  FADD R48, R56, R84 ;  /* 0x0000005438307221 */ /* 0x000fe20000000000 */
[----:B------:R-:W-:Y:S01]  /*2d40*/  LOP3.LUT R68, R68, 0xff, RZ, 0xc0, !PT ;  /* 0x000000ff44447812 */ /* 0x000fe200078ec0ff */
[----:B------:R-:W-:Y:S01]  /*2d50*/  FADD R36, R36, R45 ;  /* 0x0000002d24247221 */ /* 0x000fe20000000000 */
[----:B------:R-:W-:Y:S01]  /*2d60*/  F2FP.SATFINITE.E4M3.F32.PACK_AB_MERGE_C R56, R103, R26, RZ ;  /* 0x0000001a6738723e */ /* 0x000fe200048070ff */
[----:B------:R-:W-:Y:S01]  /*2d70*/  @!P3 FMUL R39, R39, 0.5 ;  /* 0x3f0000002727b820 */ /* 0x000fe20000400000 */
[----:B------:R3:W5:Y:S01]  /*2d80*/  MUFU.EX2 R42, R35 ;  /* 0x00000023002a7308 */ /* 0x0007620000000800 */
[----:B-1----:R-:W-:Y:S01]  /*2d90*/  FFMA R15, R46, UR6, -R5 ;  /* 0x000000062e0f7c23 */ /* 0x002fe20008000805 */
[----:B--2---:R-:W-:Y:S01]  /*2da0*/  @!P6 FMUL R30, R30, R30 ;  /* 0x0000001e1e1ee220 */ /* 0x004fe20000400000 */
[----:B------:R-:W-:Y:S01]  /*2db0*/  FSETP.GEU.AND P6, PT, R17, -126, PT ;  /* 0xc2fc00001100780b */ /* 0x000fe20003fce000 */
[----:B------:R-:W-:Y:S01]  /*2dc0*/  FADD R48, R41, R48 ;  /* 0x0000003029307221 */ /* 0x000fe20000000000 */
[----:B------:R-:W-:-:S02]  /*2dd0*/  LOP3.LUT R69, R69, 0xffff, RZ, 0xc0, !PT ;  /* 0x0000ffff45457812 */ /* 0x000fc400078ec0ff */
[----:B------:R-:W-:Y:S01]  /*2de0*/  @!P4 FMUL R7, R7, 0.5 ;  /* 0x3f0000000707c820 */ /* 0x000fe20000400000 */
[----:B------:R1:W2:Y:S01]  /*2df0*/  MUFU.EX2 R34, R31 ;  /* 0x0000001f00227308 */ /* 0x0002a20000000800 */
[----:B----4-:R-:W-:Y:S01]  /*2e00*/  @!P1 FMUL R38, R38, R38 ;  /* 0x0000002626269220 */ /* 0x010fe20000400000 */
[----:B------:R-:W-:Y:S01]  /*2e10*/  FSETP.GEU.AND P1, PT, R15, -126, PT ;  /* 0xc2fc00000f00780b */ /* 0x000fe20003f2e000 */
[----:B---3--:R-:W-:Y:S01]  /*2e20*/  FADD R35, R14, R60 ;  /* 0x0000003c0e237221 */ /* 0x008fe20000000000 */
[----:B------:R-:W-:Y:S02]  /*2e30*/  F2FP.SATFINITE.E4M3.F32.PACK_AB_MERGE_C R60, R103, R30, RZ ;  /* 0x0000001e673c723e */ /* 0x000fe400048070ff */
[----:B------:R-:W-:Y:S01]  /*2e40*/  PRMT R68, R69, 0x7604, R68 ;  /* 0x0000760445447816 */ /* 0x000fe20000000044 */
[----:B------:R-:W-:Y:S01]  /*2e50*/  FADD R35, R35, R24 ;  /* 0x0000001823237221 */ /* 0x000fe20000000000 */
[----:B------:R3:W4:Y:S01]  /*2e60*/  MUFU.EX2 R46, R39 ;  /* 0x00000027002e7308 */ /* 0x0007220000000800 */
[----:B-----5:R-:W-:Y:S01]  /*2e70*/  @!P2 FMUL R42, R42, R42 ;  /* 0x0000002a2a2aa220 */ /* 0x020fe20000400000 */
[----:B------:R-:W-:Y:S01]  /*2e80*/  FSETP.GEU.AND P2, PT, R47, -126, PT ;  /* 0xc2fc00002f00780b */ /* 0x000fe20003f4e000 */
[----:B------:R-:W-:Y:S01]  /*2e90*/  @!P6 FMUL R17, R17, 0.5 ;  /* 0x3f0000001111e820 */ /* 0x000fe20000400000 */
[----:B-1----:R-:W-:Y:S01]  /*2ea0*/  FADD R31, R6, R13 ;  /* 0x0000000d061f7221 */ /* 0x002fe20000000000 */
[----:B------:R-:W-:Y:S01]  /*2eb0*/  F2FP.SATFINITE.E4M3.F32.PACK_AB_MERGE_C R76, R103, R76, RZ ;  /* 0x0000004c674c723e */ /* 0x000fe200048070ff */
[----:B------:R-:W-:Y:S01]  /*2ec0*/  FADD R35, R35, R48 ;  /* 0x0000003023237221 */ /* 0x000fe20000000000 */
[----:B------:R-:W-:Y:S01]  /*2ed0*/  @!P1 FMUL R15, R15, 0.5 ;  /* 0x3f0000000f0f9820 */ /* 0x000fe20000400000 */
[----:B------:R1:W5:Y:S01]  /*2ee0*/  MUFU.EX2 R90, R7 ;  /* 0x00000007005a7308 */ /* 0x0003620000000800 */
[----:B--2---:R-:W-:Y:S01]  /*2ef0*/  @!P5 FMUL R34, R34, R34 ;  /* 0x000000222222d220 */ /* 0x004fe20000400000 */
[----:B------:R-:W-:Y:S01]  /*2f00*/  FSETP.GEU.AND P5, PT, R43, -126, PT ;  /* 0xc2fc00002b00780b */ /* 0x000fe20003fae000 */
[----:B---3--:R-:W-:Y:S01]  /*2f10*/  FADD R39, R32, R64 ;  /* 0x0000004020277221 */ /* 0x008fe20000000000 */
[----:B------:R-:W-:Y:S01]  /*2f20*/  FADD R32, R20, R65 ;  /* 0x0000004114207221 */ /* 0x000fe20000000000 */
[----:B------:R-:W-:Y:S01]  /*2f30*/  F2FP.SATFINITE.E4M3.F32.PACK_AB_MERGE_C R64, R103, R38, RZ ;  /* 0x000000266740723e */ /* 0x000fe200048070ff */
[----:B------:R-:W-:Y:S01]  /*2f40*/  FADD R31, R31, R100 ;  /* 0x000000641f1f7221 */ /* 0x000fe20000000000 */
[----:B------:R-:W-:Y:S01]  /*2f50*/  @!P2 FMUL R47, R47, 0.5 ;  /* 0x3f0000002f2fa820 */ /* 0x000fe20000400000 */
[----:B------:R2:W3:Y:S01]  /*2f60*/  MUFU.EX2 R92, R17 ;  /* 0x00000011005c7308 */ /* 0x0004e20000000800 */
[----:B----4-:R-:W-:Y:S01]  /*2f70*/  @!P3 FMUL R46, R46, R46 ;  /* 0x0000002e2e2eb220 */ /* 0x010fe20000400000 */
[----:B------:R-:W-:Y:S01]  /*2f80*/  FSETP.GEU.AND P3, PT, R51, -126, PT ;  /* 0xc2fc00003300780b */ /* 0x000fe20003f6e000 */
[--C-:B-1----:R-:W-:Y:S01]  /*2f90*/  FFMA R7, R50, UR6, -R5.reuse ;  /* 0x0000000632077c23 */ /* 0x102fe20008000805 */
[----:B------:R-:W-:Y:S01]  /*2fa0*/  F2FP.SATFINITE.E4M3.F32.PACK_AB_MERGE_C R21, R103, R34, RZ ;  /* 0x000000226715723e */ /* 0x000fe200048070ff */
[----:B------:R-:W-:Y:S01]  /*2fb0*/  FADD R28, R39, R28 ;  /* 0x0000001c271c7221 */ /* 0x000fe20000000000 */
[----:B------:R-:W-:Y:S01]  /*2fc0*/  F2FP.SATFINITE.E4M3.F32.PACK_AB_MERGE_C R22, R103, R42, RZ ;  /* 0x0000002a6716723e */ /* 0x000fe200048070ff */
[----:B------:R-:W-:Y:S01]  /*2fd0*/  @!P5 FMUL R43, R43, 0.5 ;  /* 0x3f0000002b2bd820 */ /* 0x000fe20000400000 */
[----:B------:R1:W4:Y:S01]  /*2fe0*/  MUFU.EX2 R94, R15 ;  /* 0x0000000f005e7308 */ /* 0x0003220000000800 */
[----:B-----5:R-:W-:Y:S01]  /*2ff0*/  @!P4 FMUL R90, R90, R90 ;  /* 0x0000005a5a5ac220 */ /* 0x020fe20000400000 */
[----:B------:R-:W-:Y:S01]  /*3000*/  FSETP.GEU.AND P4, PT, R7, -126, PT ;  /* 0xc2fc00000700780b */ /* 0x000fe20003f8e000 */
[--C-:B--2---:R-:W-:Y:S01]  /*3010*/  FFMA R17, R54, UR6, -R5.reuse ;  /* 0x0000000636117c23 */ /* 0x104fe20008000805 */
[----:B------:R-:W-:Y:S01]  /*3020*/  F2FP.SATFINITE.E4M3.F32.PACK_AB_MERGE_C R23, R103, R46, RZ ;  /* 0x0000002e6717723e */ /* 0x000fe200048070ff */
[----:B------:R-:W-:Y:S01]  /*3030*/  FADD R28, R31, R28 ;  /* 0x0000001c1f1c7221 */ /* 0x000fe20000000000 */
[----:B------:R-:W-:Y:S01]  /*3040*/  LOP3.LUT R21, R21, 0xffff, RZ, 0xc0, !PT ;  /* 0x0000ffff15157812 */ /* 0x000fe200078ec0ff */
[----:B------:R-:W-:Y:S01]  /*3050*/  @!P3 FMUL R51, R51, 0.5 ;  /* 0x3f0000003333b820 */ /* 0x000fe20000400000 */
[----:B------:R-:W2:Y:S01]  /*3060*/  MUFU.EX2 R54, R47 ;  /* 0x0000002f00367308 */ /* 0x000ea20000000800 */
[--C-:B-1----:R-:W-:Y:S01]  /*3070*/  FFMA R15, R58, UR6, -R5.reuse ;  /* 0x000000063a0f7c23 */ /* 0x102fe20008000805 */
[----:B---3--:R-:W-:Y:S01]  /*3080*/  @!P6 FMUL R92, R92, R92 ;  /* 0x0000005c5c5ce220 */ /* 0x008fe20000400000 */
[----:B------:R-:W-:Y:S01]  /*3090*/  FSETP.GEU.AND P6, PT, R17, -126, PT ;  /* 0xc2fc00001100780b */ /* 0x000fe20003fce000 */
[----:B------:R-:W-:Y:S01]  /*30a0*/  FFMA R5, R87, UR6, -R5 ;  /* 0x0000000657057c23 */ /* 0x000fe20008000805 */
[----:B------:R-:W-:Y:S01]  /*30b0*/  F2FP.SATFINITE.E4M3.F32.PACK_AB_MERGE_C R87, R103, R12, RZ ;  /* 0x0000000c6757723e */ /* 0x000fe200048070ff */
[----:B------:R-:W-:-:S02]  /*30c0*/  IMAD.U32 R31, R64, 0x10000, RZ ;  /* 0x00010000401f7824 */ /* 0x000fc400078e00ff */
[----:B------:R-:W-:Y:S01]  /*30d0*/  @!P4 FMUL R7, R7, 0.5 ;  /* 0x3f0000000707c820 */ /* 0x000fe20000400000 */
[----:B------:R1:W3:Y:S01]  /*30e0*/  MUFU.EX2 R50, R43 ;  /* 0x0000002b00327308 */ /* 0x0002e20000000800 */
[----:B----4-:R-:W-:Y:S01]  /*30f0*/  @!P1 FMUL R94, R94, R94 ;  /* 0x0000005e5e5e9220 */ /* 0x010fe20000400000 */
[----:B------:R-:W-:Y:S01]  /*3100*/  FSETP.GEU.AND P1, PT, R15, -126, PT ;  /* 0xc2fc00000f00780b */ /* 0x000fe20003f2e000 */
[----:B------:R-:W-:Y:S01]  /*3110*/  FADD R28, R28, R35 ;  /* 0x000000231c1c7221 */ /* 0x000fe20000000000 */
[----:B------:R-:W-:Y:S02]  /*3120*/  LOP3.LUT R23, R23, 0xffff, RZ, 0xc0, !PT ;  /* 0x0000ffff17177812 */ /* 0x000fe400078ec0ff */
[----:B------:R-:W-:Y:S02]  /*3130*/  F2FP.SATFINITE.E4M3.F32.PACK_AB_MERGE_C R77, R103, R77, RZ ;  /* 0x0000004d674d723e */ /* 0x000fe400048070ff */
[----:B------:R-:W4:Y:S01]  /*3140*/  MUFU.EX2 R58, R51 ;  /* 0x00000033003a7308 */ /* 0x000f220000000800 */
[----:B--2---:R-:W-:Y:S01]  /*3150*/  @!P2 FMUL R54, R54, R54 ;  /* 0x000000363636a220 */ /* 0x004fe20000400000 */
[----:B------:R-:W-:Y:S01]  /*3160*/  FSETP.GEU.AND P2, PT, R59, -126, PT ;  /* 0xc2fc00003b00780b */ /* 0x000fe20003f4e000 */
[----:B------:R-:W-:Y:S01]  /*3170*/  @!P6 FMUL R17, R17, 0.5 ;  /* 0x3f0000001111e820 */ /* 0x000fe20000400000 */
[----:B-1----:R-:W-:Y:S01]  /*3180*/  FADD R43, R52, R81 ;  /* 0x00000051342b7221 */ /* 0x002fe20000000000 */
[----:B------:R-:W-:-:S02]  /*3190*/  F2FP.SATFINITE.E4M3.F32.PACK_AB_MERGE_C R95, R103, R20, RZ ;  /* 0x00000014675f723e */ /* 0x000fc400048070ff */
[----:B------:R-:W-:Y:S01]  /*31a0*/  @!P1 FMUL R15, R15, 0.5 ;  /* 0x3f0000000f0f9820 */ /* 0x000fe20000400000 */
[----:B------:R-:W1:Y:S01]  /*31b0*/  MUFU.EX2 R96, R7 ;  /* 0x0000000700607308 */ /* 0x000e620000000800 */
[----:B---3--:R-:W-:Y:S01]  /*31c0*/  @!P5 FMUL R50, R50, R50 ;  /* 0x000000323232d220 */ /* 0x008fe20000400000 */
[----:B------:R-:W-:Y:S01]  /*31d0*/  FSETP.GEU.AND P5, PT, R55, -126, PT ;  /* 0xc2fc00003700780b */ /* 0x000fe20003fae000 */
[----:B------:R-:W-:Y:S01]  /*31e0*/  FADD R32, R32, R43 ;  /* 0x0000002b20207221 */ /* 0x000fe20000000000 */
[----:B------:R-:W-:Y:S02]  /*31f0*/  LOP3.LUT R76, R76, 0xff, RZ, 0xc0, !PT ;  /* 0x000000ff4c4c7812 */ /* 0x000fe400078ec0ff */
[----:B------:R-:W-:Y:S01]  /*3200*/  LOP3.LUT R77, R77, 0xffff, RZ, 0xc0, !PT ;  /* 0x0000ffff4d4d7812 */ /* 0x000fe200078ec0ff */
[----:B------:R-:W-:Y:S01]  /*3210*/  @!P2 FMUL R59, R59, 0.5 ;  /* 0x3f0000003b3ba820 */ /* 0x000fe20000400000 */
[----:B------:R2:W3:Y:S01]  /*3220*/  MUFU.EX2 R98, R17 ;  /* 0x0000001100627308 */ /* 0x0004e20000000800 */
[----:B----4-:R-:W-:Y:S01]  /*3230*/  @!P3 FMUL R58, R58, R58 ;  /* 0x0000003a3a3ab220 */ /* 0x010fe20000400000 */
[----:B------:R-:W-:Y:S01]  /*3240*/  FSETP.GEU.AND P3, PT, R63, -126, PT ;  /* 0xc2fc00003f00780b */ /* 0x000fe20003f6e000 */
[----:B------:R-:W-:Y:S01]  /*3250*/  FADD R24, R33, R32 ;  /* 0x0000002021187221 */ /* 0x000fe20000000000 */
[----:B------:R-:W-:-:S02]  /*3260*/  LOP3.LUT R32, R87, 0xffff, RZ, 0xc0, !PT ;  /* 0x0000ffff57207812 */ /* 0x000fc400078ec0ff */
[----:B------:R-:W-:Y:S01]  /*3270*/  F2FP.SATFINITE.E4M3.F32.PACK_AB_MERGE_C R18, R103, R58, RZ ;  /* 0x0000003a6712723e */ /* 0x000fe200048070ff */
[----:B------:R-:W-:Y:S01]  /*3280*/  @!P5 FMUL R55, R55, 0.5 ;  /* 0x3f0000003737d820 */ /* 0x000fe20000400000 */
[----:B------:R-:W4:Y:S01]  /*3290*/  MUFU.EX2 R59, R59 ;  /* 0x0000003b003b7308 */ /* 0x000f220000000800 */
[----:B-1----:R-:W-:Y:S01]  /*32a0*/  @!P4 FMUL R96, R96, R96 ;  /* 0x000000606060c220 */ /* 0x002fe20000400000 */
[----:B------:R-:W-:Y:S01]  /*32b0*/  FSETP.GEU.AND P4, PT, R19, -126, PT ;  /* 0xc2fc00001300780b */ /* 0x000fe20003f8e000 */
[----:B--2---:R-:W-:Y:S01]  /*32c0*/  IMAD.U32 R17, RZ, RZ, UR7 ;  /* 0x00000007ff117e24 */ /* 0x004fe2000f8e00ff */
[----:B------:R-:W-:Y:S02]  /*32d0*/  PRMT R32, R32, 0x7604, R85 ;  /* 0x0000760420207816 */ /* 0x000fe40000000055 */
[----:B------:R-:W-:Y:S01]  /*32e0*/  F2FP.SATFINITE.E4M3.F32.PACK_AB_MERGE_C R20, R103, R16, RZ ;  /* 0x000000106714723e */ /* 0x000fe200048070ff */
[----:B------:R-:W-:Y:S01]  /*32f0*/  @!P3 FMUL R63, R63, 0.5 ;  /* 0x3f0000003f3fb820 */ /* 0x000fe20000400000 */
[----:B------:R-:W1:Y:S01]  /*3300*/  MUFU.EX2 R62, R55 ;  /* 0x00000037003e7308 */ /* 0x000e620000000800 */
[----:B---3--:R-:W-:Y:S01]  /*3310*/  @!P6 FMUL R98, R98, R98 ;  /* 0x000000626262e220 */ /* 0x008fe20000400000 */
[----:B------:R-:W-:Y:S01]  /*3320*/  FSETP.GEU.AND P6, PT, R66, -126, PT ;  /* 0xc2fc00004200780b */ /* 0x000fe20003fce000 */
[----:B------:R2:W-:Y:S01]  /*3330*/  SYNCS.ARRIVE.TRANS64.A1T0 RZ, [R17+UR9], RZ ;  /* 0x000000ff11ff79a7 */ /* 0x0005e20008100009 */
[----:B------:R-:W-:-:S02]  /*3340*/  F2FP.SATFINITE.E4M3.F32.PACK_AB_MERGE_C R109, R103, R13, RZ ;  /* 0x0000000d676d723e */ /* 0x000fc400048070ff */
[----:B------:R-:W-:Y:S01]  /*3350*/  F2FP.SATFINITE.E4M3.F32.PACK_AB_MERGE_C R84, R103, R84, RZ ;  /* 0x000000546754723e */ /* 0x000fe200048070ff */
[----:B------:R-:W-:Y:S01]  /*3360*/  @!P4 FMUL R19, R19, 0.5 ;  /* 0x3f0000001313c820 */ /* 0x000fe20000400000 */
[----:B------:R-:W3:Y:S01]  /*3370*/  MUFU.EX2 R63, R63 ;  /* 0x0000003f003f7308 */ /* 0x000ee20000000800 */
[----:B----4-:R-:W-:Y:S01]  /*3380*/  @!P2 FMUL R59, R59, R59 ;  /* 0x0000003b3b3ba220 */ /* 0x010fe20000400000 */
[----:B------:R-:W-:Y:S02]  /*3390*/  FSETP.GEU.AND P2, PT, R71, -126, PT ;  /* 0xc2fc00004700780b */ /* 0x000fe40003f4e000 */
[C---:B--2---:R-:W-:Y:S02]  /*33a0*/  F2FP.SATFINITE.E4M3.F32.PACK_AB_MERGE_C R17, R103.reuse, R54, RZ ;  /* 0x000000366711723e */ /* 0x044fe400048070ff */
[----:B------:R-:W-:Y:S01]  /*33b0*/  F2FP.SATFINITE.E4M3.F32.PACK_AB_MERGE_C R6, R103, R59, RZ ;  /* 0x0000003b6706723e */ /* 0x000fe200048070ff */
[----:B------:R-:W-:Y:S01]  /*33c0*/  @!P6 FMUL R66, R66, 0.5 ;  /* 0x3f0000004242e820 */ /* 0x000fe20000400000 */
[----:B------:R2:W4:Y:S01]  /*33d0*/  MUFU.EX2 R27, R19 ;  /* 0x00000013001b7308 */ /* 0x0005220000000800 */
[----:B-1----:R-:W-:Y:S01]  /*33e0*/  @!P5 FMUL R62, R62, R62 ;  /* 0x0000003e3e3ed220 */ /* 0x002fe20000400000 */
[----:B------:R-:W-:-:S02]  /*33f0*/  FSETP.GEU.AND P5, PT, R67, -126, PT ;  /* 0xc2fc00004300780b */ /* 0x000fc40003fae000 */
[----:B------:R-:W-:Y:S02]  /*3400*/  LOP3.LUT R17, R17, 0xffff, RZ, 0xc0, !PT ;  /* 0x0000ffff11117812 */ /* 0x000fe400078ec0ff */
[----:B------:R-:W-:Y:S01]  /*3410*/  LOP3.LUT R6, R6, 0xffff, RZ, 0xc0, !PT ;  /* 0x0000ffff06067812 */ /* 0x000fe200078ec0ff */
[----:B------:R-:W-:Y:S01]  /*3420*/  @!P2 FMUL R71, R71, 0.5 ;  /* 0x3f0000004747a820 */ /* 0x000fe20000400000 */
[----:B------:R1:W5:Y:S01]  /*3430*/  MUFU.EX2 R7, R15 ;  /* 0x0000000f00077308 */ /* 0x0003620000000800 */
[----:B---3--:R-:W-:Y:S01]  /*3440*/  @!P3 FMUL R63, R63, R63 ;  /* 0x0000003f3f3fb220 */ /* 0x008fe20000400000 */
[----:B------:R-:W-:Y:S02]  /*3450*/  FSETP.GEU.AND P3, PT, R75, -126, PT ;  /* 0xc2fc00004b00780b */ /* 0x000fe40003f6e000 */
[C---:B--2---:R-:W-:Y:S02]  /*3460*/  F2FP.SATFINITE.E4M3.F32.PACK_AB_MERGE_C R19, R103.reuse, R62, RZ ;  /* 0x0000003e6713723e */ /* 0x044fe400048070ff */
[----:B------:R-:W-:Y:S01]  /*3470*/  F2FP.SATFINITE.E4M3.F32.PACK_AB_MERGE_C R72, R103, R72, RZ ;  /* 0x000000486748723e */ /* 0x000fe200048070ff */
[----:B------:R-:W-:Y:S01]  /*3480*/  @!P5 FMUL R67, R67, 0.5 ;  /* 0x3f0000004343d820 */ /* 0x000fe20000400000 */
[----:B------:R-:W2:Y:S01]  /*3490*/  MUFU.EX2 R71, R71 ;  /* 0x0000004700477308 */ /* 0x000ea20000000800 */
[----:B----4-:R-:W-:Y:S01]  /*34a0*/  @!P4 FMUL R27, R27, R27 ;  /* 0x0000001b1b1bc220 */ /* 0x010fe20000400000 */
[----:B------:R-:W-:-:S02]  /*34b0*/  FSETP.GEU.AND P4, PT, R74, -126, PT ;  /* 0xc2fc00004a00780b */ /* 0x000fc40003f8e000 */
[----:B-1----:R-:W-:Y:S01]  /*34c0*/  LOP3.LUT R15, R0, 0x3, RZ, 0xc0, !PT ;  /* 0x00000003000f7812 */ /* 0x002fe200078ec0ff */
[----:B------:R-:W-:Y:S01]  /*34d0*/  FADD R49, R30, R27 ;  /* 0x0000001b1e317221 */ /* 0x000fe20000000000 */
[----:B------:R-:W-:Y:S01]  /*34e0*/  FADD R30, R34, R63 ;  /* 0x0000003f221e7221 */ /* 0x000fe20000000000 */
[----:B------:R-:W-:Y:S01]  /*34f0*/  @!P3 FMUL R75, R75, 0.5 ;  /* 0x3f0000004b4bb820 */ /* 0x000fe20000400000 */
[----:B------:R-:W1:Y:S01]  /*3500*/  MUFU.EX2 R67, R67 ;  /* 0x0000004300437308 */ /* 0x000e620000000800 */
[----:B-----5:R-:W-:Y:S01]  /*3510*/  @!P1 FMUL R7, R7, R7 ;  /* 0x0000000707079220 */ /* 0x020fe20000400000 */
[----:B------:R-:W-:Y:S01]  /*3520*/  FSETP.GEU.AND P1, PT, R70, -126, PT ;  /* 0xc2fc00004600780b */ /* 0x000fe20003f2e000 */
[----:B------:R-:W-:Y:S01]  /*3530*/  VIADD R15, R15, 0xffffffff ;  /* 0xffffffff0f0f7836 */ /* 0x000fe20000000000 */
[----:B------:R-:W-:Y:S01]  /*3540*/  LOP3.LUT R19, R19, 0xffff, RZ, 0xc0, !PT ;  /* 0x0000ffff13137812 */ /* 0x000fe200078ec0ff */
[----:B------:R-:W-:Y:S01]  /*3550*/  FADD R47, R26, R7 ;  /* 0x000000071a2f7221 */ /* 0x000fe20000000000 */
[----:B------:R-:W-:Y:S01]  /*3560*/  FADD R26, R16, R59 ;  /* 0x0000003b101a7221 */ /* 0x000fe20000000000 */
[----:B------:R-:W-:Y:S01]  /*3570*/  @!P4 FMUL R74, R74, 0.5 ;  /* 0x3f0000004a4ac820 */ /* 0x000fe20000400000 */
[----:B------:R-:W3:Y:S01]  /*3580*/  MUFU.EX2 R75, R75 ;  /* 0x0000004b004b7308 */ /* 0x000ee20000000800 */
[----:B--2---:R-:W-:Y:S01]  /*3590*/  @!P2 FMUL R71, R71, R71 ;  /* 0x000000474747a220 */ /* 0x004fe20000400000 */
[----:B------:R-:W-:-:S02]  /*35a0*/  FSETP.GEU.AND P2, PT, R83, -126, PT ;  /* 0xc2fc00005300780b */ /* 0x000fc40003f4e000 */
[C---:B------:R-:W-:Y:S01]  /*35b0*/  F2FP.SATFINITE.E4M3.F32.PACK_AB_MERGE_C R59, R103.reuse, R25, RZ ;  /* 0x00000019673b723e */ /* 0x040fe200048070ff */
[----:B------:R-:W-:Y:S01]  /*35c0*/  FADD R51, R46, R71 ;  /* 0x000000472e337221 */ /* 0x000fe20000000000 */
[----:B------:R-:W-:Y:S01]  /*35d0*/  F2FP.SATFINITE.E4M3.F32.PACK_AB_MERGE_C R14, R103, R71, RZ ;  /* 0x00000047670e723e */ /* 0x000fe200048070ff */
[----:B------:R-:W-:Y:S01]  /*35e0*/  @!P1 FMUL R70, R70, 0.5 ;  /* 0x3f00000046469820 */ /* 0x000fe20000400000 */
[----:B------:R-:W2:Y:S01]  /*35f0*/  MUFU.EX2 R74, R74 ;  /* 0x0000004a004a7308 */ /* 0x000ea20000000800 */
[----:B-1----:R-:W-:Y:S01]  /*3600*/  @!P5 FMUL R67, R67, R67 ;  /* 0x000000434343d220 */ /* 0x002fe20000400000 */
[----:B------:R-:W-:Y:S01]  /*3610*/  FSETP.GEU.AND P5, PT, R79, -126, PT ;  /* 0xc2fc00004f00780b */ /* 0x000fe20003fae000 */
[----:B------:R-:W-:Y:S01]  /*3620*/  FADD R25, R37, R44 ;  /* 0x0000002c25197221 */ /* 0x000fe20000000000 */
[----:B------:R-:W-:Y:S02]  /*3630*/  LOP3.LUT R14, R14, 0xffff, RZ, 0xc0, !PT ;  /* 0x0000ffff0e0e7812 */ /* 0x000fe400078ec0ff */
[----:B------:R-:W-:Y:S01]  /*3640*/  F2FP.SATFINITE.E4M3.F32.PACK_AB_MERGE_C R13, R103, R67, RZ ;  /* 0x00000043670d723e */ /* 0x000fe200048070ff */
[----:B------:R-:W-:Y:S01]  /*3650*/  @!P2 FMUL R83, R83, 0.5 ;  /* 0x3f0000005353a820 */ /* 0x000fe20000400000 */
[----:B------:R-:W1:Y:S01]  /*3660*/  MUFU.EX2 R66, R66 ;  /* 0x0000004200427308 */ /* 0x000e620000000800 */
[----:B---3--:R-:W-:Y:S01]  /*3670*/  @!P3 FMUL R75, R75, R75 ;  /* 0x0000004b4b4bb220 */ /* 0x008fe20000400000 */
[----:B------:R-:W-:Y:S01]  /*3680*/  FSETP.GEU.AND P3, PT, R5, -126, PT ;  /* 0xc2fc00000500780b */ /* 0x000fe20003f6e000 */
[----:B------:R-:W-:Y:S01]  /*3690*/  IMAD.SHL.U32 R14, R14, 0x1000000, RZ ;  /* 0x010000000e0e7824 */ /* 0x000fe200078e00ff */
[C---:B------:R-:W-:Y:S01]  /*36a0*/  F2FP.SATFINITE.E4M3.F32.PACK_AB_MERGE_C R73, R103.reuse, R73, RZ ;  /* 0x000000496749723e */ /* 0x040fe200048070ff */
[----:B------:R-:W-:Y:S01]  /*36b0*/  FADD R53, R50, R75 ;  /* 0x0000004b32357221 */ /* 0x000fe20000000000 */
[----:B------:R-:W-:Y:S01]  /*36c0*/  F2FP.SATFINITE.E4M3.F32.PACK_AB_MERGE_C R80, R103, R80, RZ ;  /* 0x000000506750723e */ /* 0x000fe200048070ff */
[----:B------:R-:W-:Y:S01]  /*36d0*/  @!P5 FMUL R79, R79, 0.5 ;  /* 0x3f0000004f4fd820 */ /* 0x000fe20000400000 */
[----:B------:R-:W3:Y:S01]  /*36e0*/  MUFU.EX2 R70, R70 ;  /* 0x0000004600467308 */ /* 0x000ee20000000800 */
[----:B--2---:R-:W-:Y:S01]  /*36f0*/  @!P4 FMUL R74, R74, R74 ;  /* 0x0000004a4a4ac220 */ /* 0x004fe20000400000 */
[----:B------:R-:W-:Y:S01]  /*3700*/  FSETP.GEU.AND P4, PT, R86, -126, PT ;  /* 0xc2fc00005600780b */ /* 0x000fe20003f8e000 */
[----:B------:R-:W-:Y:S01]  /*3710*/  FADD R25, R25, R36 ;  /* 0x0000002419197221 */ /* 0x000fe20000000000 */
[C---:B------:R-:W-:Y:S01]  /*3720*/  F2FP.SATFINITE.E4M3.F32.PACK_AB_MERGE_C R81, R103.reuse, R81, RZ ;  /* 0x000000516751723e */ /* 0x040fe200048070ff */
[----:B------:R-:W-:Y:S01]  /*3730*/  FADD R46, R92, R74 ;  /* 0x0000004a5c2e7221 */ /* 0x000fe20000000000 */
[----:B------:R-:W-:Y:S01]  /*3740*/  F2FP.SATFINITE.E4M3.F32.PACK_AB_MERGE_C R92, R103, R92, RZ ;  /* 0x0000005c675c723e */ /* 0x000fe200048070ff */
[----:B------:R-:W-:Y:S01]  /*3750*/  @!P3 FMUL R5, R5, 0.5 ;  /* 0x3f0000000505b820 */ /* 0x000fe20000400000 */
[----:B------:R-:W2:Y:S01]  /*3760*/  MUFU.EX2 R79, R79 ;  /* 0x0000004f004f7308 */ /* 0x000ea20000000800 */
[----:B-1----:R-:W-:Y:S01]  /*3770*/  @!P6 FMUL R66, R66, R66 ;  /* 0x000000424242e220 */ /* 0x002fe20000400000 */
[----:B------:R-:W-:Y:S01]  /*3780*/  FSETP.GEU.AND P6, PT, R78, -126, PT ;  /* 0xc2fc00004e00780b */ /* 0x000fe20003fce000 */
[----:B------:R-:W-:Y:S01]  /*3790*/  IMAD.U32 R92, R92, 0x10000, RZ ;  /* 0x000100005c5c7824 */ /* 0x000fe200078e00ff */
[----:B------:R-:W-:Y:S01]  /*37a0*/  F2FP.SATFINITE.E4M3.F32.PACK_AB_MERGE_C R74, R103, R74, RZ ;  /* 0x0000004a674a723e */ /* 0x000fe200048070ff */
[----:B------:R-:W-:Y:S01]  /*37b0*/  FADD R34, R38, R66 ;  /* 0x0000004226227221 */ /* 0x000fe20000000000 */
[----:B------:R-:W-:Y:S01]  /*37c0*/  FADD R38, R42, R67 ;  /* 0x000000432a267221 */ /* 0x000fe20000000000 */
[----:B------:R-:W-:Y:S01]  /*37d0*/  @!P4 FMUL R86, R86, 0.5 ;  /* 0x3f0000005656c820 */ /* 0x000fe20000400000 */
[----:B------:R-:W1:Y:S01]  /*37e0*/  MUFU.EX2 R83, R83 ;  /* 0x0000005300537308 */ /* 0x000e620000000800 */
[----:B---3--:R-:W-:Y:S01]  /*37f0*/  @!P1 FMUL R70, R70, R70 ;  /* 0x0000004646469220 */ /* 0x008fe20000400000 */
[----:B------:R-:W-:Y:S01]  /*3800*/  FSETP.GEU.AND P1, PT, R82, -126, PT ;  /* 0xc2fc00005200780b */ /* 0x000fe20003f2e000 */
[----:B------:R-:W-:Y:S01]  /*3810*/  FADD R46, R47, R46 ;  /* 0x0000002e2f2e7221 */ /* 0x000fe20000000000 */
[C---:B------:R-:W-:Y:S01]  /*3820*/  F2FP.SATFINITE.E4M3.F32.PACK_AB_MERGE_C R66, R103.reuse, R66, RZ ;  /* 0x000000426742723e */ /* 0x040fe200048070ff */
[----:B------:R-:W-:Y:S01]  /*3830*/  FADD R42, R90, R70 ;  /* 0x000000465a2a7221 */ /* 0x000fe20000000000 */
[----:B------:R-:W-:Y:S01]  /*3840*/  F2FP.SATFINITE.E4M3.F32.PACK_AB_MERGE_C R70, R103, R70, RZ ;  /* 0x000000466746723e */ /* 0x000fe200048070ff */
[----:B------:R-:W-:Y:S01]  /*3850*/  @!P6 FMUL R78, R78, 0.5 ;  /* 0x3f0000004e4ee820 */ /* 0x000fe20000400000 */
[----:B------:R-:W3:Y:S01]  /*3860*/  MUFU.EX2 R29, R5 ;  /* 0x00000005001d7308 */ /* 0x000ee20000000800 */
[----:B--2---:R-:W-:Y:S01]  /*3870*/  @!P5 FMUL R79, R79, R79 ;  /* 0x0000004f4f4fd220 */ /* 0x004fe20000400000 */
[----:B------:R-:W-:Y:S01]  /*3880*/  F2FP.SATFINITE.E4M3.F32.PACK_AB_MERGE_C R90, R103, R90, RZ ;  /* 0x0000005a675a723e */ /* 0x000fe200048070ff */
[----:B------:R-:W-:Y:S01]  /*3890*/  IMAD.U32 R41, R70, 0x10000, RZ ;  /* 0x0001000046297824 */ /* 0x000fe200078e00ff */
[----:B------:R-:W-:Y:S01]  /*38a0*/  LOP3.LUT R89, R89, 0xff, RZ, 0xc0, !PT ;  /* 0x000000ff59597812 */ /* 0x000fe200078ec0ff */
[----:B------:R-:W-:Y:S01]  /*38b0*/  FADD R55, R54, R79 ;  /* 0x0000004f36377221 */ /* 0x000fe20000000000 */
[----:B------:R-:W-:Y:S01]  /*38c0*/  F2FP.SATFINITE.E4M3.F32.PACK_AB_MERGE_C R54, R103, R7, RZ ;  /* 0x000000076736723e */ /* 0x000fe200048070ff */
[----:B------:R-:W-:Y:S01]  /*38d0*/  @!P1 FMUL R82, R82, 0.5 ;  /* 0x3f00000052529820 */ /* 0x000fe20000400000 */
[----:B------:R-:W2:Y:S01]  /*38e0*/  MUFU.EX2 R86, R86 ;  /* 0x0000005600567308 */ /* 0x000ea20000000800 */
[----:B-1----:R-:W-:Y:S01]  /*38f0*/  @!P2 FMUL R83, R83, R83 ;  /* 0x000000535353a220 */ /* 0x002fe20000400000 */
[----:B------:R-:W-:Y:S01]  /*3900*/  FADD R30, R30, R55 ;  /* 0x000000371e1e7221 */ /* 0x000fe20000000000 */
[----:B------:R-:W-:Y:S01]  /*3910*/  F2FP.SATFINITE.E4M3.F32.PACK_AB_MERGE_C R7, R103, R63, RZ ;  /* 0x0000003f6707723e */ /* 0x000fe200048070ff */
[----:B------:R-:W-:-:S02]  /*3920*/  IMAD.U32 R33, R90, 0x10000, RZ ;  /* 0x000100005a217824 */ /* 0x000fc400078e00ff */
[----:B------:R-:W-:Y:S01]  /*3930*/  FADD R61, R58, R83 ;  /* 0x000000533a3d7221 */ /* 0x000fe20000000000 */
[----:B------:R-:W-:Y:S01]  /*3940*/  F2FP.SATFINITE.E4M3.F32.PACK_AB_MERGE_C R58, R103, R27, RZ ;  /* 0x0000001b673a723e */ /* 0x000fe200048070ff */
[----:B------:R-:W-:Y:S01]  /*3950*/  IMAD.U32 R66, R66, 0x10000, RZ ;  /* 0x0001000042427824 */ /* 0x000fe200078e00ff */
[----:B------:R-:W1:Y:S01]  /*3960*/  MUFU.EX2 R78, R78 ;  /* 0x0000004e004e7308 */ /* 0x000e620000000800 */
[----:B---3--:R-:W-:Y:S01]  /*3970*/  @!P3 FMUL R29, R29, R29 ;  /* 0x0000001d1d1db220 */ /* 0x008fe20000400000 */
[----:B------:R-:W-:Y:S01]  /*3980*/  LOP3.LUT R27, R88, 0xffff, RZ, 0xc0, !PT ;  /* 0x0000ffff581b7812 */ /* 0x000fe200078ec0ff */
[----:B------:R-:W-:Y:S01]  /*3990*/  FADD R61, R38, R61 ;  /* 0x0000003d263d7221 */ /* 0x000fe20000000000 */
[----:B------:R-:W-:Y:S01]  /*39a0*/  LOP3.LUT R38, R99, 0xffff, RZ, 0xc0, !PT ;  /* 0x0000ffff63267812 */ /* 0x000fe200078ec0ff */
[----:B------:R-:W-:Y:S01]  /*39b0*/  FADD R52, R62, R29 ;  /* 0x0000001d3e347221 */ /* 0x000fe20000000000 */
[----:B------:R-:W-:Y:S01]  /*39c0*/  PRMT R108, R27, 0x7604, R108 ;  /* 0x000076041b6c7816 */ /* 0x000fe2000000006c */
[----:B------:R-:W-:Y:S01]  /*39d0*/  IMAD.U32 R27, R56, 0x10000, RZ ;  /* 0x00010000381b7824 */ /* 0x000fe200078e00ff */
[----:B------:R-:W3:Y:S01]  /*39e0*/  MUFU.EX2 R82, R82 ;  /* 0x0000005200527308 */ /* 0x000ee20000000800 */
[----:B------:R-:W-:Y:S01]  /*39f0*/  FADD R51, R51, R52 ;  /* 0x0000003433337221 */ /* 0x000fe20000000000 */
[----:B--2---:R-:W-:Y:S01]  /*3a00*/  @!P4 FMUL R86, R86, R86 ;  /* 0x000000565656c220 */ /* 0x004fe20000400000 */
[----:B------:R-:W-:Y:S01]  /*3a10*/  PRMT R38, R38, 0x7604, R97 ;  /* 0x0000760426267816 */ /* 0x000fe20000000061 */
[----:B------:R-:W-:-:S02]  /*3a20*/  IMAD.U32 R58, R58, 0x10000, RZ ;  /* 0x000100003a3a7824 */ /* 0x000fc400078e00ff */
[----:B------:R-:W-:Y:S01]  /*3a30*/  FADD R51, R30, R51 ;  /* 0x000000331e337221 */ /* 0x000fe20000000000 */
[----:B------:R-:W-:Y:S01]  /*3a40*/  FADD R65, R98, R86 ;  /* 0x0000005662417221 */ /* 0x000fe20000000000 */
[----:B------:R-:W-:Y:S01]  /*3a50*/  LOP3.LUT R30, R22, 0xffff, RZ, 0xc0, !PT ;  /* 0x0000ffff161e7812 */ /* 0x000fe200078ec0ff */
[----:B------:R-:W-:Y:S02]  /*3a60*/  IMAD.SHL.U32 R22, R21, 0x1000000, RZ ;  /* 0x0100000015167824 */ /* 0x000fe400078e00ff */
[----:B-1----:R-:W-:Y:S01]  /*3a70*/  @!P6 FMUL R78, R78, R78 ;  /* 0x0000004e4e4ee220 */ /* 0x002fe20000400000 */
[----:B------:R-:W-:Y:S01]  /*3a80*/  ISETP.GT.U32.AND P6, PT, R15, 0x1, PT ;  /* 0x000000010f00780c */ /* 0x000fe20003fc4070 */
[----:B------:R-:W-:Y:S01]  /*3a90*/  IMAD.U32 R43, R74, 0x10000, RZ ;  /* 0x000100004a2b7824 */ /* 0x000fe200078e00ff */
[C---:B------:R-:W-:Y:S01]  /*3aa0*/  F2FP.SATFINITE.E4M3.F32.PACK_AB_MERGE_C R15, R103.reuse, R50, RZ ;  /* 0x00000032670f723e */ /* 0x040fe200048070ff */
[----:B------:R-:W-:Y:S01]  /*3ab0*/  FADD R50, R94, R78 ;  /* 0x0000004e5e327221 */ /* 0x000fe20000000000 */
[----:B------:R-:W-:Y:S01]  /*3ac0*/  F2FP.SATFINITE.E4M3.F32.PACK_AB_MERGE_C R98, R103, R98, RZ ;  /* 0x000000626762723e */ /* 0x000fe200048070ff */
[----:B------:R-:W-:Y:S01]  /*3ad0*/  IMAD.SHL.U32 R30, R30, 0x1000000, RZ ;  /* 0x010000001e1e7824 */ /* 0x000fe200078e00ff */
[----:B------:R-:W-:Y:S01]  /*3ae0*/  LOP3.LUT R41, R68, 0xff0000, R41, 0xf8, !PT ;  /* 0x00ff000044297812 */ /* 0x000fe200078ef829 */
[----:B---3--:R-:W-:Y:S01]  /*3af0*/  @!P1 FMUL R82, R82, R82 ;  /* 0x0000005252529220 */ /* 0x008fe20000400000 */
[----:B------:R-:W-:Y:S01]  /*3b00*/  LOP3.LUT R21, R18, 0xffff, RZ, 0xc0, !PT ;  /* 0x0000ffff12157812 */ /* 0x000fe200078ec0ff */
[----:B------:R-:W-:Y:S01]  /*3b10*/  IMAD.SHL.U32 R18, R17, 0x1000000, RZ ;  /* 0x0100000011127824 */ /* 0x000fe200078e00ff */
[C---:B------:R-:W-:Y:S01]  /*3b20*/  F2FP.SATFINITE.E4M3.F32.PACK_AB_MERGE_C R78, R103.reuse, R78, RZ ;  /* 0x0000004e674e723e */ /* 0x040fe200048070ff */
[----:B------:R-:W-:Y:S01]  /*3b30*/  FADD R57, R96, R82 ;  /* 0x0000005260397221 */ /* 0x000fe20000000000 */
[----:B------:R-:W-:Y:S01]  /*3b40*/  F2FP.SATFINITE.E4M3.F32.PACK_AB_MERGE_C R12, R103, R79, RZ ;  /* 0x0000004f670c723e */ /* 0x000fe200048070ff */
[----:B------:R-:W-:Y:S01]  /*3b50*/  IMAD.U32 R39, R98, 0x10000, RZ ;  /* 0x0001000062277824 */ /* 0x000fe200078e00ff */
[----:B------:R-:W-:Y:S01]  /*3b60*/  LOP3.LUT R27, R32, 0xff0000, R27, 0xf8, !PT ;  /* 0x00ff0000201b7812 */ /* 0x000fe200078ef81b */
[----:B------:R-:W-:Y:S01]  /*3b70*/  IMAD.SHL.U32 R32, R23, 0x1000000, RZ ;  /* 0x0100000017207824 */ /* 0x000fe200078e00ff */
[----:B------:R-:W-:Y:S01]  /*3b80*/  LOP3.LUT R17, R7, 0xffff, RZ, 0xc0, !PT ;  /* 0x0000ffff07117812 */ /* 0x000fe200078ec0ff */
[----:B------:R-:W-:Y:S01]  /*3b90*/  IMAD.SHL.U32 R7, R6, 0x1000000, RZ ;  /* 0x0100000006077824 */ /* 0x000fe200078e00ff */
[----:B------:R-:W-:Y:S01]  /*3ba0*/  LOP3.LUT R33, R38, 0xff0000, R33, 0xf8, !PT ;  /* 0x00ff000026217812 */ /* 0x000fe200078ef821 */
[----:B------:R-:W-:Y:S01]  /*3bb0*/  FADD R57, R34, R57 ;  /* 0x0000003922397221 */ /* 0x000fe20000000000 */
[----:B------:R-:W-:Y:S01]  /*3bc0*/  LOP3.LUT R6, R41, R14, RZ, 0xfc, !PT ;  /* 0x0000000e29067212 */ /* 0x000fe200078efcff */
[----:B------:R-:W-:Y:S01]  /*3bd0*/  IMAD.U32 R45, R78, 0x10000, RZ ;  /* 0x000100004e2d7824 */ /* 0x000fe200078e00ff */
[----:B------:R-:W-:Y:S01]  /*3be0*/  F2FP.SATFINITE.E4M3.F32.PACK_AB_MERGE_C R16, R103, R83, RZ ;  /* 0x000000536710723e */ /* 0x000fe200048070ff */
[----:B------:R-:W-:Y:S01]  /*3bf0*/  IMAD.SHL.U32 R17, R17, 0x1000000, RZ ;  /* 0x0100000011117824 */ /* 0x000fe200078e00ff */
[----:B------:R-:W-:Y:S01]  /*3c00*/  LOP3.LUT R14, R12, 0xffff, RZ, 0xc0, !PT ;  /* 0x0000ffff0c0e7812 */ /* 0x000fe200078ec0ff */
[----:B------:R-:W-:Y:S01]  /*3c10*/  IMAD.U32 R54, R54, 0x10000, RZ ;  /* 0x0001000036367824 */ /* 0x000fe200078e00ff */
[C---:B------:R-:W-:Y:S01]  /*3c20*/  F2FP.SATFINITE.E4M3.F32.PACK_AB_MERGE_C R94, R103.reuse, R94, RZ ;  /* 0x0000005e675e723e */ /* 0x040fe200048070ff */
[----:B------:R-:W-:Y:S01]  /*3c30*/  FADD R26, R26, R53 ;  /* 0x000000351a1a7221 */ /* 0x000fe20000000000 */
[C---:B------:R-:W-:Y:S01]  /*3c40*/  F2FP.SATFINITE.E4M3.F32.PACK_AB_MERGE_C R96, R103.reuse, R96, RZ ;  /* 0x000000606760723e */ /* 0x040fe200048070ff */
[----:B------:R-:W-:Y:S01]  /*3c50*/  IMAD.SHL.U32 R14, R14, 0x1000000, RZ ;  /* 0x010000000e0e7824 */ /* 0x000fe200078e00ff */
[C---:B------:R-:W-:Y:S01]  /*3c60*/  F2FP.SATFINITE.E4M3.F32.PACK_AB_MERGE_C R5, R103.reuse, R75, RZ ;  /* 0x0000004b6705723e */ /* 0x040fe200048070ff */
[----:B------:R-:W-:Y:S01]  /*3c70*/  IMAD.U32 R35, R94, 0x10000, RZ ;  /* 0x000100005e237824 */ /* 0x000fe200078e00ff */
[C---:B------:R-:W-:Y:S01]  /*3c80*/  F2FP.SATFINITE.E4M3.F32.PACK_AB_MERGE_C R82, R103.reuse, R82, RZ ;  /* 0x000000526752723e */ /* 0x040fe200048070ff */
[----:B------:R-:W-:Y:S01]  /*3c90*/  IMAD.U32 R37, R96, 0x10000, RZ ;  /* 0x0001000060257824 */ /* 0x000fe200078e00ff */
[----:B------:R-:W-:Y:S01]  /*3ca0*/  F2FP.SATFINITE.E4M3.F32.PACK_AB_MERGE_C R86, R103, R86, RZ ;  /* 0x000000566756723e */ /* 0x000fe200048070ff */
[----:B------:R-:W-:Y:S01]  /*3cb0*/  FADD R49, R49, R50 ;  /* 0x0000003231317221 */ /* 0x000fe20000000000 */
[----:B------:R-:W-:Y:S01]  /*3cc0*/  LOP3.LUT R34, R91, 0xffff, RZ, 0xc0, !PT ;  /* 0x0000ffff5b227812 */ /* 0x000fe200078ec0ff */
[----:B------:R-:W-:Y:S01]  /*3cd0*/  IMAD.U32 R47, R82, 0x10000, RZ ;  /* 0x00010000522f7824 */ /* 0x000fe200078e00ff */
[----:B------:R-:W-:Y:S01]  /*3ce0*/  PRMT R76, R77, 0x7604, R76 ;  /* 0x000076044d4c7816 */ /* 0x000fe2000000004c */
[----:B------:R-:W-:Y:S01]  /*3cf0*/  IMAD.U32 R86, R86, 0x10000, RZ ;  /* 0x0001000056567824 */ /* 0x000fe200078e00ff */
[----:B------:R-:W-:Y:S01]  /*3d00*/  LOP3.LUT R33, R33, R32, RZ, 0xfc, !PT ;  /* 0x0000002021217212 */ /* 0x000fe200078efcff */
[----:B------:R-:W-:Y:S01]  /*3d10*/  IMAD.SHL.U32 R32, R19, 0x1000000, RZ ;  /* 0x0100000013207824 */ /* 0x000fe200078e00ff */
[----:B------:R-:W-:Y:S01]  /*3d20*/  F2FP.SATFINITE.E4M3.F32.PACK_AB_MERGE_C R103, R103, R29, RZ ;  /* 0x0000001d6767723e */ /* 0x000fe200048070ff */
[----:B------:R-:W-:Y:S01]  /*3d30*/  IMAD.U32 R29, R60, 0x10000, RZ ;  /* 0x000100003c1d7824 */ /* 0x000fe200078e00ff */
[----:B------:R-:W-:Y:S01]  /*3d40*/  LOP3.LUT R111, R111, 0xff, RZ, 0xc0, !PT ;  /* 0x000000ff6f6f7812 */ /* 0x000fe200078ec0ff */
[----:B------:R-:W-:Y:S01]  /*3d50*/  FADD R42, R42, R65 ;  /* 0x000000412a2a7221 */ /* 0x000fe20000000000 */
[----:B------:R-:W-:Y:S01]  /*3d60*/  LOP3.LUT R112, R112, 0xffff, RZ, 0xc0, !PT ;  /* 0x0000ffff70707812 */ /* 0x000fe200078ec0ff */
[----:B------:R-:W-:Y:S01]  /*3d70*/  IMAD.MOV.U32 R19, RZ, RZ, 0x3276 ;  /* 0x00003276ff137424 */ /* 0x000fe200078e00ff */
[----:B------:R-:W-:Y:S01]  /*3d80*/  LOP3.LUT R93, R93, 0xff, RZ, 0xc0, !PT ;  /* 0x000000ff5d5d7812 */ /* 0x000fe200078ec0ff */
[----:B------:R-:W-:Y:S01]  /*3d90*/  FADD R46, R46, R57 ;  /* 0x000000392e2e7221 */ /* 0x000fe20000000000 */
[----:B------:R-:W-:Y:S01]  /*3da0*/  LOP3.LUT R36, R95, 0xffff, RZ, 0xc0, !PT ;  /* 0x0000ffff5f247812 */ /* 0x000fe200078ec0ff */
[----:B------:R-:W-:Y:S01]  /*3db0*/  FADD R26, R26, R61 ;  /* 0x0000003d1a1a7221 */ /* 0x000fe20000000000 */
[----:B------:R-:W-:Y:S01]  /*3dc0*/  LOP3.LUT R39, R108, 0xff0000, R39, 0xf8, !PT ;  /* 0x00ff00006c277812 */ /* 0x000fe200078ef827 */
[----:B------:R-:W-:Y:S01]  /*3dd0*/  FADD R49, R49, R42 ;  /* 0x0000002a31317221 */ /* 0x000fe20000000000 */
[----:B------:R-:W-:Y:S01]  /*3de0*/  LOP3.LUT R20, R20, 0xffff, RZ, 0xc0, !PT ;  /* 0x0000ffff14147812 */ /* 0x000fe200078ec0ff */
[----:B------:R-:W-:Y:S01]  /*3df0*/  FADD R25, R24, R25 ;  /* 0x0000001918197221 */ /* 0x000fe20000000000 */
[----:B------:R-:W-:Y:S01]  /*3e00*/  LOP3.LUT R16, R16, 0xffff, RZ, 0xc0, !PT ;  /* 0x0000ffff10107812 */ /* 0x000fe200078ec0ff */
[----:B------:R-:W-:Y:S01]  /*3e10*/  FADD R46, R46, R49 ;  /* 0x000000312e2e7221 */ /* 0x000fe20000000000 */
[----:B------:R-:W-:Y:S01]  /*3e20*/  LOP3.LUT R84, R84, 0xff, RZ, 0xc0, !PT ;  /* 0x000000ff54547812 */ /* 0x000fe200078ec0ff */
[----:B------:R-:W-:Y:S01]  /*3e30*/  IMAD.SHL.U32 R20, R20, 0x1000000, RZ ;  /* 0x0100000014147824 */ /* 0x000fe200078e00ff */
[----:B------:R-:W-:Y:S01]  /*3e40*/  LOP3.LUT R59, R59, 0xffff, RZ, 0xc0, !PT ;  /* 0x0000ffff3b3b7812 */ /* 0x000fe200078ec0ff */
[----:B------:R-:W-:Y:S01]  /*3e50*/  FADD R51, R26, R51 ;  /* 0x000000331a337221 */ /* 0x000fe20000000000 */
[----:B------:R-:W-:-:S02]  /*3e60*/  PRMT R34, R34, 0x7604, R89 ;  /* 0x0000760422227816 */ /* 0x000fc40000000059 */
[----:B------:R-:W-:Y:S02]  /*3e70*/  LOP3.LUT R101, R101, 0xff, RZ, 0xc0, !PT ;  /* 0x000000ff65657812 */ /* 0x000fe400078ec0ff */
[----:B------:R-:W-:Y:S02]  /*3e80*/  LOP3.LUT R102, R102, 0xffff, RZ, 0xc0, !PT ;  /* 0x0000ffff66667812 */ /* 0x000fe400078ec0ff */
[----:B------:R-:W-:Y:S02]  /*3e90*/  LOP3.LUT R104, R104, 0xff, RZ, 0xc0, !PT ;  /* 0x000000ff68687812 */ /* 0x000fe400078ec0ff */
[----:B------:R-:W-:Y:S02]  /*3ea0*/  LOP3.LUT R105, R105, 0xffff, RZ, 0xc0, !PT ;  /* 0x0000ffff69697812 */ /* 0x000fe400078ec0ff */
[----:B------:R-:W-:Y:S02]  /*3eb0*/  LOP3.LUT R45, R76, 0xff0000, R45, 0xf8, !PT ;  /* 0x00ff00004c2d7812 */ /* 0x000fe400078ef82d */
[----:B------:R-:W-:-:S02]  /*3ec0*/  LOP3.LUT R113, R113, 0xff, RZ, 0xc0, !PT ;  /* 0x000000ff71717812 */ /* 0x000fc400078ec0ff */
[----:B------:R-:W-:Y:S02]  /*3ed0*/  LOP3.LUT R114, R114, 0xffff, RZ, 0xc0, !PT ;  /* 0x0000ffff72727812 */ /* 0x000fe400078ec0ff */
[----:B------:R-:W-:Y:S02]  /*3ee0*/  PRMT R111, R112, 0x7604, R111 ;  /* 0x00007604706f7816 */ /* 0x000fe4000000006f */
[----:B------:R-:W-:Y:S02]  /*3ef0*/  LOP3.LUT R103, R103, 0xffff, RZ, 0xc0, !PT ;  /* 0x0000ffff67677812 */ /* 0x000fe400078ec0ff */
[----:B------:R-:W-:Y:S02]  /*3f00*/  PRMT R36, R36, 0x7604, R93 ;  /* 0x0000760424247816 */ /* 0x000fe4000000005d */
[----:B------:R-:W-:Y:S02]  /*3f10*/  LOP3.LUT R106, R106, 0xff, RZ, 0xc0, !PT ;  /* 0x000000ff6a6a7812 */ /* 0x000fe400078ec0ff */
[----:B------:R-:W-:-:S02]  /*3f20*/  LOP3.LUT R107, R107, 0xffff, RZ, 0xc0, !PT ;  /* 0x0000ffff6b6b7812 */ /* 0x000fc400078ec0ff */
[----:B------:R-:W-:Y:S02]  /*3f30*/  LOP3.LUT R72, R72, 0xff, RZ, 0xc0, !PT ;  /* 0x000000ff48487812 */ /* 0x000fe400078ec0ff */
[----:B------:R-:W-:Y:S02]  /*3f40*/  LOP3.LUT R73, R73, 0xffff, RZ, 0xc0, !PT ;  /* 0x0000ffff49497812 */ /* 0x000fe400078ec0ff */
[----:B------:R-:W-:Y:S02]  /*3f50*/  LOP3.LUT R80, R80, 0xff, RZ, 0xc0, !PT ;  /* 0x000000ff50507812 */ /* 0x000fe400078ec0ff */
[----:B------:R-:W-:Y:S02]  /*3f60*/  LOP3.LUT R81, R81, 0xffff, RZ, 0xc0, !PT ;  /* 0x0000ffff51517812 */ /* 0x000fe400078ec0ff */
[----:B------:R-:W-:Y:S02]  /*3f70*/  LOP3.LUT R15, R15, 0xffff, RZ, 0xc0, !PT ;  /* 0x0000ffff0f0f7812 */ /* 0x000fe400078ec0ff */
[----:B------:R-:W-:Y:S01]  /*3f80*/  LOP3.LUT R39, R39, R32, RZ, 0xfc, !PT ;  /* 0x0000002027277212 */ /* 0x000fe200078efcff */
[----:B------:R-:W-:Y:S01]  /*3f90*/  IMAD.SHL.U32 R32, R16, 0x1000000, RZ ;  /* 0x0100000010207824 */ /* 0x000fe200078e00ff */
[----:B------:R-:W-:Y:S01]  /*3fa0*/  PRMT R59, R59, 0x7604, R84 ;  /* 0x000076043b3b7816 */ /* 0x000fe20000000054 */
[----:B------:R-:W-:Y:S01]  /*3fb0*/  IMAD.SHL.U32 R15, R15, 0x1000000, RZ ;  /* 0x010000000f0f7824 */ /* 0x000fe200078e00ff */
[----:B------:R-:W-:-:S02]  /*3fc0*/  LOP3.LUT R13, R13, 0xffff, RZ, 0xc0, !PT ;  /* 0x0000ffff0d0d7812 */ /* 0x000fc400078ec0ff */
[----:B------:R-:W-:Y:S02]  /*3fd0*/  LOP3.LUT R5, R5, 0xffff, RZ, 0xc0, !PT ;  /* 0x0000ffff05057812 */ /* 0x000fe400078ec0ff */
[----:B------:R-:W-:Y:S01]  /*3fe0*/  PRMT R101, R102, 0x7604, R101 ;  /* 0x0000760466657816 */ /* 0x000fe20000000065 */
[----:B------:R-:W-:Y:S01]  /*3ff0*/  IMAD.SHL.U32 R13, R13, 0x1000000, RZ ;  /* 0x010000000d0d7824 */ /* 0x000fe200078e00ff */
[----:B------:R-:W-:Y:S01]  /*4000*/  PRMT R104, R105, 0x7604, R104 ;  /* 0x0000760469687816 */ /* 0x000fe20000000068 */
[----:B------:R-:W-:Y:S01]  /*4010*/  IMAD.SHL.U32 R12, R5, 0x1000000, RZ ;  /* 0x01000000050c7824 */ /* 0x000fe200078e00ff */
[----:B------:R-:W-:Y:S01]  /*4020*/  LOP3.LUT R109, R109, 0xff, RZ, 0xc0, !PT ;  /* 0x000000ff6d6d7812 */ /* 0x000fe200078ec0ff */
[----:B------:R-:W-:Y:S01]  /*4030*/  IMAD.MOV.U32 R5, RZ, RZ, 0x3021 ;  /* 0x00003021ff057424 */ /* 0x000fe200078e00ff */
[----:B------:R-:W-:Y:S02]  /*4040*/  LOP3.LUT R110, R110, 0xffff, RZ, 0xc0, !PT ;  /* 0x0000ffff6e6e7812 */ /* 0x000fe400078ec0ff */
[----:B------:R-:W-:Y:S01]  /*4050*/  LOP3.LUT R29, R34, 0xff0000, R29, 0xf8, !PT ;  /* 0x00ff0000221d7812 */ /* 0x000fe200078ef81d */
[----:B------:R-:W-:Y:S01]  /*4060*/  IMAD.SHL.U32 R34, R103, 0x1000000, RZ ;  /* 0x0100000067227824 */ /* 0x000fe200078e00ff */
[----:B------:R-:W-:Y:S01]  /*4070*/  LOP3.LUT R16, R45, R14, RZ, 0xfc, !PT ;  /* 0x0000000e2d107212 */ /* 0x000fe200078efcff */
[----:B------:R-:W-:Y:S01]  /*4080*/  IMAD.SHL.U32 R14, R0, 0x4, RZ ;  /* 0x00000004000e7824 */ /* 0x000fe200078e00ff */
[----:B------:R-:W-:-:S02]  /*4090*/  PRMT R113, R114, 0x7604, R113 ;  /* 0x0000760472717816 */ /* 0x000fc40000000071 */
[----:B------:R-:W-:Y:S02]  /*40a0*/  LOP3.LUT R58, R111, 0xff0000, R58, 0xf8, !PT ;  /* 0x00ff00006f3a7812 */ /* 0x000fe400078ef83a */
[----:B------:R-:W-:Y:S02]  /*40b0*/  PRMT R106, R107, 0x7604, R106 ;  /* 0x000076046b6a7816 */ /* 0x000fe4000000006a */
[----:B------:R-:W-:Y:S02]  /*40c0*/  PRMT R72, R73, 0x7604, R72 ;  /* 0x0000760449487816 */ /* 0x000fe40000000048 */
[----:B------:R-:W-:Y:S02]  /*40d0*/  PRMT R80, R81, 0x7604, R80 ;  /* 0x0000760451507816 */ /* 0x000fe40000000050 */
[----:B------:R-:W-:Y:S02]  /*40e0*/  LOP3.LUT R31, R36, 0xff0000, R31, 0xf8, !PT ;  /* 0x00ff0000241f7812 */ /* 0x000fe400078ef81f */
[----:B------:R-:W-:-:S02]  /*40f0*/  LOP3.LUT R59, R59, 0xff0000, R86, 0xf8, !PT ;  /* 0x00ff00003b3b7812 */ /* 0x000fc400078ef856 */
[----:B------:R-:W-:Y:S02]  /*4100*/  PRMT R109, R110, 0x7604, R109 ;  /* 0x000076046e6d7816 */ /* 0x000fe4000000006d */
[----:B------:R-:W-:Y:S02]  /*4110*/  LOP3.LUT R92, R101, 0xff0000, R92, 0xf8, !PT ;  /* 0x00ff0000655c7812 */ /* 0x000fe400078ef85c */
[----:B------:R-:W-:Y:S02]  /*4120*/  LOP3.LUT R35, R104, 0xff0000, R35, 0xf8, !PT ;  /* 0x00ff000068237812 */ /* 0x000fe400078ef823 */
[----:B------:R-:W-:Y:S02]  /*4130*/  LOP3.LUT R20, R27, R20, RZ, 0xfc, !PT ;  /* 0x000000141b147212 */ /* 0x000fe400078efcff */
[----:B------:R-:W-:Y:S01]  /*4140*/  LOP3.LUT R29, R29, R22, RZ, 0xfc, !PT ;  /* 0x000000161d1d7212 */ /* 0x000fe200078efcff */
[----:B------:R-:W-:Y:S01]  /*4150*/  IMAD.SHL.U32 R22, R21, 0x1000000, RZ ;  /* 0x0100000015167824 */ /* 0x000fe200078e00ff */
[----:B------:R-:W-:-:S02]  /*4160*/  LOP3.LUT R66, R113, 0xff0000, R66, 0xf8, !PT ;  /* 0x00ff000071427812 */ /* 0x000fc400078ef842 */
[----:B------:R-:W-:Y:S01]  /*4170*/  LOP3.LUT R58, R58, R17, RZ, 0xfc, !PT ;  /* 0x000000113a3a7212 */ /* 0x000fe200078efcff */
[----:B------:R-:W-:Y:S01]  /*4180*/  IMAD.MOV.U32 R17, RZ, RZ, 0x2130 ;  /* 0x00002130ff117424 */ /* 0x000fe200078e00ff */
[----:B------:R-:W-:Y:S02]  /*4190*/  LOP3.LUT R37, R106, 0xff0000, R37, 0xf8, !PT ;  /* 0x00ff00006a257812 */ /* 0x000fe400078ef825 */
[----:B------:R-:W-:Y:S02]  /*41a0*/  LOP3.LUT R43, R72, 0xff0000, R43, 0xf8, !PT ;  /* 0x00ff0000482b7812 */ /* 0x000fe400078ef82b */
[----:B------:R-:W-:Y:S02]  /*41b0*/  LOP3.LUT R47, R80, 0xff0000, R47, 0xf8, !PT ;  /* 0x00ff0000502f7812 */ /* 0x000fe400078ef82f */
[----:B------:R-:W-:Y:S02]  /*41c0*/  LOP3.LUT R30, R31, R30, RZ, 0xfc, !PT ;  /* 0x0000001e1f1e7212 */ /* 0x000fe400078efcff */
[----:B------:R-:W-:-:S02]  /*41d0*/  LOP3.LUT R14, R14, 0xc, RZ, 0xc0, !PT ;  /* 0x0000000c0e0e7812 */ /* 0x000fc400078ec0ff */
[----:B------:R-:W-:Y:S02]  /*41e0*/  LOP3.LUT R59, R59, R34, RZ, 0xfc, !PT ;  /* 0x000000223b3b7212 */ /* 0x000fe400078efcff */
[----:B------:R-:W-:Y:S02]  /*41f0*/  LOP3.LUT R54, R109, 0xff0000, R54, 0xf8, !PT ;  /* 0x00ff00006d367812 */ /* 0x000fe400078ef836 */
[----:B------:R-:W-:Y:S02]  /*4200*/  LOP3.LUT R15, R92, R15, RZ, 0xfc, !PT ;  /* 0x0000000f5c0f7212 */ /* 0x000fe400078efcff */
[----:B------:R-:W-:Y:S02]  /*4210*/  LOP3.LUT R18, R35, R18, RZ, 0xfc, !PT ;  /* 0x0000001223127212 */ /* 0x000fe400078efcff */
[----:B------:R-:W-:Y:S02]  /*4220*/  SEL R34, R29, R20, P6 ;  /* 0x000000141d227207 */ /* 0x000fe40003000000 */
[----:B------:R-:W-:-:S02]  /*4230*/  LOP3.LUT R13, R66, R13, RZ, 0xfc, !PT ;  /* 0x0000000d420d7212 */ /* 0x000fc400078efcff */
[----:B------:R-:W-:Y:S02]  /*4240*/  SEL R29, R20, R29, P6 ;  /* 0x0000001d141d7207 */ /* 0x000fe40003000000 */
[----:B------:R-:W-:Y:S02]  /*4250*/  LOP3.LUT R22, R37, R22, RZ, 0xfc, !PT ;  /* 0x0000001625167212 */ /* 0x000fe400078efcff */
[----:B------:R-:W-:Y:S02]  /*4260*/  LOP3.LUT R43, R43, R12, RZ, 0xfc, !PT ;  /* 0x0000000c2b2b7212 */ /* 0x000fe400078efcff */
[----:B------:R-:W-:Y:S02]  /*4270*/  LOP3.LUT R32, R47, R32, RZ, 0xfc, !PT ;  /* 0x000000202f207212 */ /* 0x000fe400078efcff */
[----:B------:R-:W-:Y:S02]  /*4280*/  SEL R20, R33, R30, P6 ;  /* 0x0000001e21147207 */ /* 0x000fe40003000000 */
[----:B------:R-:W-:-:S02]  /*4290*/  SHF.R.U32.HI R0, RZ, R14, R5 ;  /* 0x0000000eff007219 */ /* 0x000fc40000011605 */
[----:B------:R-:W-:Y:S02]  /*42a0*/  SEL R33, R30, R33, P6 ;  /* 0x000000211e217207 */ /* 0x000fe40003000000 */
[----:B------:R-:W-:Y:S02]  /*42b0*/  SHF.R.U32.HI R12, RZ, R14, R17 ;  /* 0x0000000eff0c7219 */ /* 0x000fe40000011611 */
[----:B------:R-:W-:Y:S02]  /*42c0*/  LOP3.LUT R7, R54, R7, RZ, 0xfc, !PT ;  /* 0x0000000736077212 */ /* 0x000fe400078efcff */
[----:B------:R-:W-:Y:S02]  /*42d0*/  SEL R30, R18, R15, P6 ;  /* 0x0000000f121e7207 */ /* 0x000fe40003000000 */
[----:B------:R-:W-:Y:S02]  /*42e0*/  SEL R15, R15, R18, P6 ;  /* 0x000000120f0f7207 */ /* 0x000fe40003000000 */
[----:B------:R-:W-:-:S02]  /*42f0*/  SEL R36, R6, R13, P6 ;  /* 0x0000000d06247207 */ /* 0x000fc40003000000 */
[----:B------:R-:W-:Y:S01]  /*4300*/  SEL R5, R13, R6, P6 ;  /* 0x000000060d057207 */ /* 0x000fe20003000000 */
[----:B------:R-:W-:Y:S01]  /*4310*/  IMAD.MOV.U32 R6, RZ, RZ, 0x1054 ;  /* 0x00001054ff067424 */ /* 0x000fe200078e00ff */
[----:B------:R-:W-:Y:S02]  /*4320*/  SEL R18, R39, R22, P6 ;  /* 0x0000001627127207 */ /* 0x000fe40003000000 */
[----:B------:R-:W-:Y:S02]  /*4330*/  LOP3.LUT R13, R0, 0xf, RZ, 0xc0, !PT ;  /* 0x0000000f000d7812 */ /* 0x000fe400078ec0ff */
[----:B------:R-:W-:Y:S02]  /*4340*/  SEL R38, R59, R32, P6 ;  /* 0x000000203b267207 */ /* 0x000fe40003000000 */
[----:B------:R-:W-:Y:S01]  /*4350*/  SEL R39, R22, R39, P6 ;  /* 0x0000002716277207 */ /* 0x000fe20003000000 */
[----:B------:R-:W-:Y:S01]  /*4360*/  SHFL.IDX PT, R34, R34, R13, 0x1c1f ;  /* 0x001c1f0d22227589 */ /* 0x000fe200000e0000 */
[----:B------:R-:W-:-:S02]  /*4370*/  LOP3.LUT R12, R12, 0xf, RZ, 0xc0, !PT ;  /* 0x0000000f0c0c7812 */ /* 0x000fc400078ec0ff */
[----:B------:R-:W-:Y:S01]  /*4380*/  SEL R0, R16, R43, P6 ;  /* 0x0000002b10007207 */ /* 0x000fe20003000000 */
[----:B------:R-:W-:Y:S01]  /*4390*/  SHFL.IDX PT, R20, R20, R13, 0x1c1f ;  /* 0x001c1f0d14147589 */ /* 0x000fe200000e0000 */
[----:B------:R-:W-:Y:S02]  /*43a0*/  SEL R59, R32, R59, P6 ;  /* 0x0000003b203b7207 */ /* 0x000fe40003000000 */
[----:B------:R-:W-:Y:S01]  /*43b0*/  SEL R22, R58, R7, P6 ;  /* 0x000000073a167207 */ /* 0x000fe20003000000 */
[----:B------:R-:W1:Y:S01]  /*43c0*/  SHFL.IDX PT, R29, R29, R12, 0x1c1f ;  /* 0x001c1f0c1d1d7589 */ /* 0x000e6200000e0000 */
[----:B------:R-:W-:Y:S02]  /*43d0*/  SEL R43, R43, R16, P6 ;  /* 0x000000102b2b7207 */ /* 0x000fe40003000000 */
[----:B------:R-:W-:Y:S01]  /*43e0*/  SEL R7, R7, R58, P6 ;  /* 0x0000003a07077207 */ /* 0x000fe20003000000 */
[----:B------:R-:W2:Y:S04]  /*43f0*/  SHFL.IDX PT, R33, R33, R12, 0x1c1f ;  /* 0x001c1f0c21217589 */ /* 0x000ea800000e0000 */
[----:B------:R-:W-:Y:S04]  /*4400*/  SHFL.IDX PT, R30, R30, R13, 0x1c1f ;  /* 0x001c1f0d1e1e7589 */ /* 0x000fe800000e0000 */
[----:B------:R-:W3:Y:S04]  /*4410*/  SHFL.IDX PT, R15, R15, R12, 0x1c1f ;  /* 0x001c1f0c0f0f7589 */ /* 0x000ee800000e0000 */
[----:B------:R-:W-:Y:S04]  /*4420*/  SHFL.IDX PT, R36, R36, R13, 0x1c1f ;  /* 0x001c1f0d24247589 */ /* 0x000fe800000e0000 */
[----:B------:R4:W5:Y:S04]  /*4430*/  SHFL.IDX PT, R35, R5, R12, 0x1c1f ;  /* 0x001c1f0c05237589 */ /* 0x00096800000e0000 */
[----:B------:R-:W-:Y:S04]  /*4440*/  SHFL.IDX PT, R38, R38, R13, 0x1c1f ;  /* 0x001c1f0d26267589 */ /* 0x000fe800000e0000 */
[----:B------:R-:W5:Y:S01]  /*4450*/  SHFL.IDX PT, R59, R59, R12, 0x1c1f ;  /* 0x001c1f0c3b3b7589 */ /* 0x000f6200000e0000 */
[----:B----4-:R-:W-:-:S03]  /*4460*/  FADD R5, R28, R25 ;  /* 0x000000191c057221 */ /* 0x010fc60000000000 */
[----:B------:R-:W-:Y:S04]  /*4470*/  SHFL.IDX PT, R18, R18, R13, 0x1c1f ;  /* 0x001c1f0d12127589 */ /* 0x000fe800000e0000 */
[----:B------:R-:W4:Y:S04]  /*4480*/  SHFL.IDX PT, R39, R39, R12, 0x1c1f ;  /* 0x001c1f0c27277589 */ /* 0x000f2800000e0000 */
[----:B------:R-:W-:Y:S04]  /*4490*/  SHFL.IDX PT, R22, R22, R13, 0x1c1f ;  /* 0x001c1f0d16167589 */ /* 0x000fe800000e0000 */
[----:B------:R1:W4:Y:S04]  /*44a0*/  SHFL.IDX PT, R17, R7, R12, 0x1c1f ;  /* 0x001c1f0c07117589 */ /* 0x00032800000e0000 */
[----:B------:R2:W-:Y:S04]  /*44b0*/  SHFL.IDX PT, R16, R0, R13, 0x1c1f ;  /* 0x001c1f0d00107589 */ /* 0x0005e800000e0000 */
[----:B------:R-:W4:Y:S01]  /*44c0*/  SHFL.IDX PT, R43, R43, R12, 0x1c1f ;  /* 0x001c1f0c2b2b7589 */ /* 0x000f2200000e0000 */
[----:B-1----:R-:W-:-:S02]  /*44d0*/  SEL R7, R6, 0x5410, P6 ;  /* 0x0000541006077807 */ /* 0x002fc40003000000 */
[----:B------:R-:W-:Y:S02]  /*44e0*/  SEL R6, R19, 0x7632, P6 ;  /* 0x0000763213067807 */ /* 0x000fe40003000000 */
[-C--:B------:R-:W-:Y:S01]  /*44f0*/  PRMT R24, R34, R7.reuse, R29 ;  /* 0x0000000722187216 */ /* 0x080fe2000000001d */
[----:B--2---:R-:W-:Y:S01]  /*4500*/  FADD R0, R46, R51 ;  /* 0x000000332e007221 */ /* 0x004fe20000000000 */
[-C--:B------:R-:W-:Y:S02]  /*4510*/  PRMT R25, R34, R6.reuse, R29 ;  /* 0x0000000622197216 */ /* 0x080fe4000000001d */
[CCC-:B------:R-:W-:Y:S02]  /*4520*/  PRMT R26, R20.reuse, R7.reuse, R33.reuse ;  /* 0x00000007141a7216 */ /* 0x1c0fe40000000021 */
[----:B------:R-:W-:Y:S02]  /*4530*/  PRMT R27, R20, R6, R33 ;  /* 0x00000006141b7216 */ /* 0x000fe40000000021 */
[----:B---3--:R-:W-:-:S02]  /*4540*/  PRMT R28, R30, R7, R15 ;  /* 0x000000071e1c7216 */ /* 0x008fc4000000000f */
[-C--:B------:R-:W-:Y:S02]  /*4550*/  PRMT R29, R30, R6.reuse, R15 ;  /* 0x000000061e1d7216 */ /* 0x080fe4000000000f */
[-C--:B-----5:R-:W-:Y:S02]  /*4560*/  PRMT R34, R36, R7.reuse, R35 ;  /* 0x0000000724227216 */ /* 0x0a0fe40000000023 */
[-C--:B------:R-:W-:Y:S02]  /*4570*/  PRMT R58, R38, R7.reuse, R59 ;  /* 0x00000007263a7216 */ /* 0x080fe4000000003b */
[CCC-:B----4-:R-:W-:Y:S02]  /*4580*/  PRMT R30, R18.reuse, R7.reuse, R39.reuse ;  /* 0x00000007121e7216 */ /* 0x1d0fe40000000027 */
[----:B------:R-:W-:Y:S02]  /*4590*/  PRMT R31, R18, R6, R39 ;  /* 0x00000006121f7216 */ /* 0x000fe40000000027 */
[----:B------:R-:W-:-:S02]  /*45a0*/  PRMT R32, R22, R7, R17 ;  /* 0x0000000716207216 */ /* 0x000fc40000000011 */
[-C--:B------:R-:W-:Y:S02]  /*45b0*/  PRMT R33, R22, R6.reuse, R17 ;  /* 0x0000000616217216 */ /* 0x080fe40000000011 */
[-C--:B------:R-:W-:Y:S02]  /*45c0*/  PRMT R35, R36, R6.reuse, R35 ;  /* 0x0000000624237216 */ /* 0x080fe40000000023 */
[C-C-:B------:R-:W-:Y:S02]  /*45d0*/  PRMT R56, R16.reuse, R7, R43.reuse ;  /* 0x0000000710387216 */ /* 0x140fe4000000002b */
[-C--:B------:R-:W-:Y:S02]  /*45e0*/  PRMT R57, R16, R6.reuse, R43 ;  /* 0x0000000610397216 */ /* 0x080fe4000000002b */
[----:B------:R-:W-:Y:S01]  /*45f0*/  PRMT R59, R38, R6, R59 ;  /* 0x00000006263b7216 */ /* 0x000fe2000000003b */
[----:B------:R-:W-:Y:S06]  /*4600*/  @!P0 BRA `(.L_x_19) ;  /* 0x0000000000048947 */ /* 0x000fec0003800000 */
[----:B------:R-:W-:Y:S01]  /*4610*/  BPT.TRAP 0x1 ;  /* 0x000000040000795c */ /* 0x000fe20000300000 */
.L_x_19:
[----:B------:R-:W1:Y:S02]  /*4620*/  SYNCS.PHASECHK.TRANS64.TRYWAIT P1, [UR38+0x6008], R11 ;  /* 0x0060080bff0075a7 */ /* 0x000e640008020166 */
[----:B-1----:R-:W-:Y:S05]  /*4630*/  @!P1 BRA `(.L_x_20) ;  /* 0x0000009400489947 */ /* 0x002fea0003800000 */
.L_x_102:
[----:B------:R-:W-:Y:S01]  /*4640*/  UIADD3 UR6, UR8, 0x100, URZ ;  /* 0x0000010008067890 */ /* 0x000fe2000fffe03f */
[----:B------:R-:W-:Y:S01]  /*4650*/  WARPGROUP.ARRIVE ;  /* 0x00000000000079c5 */ /* 0x000fe20000000000 */
[----:B------:R-:W-:-:S07]  /*4660*/  UMOV UR7, 0x40000040 ;  /* 0x4000004000077882 */ /* 0x000fce0000000000 */
[----:B------:R-:W-:Y:S01]  /*4670*/  QGMMA.64x32x32.F32.E4M3.E4M3 R88, R24, gdesc[UR4], RZ, !UPT, gsb0 ;  /* 0x0060000418587df3 */ /* 0x000fe2000c0008ff */
[----:B------:R-:W-:Y:S01]  /*4680*/  UIADD3 UR6, UR8, 0x102, URZ ;  /* 0x0000010208067890 */ /* 0x000fe2000fffe03f */
[----:B------:R-:W-:Y:S01]  /*4690*/  UMOV UR7, 0x40000040 ;  /* 0x4000004000077882 */ /* 0x000fe20000000000 */
[----:B------:R-:W-:Y:S02]  /*46a0*/  WARPGROUP.DEPBAR.LE gsb0, 0x0 ;  /* 0x00008000000079c5 */ /* 0x000fe40000010000 */
[----:B------:R-:W-:-:S06]  /*46b0*/  WARPGROUP.ARRIVE ;  /* 0x00000000000079c5 */ /* 0x000fcc0000000000 */
[----:B------:R-:W-:Y:S01]  /*46c0*/  QGMMA.64x32x32.F32.E4M3.E4M3 R88, R28, gdesc[UR4], R88, gsb0 ;  /* 0x006000041c587df3 */ /* 0x000fe20008000858 */
        /* <DEDUP_REMOVED lines=9> */
[----:B------:R-:W-:Y:S03]  /*4760*/  QGMMA.64x32x32.F32.E4M3.E4M3 R88, R56, gdesc[UR4], R88, gsb0 ;  /* 0x0060000438587df3 */ /* 0x000fe60008000858 */
[----:B------:R-:W-:Y:S02]  /*4770*/  WARPGROUP.DEPBAR.LE gsb0, 0x0 ;  /* 0x00008000000079c5 */ /* 0x000fe40000010000 */
[----:B------:R-:W-:Y:S05]  /*4780*/  @!P0 BRA `(.L_x_21) ;  /* 0x0000000000048947 */ /* 0x000fea0003800000 */
[----:B------:R-:W-:Y:S01]  /*4790*/  BPT.TRAP 0x1 ;  /* 0x000000040000795c */ /* 0x000fe20000300000 */
.L_x_21:
[----:B------:R-:W-:Y:S01]  /*47a0*/  UISETP.EQ.AND UP0, UPT, UR36, URZ, !UP0 ;  /* 0x0000003f2400728c */ /* 0x000fe2000c702270 */
[----:B-1----:R-:W-:Y:S01]  /*47b0*/  IMAD.MOV.U32 R11, RZ, RZ, RZ ;  /* 0x000000ffff0b7224 */ /* 0x002fe200078e00ff */
[----:B------:R-:W-:Y:S02]  /*47c0*/  UIADD3 UR6, UR38, 0x6028, URZ ;  /* 0x0000602826067890 */ /* 0x000fe4000fffe03f */
[----:B------:R-:W-:Y:S02]  /*47d0*/  USEL UR7, URZ, 0x1, !UP0 ;  /* 0x000000013f077887 */ /* 0x000fe4000c000000 */
[----:B------:R-:W-:Y:S02]  /*47e0*/  UPRMT UR6, URZ, 0x654, UR6 ;  /* 0x000006543f067896 */ /* 0x000fe40008000006 */
[----:B------:R-:W-:-:S04]  /*47f0*/  USEL UR7, UR7, 0x2, UP1 ;  /* 0x0000000207077887 */ /* 0x000fc80008800000 */
[----:B------:R-:W-:-:S03]  /*4800*/  UISETP.GT.U32.AND UP0, UPT, UR7, 0x1, UPT ;  /* 0x000000010700788c */ /* 0x000fc6000bf04070 */
[----:B------:R-:W-:Y:S03]  /*4810*/  SYNCS.ARRIVE.TRANS64.RED.A1T0 RZ, [UR6], RZ ;  /* 0x000000ffffff79a7 */ /* 0x000fe60008100406 */
[----:B------:R-:W-:-:S13]  /*4820*/  PLOP3.LUT P1, PT, PT, PT, UP0, 0x80, 0x0 ;  /* 0x000000000000781c */ /* 0x000fda0003f2f008 */
[----:B------:R-:W-:Y:S05]  /*4830*/  @P1 BRA `(.L_x_22) ;  /* 0x0000000000041947 */ /* 0x000fea0003800000 */
[----:B------:R-:W-:Y:S01]  /*4840*/  BPT.TRAP 0x1 ;  /* 0x000000040000795c */ /* 0x000fe20000300000 */
.L_x_22:
[----:B------:R-:W-:Y:S01]  /*4850*/  ISETP.GE.AND P2, PT, R10, 0x3, PT ;  /* 0x000000030a00780c */ /* 0x000fe20003f46270 */
[----:B------:R-:W-:Y:S01]  /*4860*/  UMOV UR9, 0x1 ;  /* 0x0000000100097882 */ /* 0x000fe20000000000 */
[----:B------:R-:W-:Y:S01]  /*4870*/  UMOV UR10, 0x2 ;  /* 0x00000002000a7882 */ /* 0x000fe20000000000 */
[----:B------:R-:W-:Y:S02]  /*4880*/  VIADD R8, R8, 0x80 ;  /* 0x0000008008087836 */ /* 0x000fe40000000000 */
[----:B------:R-:W-:-:S08]  /*4890*/  VIADD R10, R10, 0xffffffff ;  /* 0xffffffff0a0a7836 */ /* 0x000fd00000000000 */
[----:B------:R-:W-:Y:S05]  /*48a0*/  @!P2 BRA `(.L_x_23) ;  /* 0x0000003000e8a947 */ /* 0x000fea0003800000 */
[----:B------:R-:W-:Y:S01]  /*48b0*/  IMAD.MOV.U32 R17, RZ, RZ, R4 ;  /* 0x000000ffff117224 */ /* 0x000fe200078e0004 */
[----:B------:R-:W-:Y:S01]  /*48c0*/  UMOV UR10, 0x2 ;  /* 0x00000002000a7882 */ /* 0x000fe20000000000 */
[----:B------:R-:W-:Y:S01]  /*48d0*/  IMAD.MOV.U32 R15, RZ, RZ, R9 ;  /* 0x000000ffff0f7224 */ /* 0x000fe200078e0009 */
[----:B------:R-:W-:Y:S01]  /*48e0*/  UMOV UR9, 0x1 ;  /* 0x0000000100097882 */ /* 0x000fe20000000000 */
[----:B------:R-:W-:Y:S01]  /*48f0*/  IMAD.MOV.U32 R11, RZ, RZ, RZ ;  /* 0x000000ffff0b7224 */ /* 0x000fe200078e00ff */
[----:B------:R-:W-:-:S06]  /*4900*/  ULDC UR12, c[0x0][0x604] ;  /* 0x00018100000c7ab9 */ /* 0x000fcc0000000800 */
.L_x_34:
[----:B------:R-:W-:-:S13]  /*4910*/  PLOP3.LUT P3, PT, PT, PT, UP1, 0x80, 0x0 ;  /* 0x000000000000781c */ /* 0x000fda0003f6f018 */
[----:B------:R-:W-:Y:S05]  /*4920*/  @!P3 BRA `(.L_x_24) ;  /* 0x000000000004b947 */ /* 0x000fea0003800000 */
[----:B------:R-:W-:Y:S01]  /*4930*/  BPT.TRAP 0x1 ;  /* 0x000000040000795c */ /* 0x000fe20000300000 */
.L_x_24:
[----:B------:R-:W-:Y:S01]  /*4940*/  ULEA UR6, UR10, UR38, 0x3 ;  /* 0x000000260a067291 */ /* 0x000fe2000f8e183f */
[----:B------:R-:W-:-:S08]  /*4950*/  SHF.L.U32 R4, R11, 0x1f, RZ ;  /* 0x0000001f0b047819 */ /* 0x000fd000000006ff */
[----:B------:R-:W1:Y:S02]  /*4960*/  SYNCS.PHASECHK.TRANS64.TRYWAIT P2, [UR6+0x6000], R4 ;  /* 0x00600004ff0075a7 */ /* 0x000e640008040146 */
[----:B-1----:R-:W-:Y:S05]  /*4970*/  @!P2 BRA `(.L_x_25) ;  /* 0x000000900090a947 */ /* 0x002fea0003800000 */
.L_x_103:
[----:B------:R-:W-:Y:S01]  /*4980*/  ULEA UR6, UR10, UR8, 0x8 ;  /* 0x000000080a067291 */ /* 0x000fe2000f8e403f */
[----:B------:R-:W-:Y:S01]  /*4990*/  WARPGROUP.ARRIVE ;  /* 0x00000000000079c5 */ /* 0x000fe20000000000 */
[----:B------:R-:W-:Y:S01]  /*49a0*/  UMOV UR7, 0xc0000010 ;  /* 0xc000001000077882 */ /* 0x000fe20000000000 */
[----:B------:R-:W-:-:S04]  /*49b0*/  UIADD3 UR10, UR10, 0x1, URZ ;  /* 0x000000010a0a7890 */ /* 0x000fc8000fffe03f */
[----:B------:R-:W-:Y:S02]  /*49c0*/  UISETP.NE.AND UP0, UPT, UR10, 0x5, UPT ;  /* 0x000000050a00788c */ /* 0x000fe4000bf05270 */
[----:B------:R-:W-:Y:S02]  /*49d0*/  QGMMA.64x128x32.F32.E4M3.E4M3 R24, gdesc[UR4], RZ, !UPT, gsb0 ;  /* 0x01e00000041879f3 */ /* 0x000fe4000c0008ff */
[----:B------:R-:W-:Y:S02]  /*49e0*/  USEL UR6, URZ, 0x1, UP0 ;  /* 0x000000013f067887 */ /* 0x000fe40008000000 */
[----:B------:R-:W-:-:S04]  /*49f0*/  USEL UR7, UR10, URZ, UP0 ;  /* 0x0000003f0a077287 */ /* 0x000fc80008000000 */
[----:B------:R-:W-:Y:S01]  /*4a00*/  LOP3.LUT R11, R11, UR6, RZ, 0x3c, !PT ;  /* 0x000000060b0b7c12 */ /* 0x000fe2000f8e3cff */
[----:B------:R-:W-:Y:S02]  /*4a10*/  WARPGROUP.DEPBAR.LE gsb0, 0x0 ;  /* 0x00008000000079c5 */ /* 0x000fe40000010000 */
[----:B------:R-:W-:Y:S05]  /*4a20*/  @!P3 BRA `(.L_x_26) ;  /* 0x000000000004b947 */ /* 0x000fea0003800000 */
[----:B------:R-:W-:Y:S01]  /*4a30*/  BPT.TRAP 0x1 ;  /* 0x000000040000795c */ /* 0x000fe20000300000 */
.L_x_26:
[----:B-1----:R-:W-:Y:S01]  /*4a40*/  FMNMX R4, R24, R17, !PT ;  /* 0x0000001118047209 */ /* 0x002fe20007800000 */
[----:B------:R-:W-:-:S03]  /*4a50*/  ULEA UR6, UR7, UR38, 0x3 ;  /* 0x0000002607067291 */ /* 0x000fc6000f8e183f */
[----:B------:R-:W-:-:S04]  /*4a60*/  FMNMX R9, R25, R4, !PT ;  /* 0x0000000419097209 */ /* 0x000fc80007800000 */
        /* <DEDUP_REMOVED lines=29> */
[----:B------:R-:W-:-:S05]  /*4c40*/  FMNMX R9, R85, R4, !PT ;  /* 0x0000000455097209 */ /* 0x000fca0007800000 */
[----:B------:R-:W1:Y:S02]  /*4c50*/  SHFL.BFLY PT, R4, R9, 0x1, 0x1f ;  /* 0x0c201f0009047f89 */ /* 0x000e6400000e0000 */
[----:B-1----:R-:W-:-:S05]  /*4c60*/  FMNMX R12, R9, R4, !PT ;  /* 0x00000004090c7209 */ /* 0x002fca0007800000 */
[----:B------:R-:W1:Y:S02]  /*4c70*/  SHFL.BFLY PT, R13, R12, 0x2, 0x1f ;  /* 0x0c401f000c0d7f89 */ /* 0x000e6400000e0000 */
[----:B-1----:R-:W-:-:S04]  /*4c80*/  FMNMX R4, R12, R13, !PT ;  /* 0x0000000d0c047209 */ /* 0x002fc80007800000 */
[----:B------:R-:W-:-:S04]  /*4c90*/  FSETP.NEU.AND P2, PT, R4, -INF , PT ;  /* 0xff8000000400780b */ /* 0x000fc80003f4d000 */
[----:B------:R-:W-:-:S05]  /*4ca0*/  FSEL R104, R4, RZ, P2 ;  /* 0x000000ff04687208 */ /* 0x000fca0001000000 */
[C---:B------:R-:W-:Y:S01]  /*4cb0*/  FMUL R105, R104.reuse, UR12 ;  /* 0x0000000c68697c20 */ /* 0x040fe20008400000 */
[----:B------:R-:W-:-:S03]  /*4cc0*/  FADD R104, -R104, R17 ;  /* 0x0000001168687221 */ /* 0x000fc60000000100 */
[--C-:B------:R-:W-:Y:S01]  /*4cd0*/  FFMA R28, R28, UR12, -R105.reuse ;  /* 0x0000000c1c1c7c23 */ /* 0x100fe20008000869 */
[----:B------:R-:W-:-:S01]  /*4ce0*/  FFMA R24, R24, UR12, -R105 ;  /* 0x0000000c18187c23 */ /* 0x000fc20008000869 */
[--C-:B------:R-:W-:Y:S01]  /*4cf0*/  FFMA R25, R25, UR12, -R105.reuse ;  /* 0x0000000c19197c23 */ /* 0x100fe20008000869 */
[----:B------:R-:W-:-:S01]  /*4d00*/  FFMA R29, R29, UR12, -R105 ;  /* 0x0000000c1d1d7c23 */ /* 0x000fc20008000869 */
[--C-:B------:R-:W-:Y:S01]  /*4d10*/  FFMA R21, R36, UR12, -R105.reuse ;  /* 0x0000000c24157c23 */ /* 0x100fe20008000869 */
[----:B------:R-:W-:Y:S01]  /*4d20*/  FSETP.GEU.AND P2, PT, R28, -126, PT ;  /* 0xc2fc00001c00780b */ /* 0x000fe20003f4e000 */
[--C-:B------:R-:W-:Y:S01]  /*4d30*/  FFMA R19, R32, UR12, -R105.reuse ;  /* 0x0000000c20137c23 */ /* 0x100fe20008000869 */
[----:B------:R-:W-:Y:S01]  /*4d40*/  FSETP.GEU.AND P4, PT, R24, -126, PT ;  /* 0xc2fc00001800780b */ /* 0x000fe20003f8e000 */
[--C-:B------:R-:W-:Y:S01]  /*4d50*/  FFMA R20, R33, UR12, -R105.reuse ;  /* 0x0000000c21147c23 */ /* 0x100fe20008000869 */
[----:B------:R-:W-:Y:S01]  /*4d60*/  FSETP.GEU.AND P5, PT, R25, -126, PT ;  /* 0xc2fc00001900780b */ /* 0x000fe20003fae000 */
[--C-:B------:R-:W-:Y:S01]  /*4d70*/  FFMA R22, R37, UR12, -R105.reuse ;  /* 0x0000000c25167c23 */ /* 0x100fe20008000869 */
[----:B------:R-:W-:Y:S01]  /*4d80*/  FSETP.GEU.AND P3, PT, R29, -126, PT ;  /* 0xc2fc00001d00780b */ /* 0x000fe20003f6e000 */
[--C-:B------:R-:W-:Y:S01]  /*4d90*/  FFMA R23, R40, UR12, -R105.reuse ;  /* 0x0000000c28177c23 */ /* 0x100fe20008000869 */
[----:B------:R-:W-:-:S01]  /*4da0*/  FFMA R33, R52, UR12, -R105 ;  /* 0x0000000c34217c23 */ /* 0x000fc20008000869 */
[--C-:B------:R-:W-:Y:S01]  /*4db0*/  FFMA R37, R56, UR12, -R105.reuse ;  /* 0x0000000c38257c23 */ /* 0x100fe20008000869 */
[----:B------:R-:W-:-:S01]  /*4dc0*/  FFMA R68, R68, UR12, -R105 ;  /* 0x0000000c44447c23 */ /* 0x000fc20008000869 */
[--C-:B------:R-:W-:Y:S01]  /*4dd0*/  FFMA R76, R76, UR12, -R105.reuse ;  /* 0x0000000c4c4c7c23 */ /* 0x100fe20008000869 */
[----:B------:R-:W-:-:S01]  /*4de0*/  FFMA R72, R72, UR12, -R105 ;  /* 0x0000000c48487c23 */ /* 0x000fc20008000869 */
[----:B------:R-:W-:Y:S01]  /*4df0*/  @!P2 FMUL R28, R28, 0.5 ;  /* 0x3f0000001c1ca820 */ /* 0x000fe20000400000 */
[----:B------:R-:W-:-:S01]  /*4e00*/  FFMA R84, R84, UR12, -R105 ;  /* 0x0000000c54547c23 */ /* 0x000fc20008000869 */
[----:B------:R-:W-:Y:S01]  /*4e10*/  @!P4 FMUL R24, R24, 0.5 ;  /* 0x3f0000001818c820 */ /* 0x000fe20000400000 */
[----:B------:R-:W-:-:S01]  /*4e20*/  FFMA R81, R81, UR12, -R105 ;  /* 0x0000000c51517c23 */ /* 0x000fc20008000869 */
[----:B------:R-:W1:Y:S01]  /*4e30*/  MUFU.EX2 R13, R28 ;  /* 0x0000001c000d7308 */ /* 0x000e620000000800 */
[----:B------:R-:W-:Y:S01]  /*4e40*/  @!P5 FMUL R25, R25, 0.5 ;  /* 0x3f0000001919d820 */ /* 0x000fe20000400000 */
[----:B------:R-:W-:Y:S01]  /*4e50*/  @!P3 FMUL R29, R29, 0.5 ;  /* 0x3f0000001d1db820 */ /* 0x000fe20000400000 */
[----:B------:R-:W-:-:S01]  /*4e60*/  FFMA R85, R85, UR12, -R105 ;  /* 0x0000000c55557c23 */ /* 0x000fc20008000869 */
[----:B------:R-:W-:-:S04]  /*4e70*/  FMUL R104, R104, UR12 ;  /* 0x0000000c68687c20 */ /* 0x000fc80008400000 */
[----:B------:R2:W3:Y:S08]  /*4e80*/  MUFU.EX2 R12, R24 ;  /* 0x00000018000c7308 */ /* 0x0004f00000000800 */
[----:B------:R4:W5:Y:S01]  /*4e90*/  MUFU.EX2 R18, R25 ;  /* 0x0000001900127308 */ /* 0x0009620000000800 */
[----:B-1----:R-:W-:Y:S01]  /*4ea0*/  @!P2 FMUL R13, R13, R13 ;  /* 0x0000000d0d0da220 */ /* 0x002fe20000400000 */
[----:B------:R-:W-:-:S02]  /*4eb0*/  FSETP.GEU.AND P2, PT, R21, -126, PT ;  /* 0xc2fc00001500780b */ /* 0x000fc40003f4e000 */
[----:B--2---:R-:W-:-:S04]  /*4ec0*/  FMNMX R24, R26, R15, !PT ;  /* 0x0000000f1a187209 */ /* 0x004fc80007800000 */
[----:B------:R1:W2:Y:S01]  /*4ed0*/  MUFU.EX2 R16, R29 ;  /* 0x0000001d00107308 */ /* 0x0002a20000000800 */
[----:B---3--:R-:W-:Y:S01]  /*4ee0*/  @!P4 FMUL R12, R12, R12 ;  /* 0x0000000c0c0cc220 */ /* 0x008fe20000400000 */
[----:B------:R-:W-:Y:S01]  /*4ef0*/  FSETP.GEU.AND P4, PT, R19, -126, PT ;  /* 0xc2fc00001300780b */ /* 0x000fe20003f8e000 */
[----:B----4-:R-:W-:-:S01]  /*4f00*/  FFMA R25, R44, UR12, -R105 ;  /* 0x0000000c2c197c23 */ /* 0x010fc20008000869 */
[----:B------:R-:W-:Y:S01]  /*4f10*/  FMNMX R9, R27, R24, !PT ;  /* 0x000000181b097209 */ /* 0x000fe20007800000 */
[----:B------:R-:W-:-:S01]  /*4f20*/  FFMA R24, R41, UR12, -R105 ;  /* 0x0000000c29187c23 */ /* 0x000fc20008000869 */
[--C-:B------:R-:W-:Y:S01]  /*4f30*/  FFMA R41, R57, UR12, -R105.reuse ;  /* 0x0000000c39297c23 */ /* 0x100fe20008000869 */
[----:B------:R-:W-:Y:S01]  /*4f40*/  @!P2 FMUL R21, R21, 0.5 ;  /* 0x3f0000001515a820 */ /* 0x000fe20000400000 */
[----:B------:R-:W-:Y:S01]  /*4f50*/  FMNMX R28, R30, R9, !PT ;  /* 0x000000091e1c7209 */ /* 0x000fe20007800000 */
[----:B-----5:R-:W-:Y:S01]  /*4f60*/  @!P5 FMUL R18, R18, R18 ;  /* 0x000000121212d220 */ /* 0x020fe20000400000 */
[----:B------:R-:W-:Y:S01]  /*4f70*/  FSETP.GEU.AND P5, PT, R20, -126, PT ;  /* 0xc2fc00001400780b */ /* 0x000fe20003fae000 */
[----:B-1----:R-:W-:-:S01]  /*4f80*/  FFMA R29, R48, UR12, -R105 ;  /* 0x0000000c301d7c23 */ /* 0x002fc20008000869 */
[----:B------:R-:W-:Y:S01]  /*4f90*/  FMNMX R9, R31, R28, !PT ;  /* 0x0000001c1f097209 */ /* 0x000fe20007800000 */
[----:B------:R-:W1:Y:S01]  /*4fa0*/  MUFU.EX2 R21, R21 ;  /* 0x0000001500157308 */ /* 0x000e620000000800 */
[----:B------:R-:W-:-:S01]  /*4fb0*/  FFMA R57, R73, UR12, -R105 ;  /* 0x0000000c49397c23 */ /* 0x000fc20008000869 */
[----:B------:R-:W-:Y:S01]  /*4fc0*/  @!P4 FMUL R19, R19, 0.5 ;  /* 0x3f0000001313c820 */ /* 0x000fe20000400000 */
[----:B------:R-:W-:Y:S01]  /*4fd0*/  FMNMX R28, R34, R9, !PT ;  /* 0x00000009221c7209 */ /* 0x000fe20007800000 */
[----:B--2---:R-:W-:Y:S01]  /*4fe0*/  @!P3 FMUL R16, R16, R16 ;  /* 0x000000101010b220 */ /* 0x004fe20000400000 */
[----:B------:R-:W-:-:S02]  /*4ff0*/  FSETP.GEU.AND P3, PT, R22, -126, PT ;  /* 0xc2fc00001600780b */ /* 0x000fc40003f6e000 */
[----:B------:R-:W-:Y:S01]  /*5000*/  FMNMX R9, R35, R28, !PT ;  /* 0x0000001c23097209 */ /* 0x000fe20007800000 */
[----:B------:R-:W2:Y:S01]  /*5010*/  MUFU.EX2 R19, R19 ;  /* 0x0000001300137308 */ /* 0x000ea20000000800 */
[----:B------:R-:W-:-:S01]  /*5020*/  FFMA R28, R45, UR12, -R105 ;  /* 0x0000000c2d1c7c23 */ /* 0x000fc20008000869 */
[----:B------:R-:W-:Y:S01]  /*5030*/  @!P5 FMUL R20, R20, 0.5 ;  /* 0x3f0000001414d820 */ /* 0x000fe20000400000 */
[----:B------:R-:W-:Y:S01]  /*5040*/  FMNMX R32, R38, R9, !PT ;  /* 0x0000000926207209 */ /* 0x000fe20007800000 */
[--C-:B------:R-:W-:Y:S01]  /*5050*/  FFMA R45, R61, UR12, -R105.reuse ;  /* 0x0000000c3d2d7c23 */ /* 0x100fe20008000869 */
[----:B------:R-:W-:-:S02]  /*5060*/  FFMA R61, R77, UR12, -R105 ;  /* 0x0000000c4d3d7c23 */ /* 0x000fc40008000869 */
[----:B------:R-:W-:Y:S01]  /*5070*/  FMNMX R9, R39, R32, !PT ;  /* 0x0000002027097209 */ /* 0x000fe20007800000 */
[----:B------:R-:W3:Y:S01]  /*5080*/  MUFU.EX2 R20, R20 ;  /* 0x0000001400147308 */ /* 0x000ee20000000800 */
[----:B-1----:R-:W-:Y:S01]  /*5090*/  @!P2 FMUL R21, R21, R21 ;  /* 0x000000151515a220 */ /* 0x002fe20000400000 */
[----:B------:R-:W-:Y:S01]  /*50a0*/  @!P3 FMUL R22, R22, 0.5 ;  /* 0x3f0000001616b820 */ /* 0x000fe20000400000 */
[----:B------:R-:W-:-:S02]  /*50b0*/  FSETP.GEU.AND P2, PT, R25, -126, PT ;  /* 0xc2fc00001900780b */ /* 0x000fc40003f4e000 */
[----:B------:R-:W-:-:S03]  /*50c0*/  FMNMX R32, R42, R9, !PT ;  /* 0x000000092a207209 */ /* 0x000fc60007800000 */
[----:B------:R-:W1:Y:S01]  /*50d0*/  MUFU.EX2 R22, R22 ;  /* 0x0000001600167308 */ /* 0x000e620000000800 */
[----:B--2---:R-:W-:Y:S01]  /*50e0*/  @!P4 FMUL R19, R19, R19 ;  /* 0x000000131313c220 */ /* 0x004fe20000400000 */
[----:B------:R-:W-:Y:S02]  /*50f0*/  FSETP.GEU.AND P4, PT, R23, -126, PT ;  /* 0xc2fc00001700780b */ /* 0x000fe40003f8e000 */
[----:B------:R-:W-:Y:S01]  /*5100*/  FMNMX R9, R43, R32, !PT ;  /* 0x000000202b097209 */ /* 0x000fe20007800000 */
[--C-:B------:R-:W-:Y:S01]  /*5110*/  FFMA R32, R49, UR12, -R105.reuse ;  /* 0x0000000c31207c23 */ /* 0x100fe20008000869 */
[----:B------:R-:W-:-:S02]  /*5120*/  FFMA R49, R65, UR12, -R105 ;  /* 0x0000000c41317c23 */ /* 0x000fc40008000869 */
[----:B------:R-:W-:Y:S01]  /*5130*/  @!P2 FMUL R25, R25, 0.5 ;  /* 0x3f0000001919a820 */ /* 0x000fe20000400000 */
[----:B---3--:R-:W-:Y:S01]  /*5140*/  @!P5 FMUL R20, R20, R20 ;  /* 0x000000141414d220 */ /* 0x008fe20000400000 */
[----:B------:R-:W-:-:S02]  /*5150*/  FSETP.GEU.AND P5, PT, R24, -126, PT ;  /* 0xc2fc00001800780b */ /* 0x000fc40003fae000 */
[----:B------:R-:W-:Y:S02]  /*5160*/  FMNMX R36, R46, R9, !PT ;  /* 0x000000092e247209 */ /* 0x000fe40007800000 */
[----:B------:R-:W2:Y:S01]  /*5170*/  MUFU.EX2 R25, R25 ;  /* 0x0000001900197308 */ /* 0x000ea20000000800 */
        /* <DEDUP_REMOVED lines=8> */
[----:B------:R-:W-:-:S01]  /*5200*/  FFMA R36, R53, UR12, -R105 ;  /* 0x0000000c35247c23 */ /* 0x000fc20008000869 */
[----:B------:R-:W-:-:S02]  /*5210*/  FFMA R53, R69, UR12, -R105 ;  /* 0x0000000c45357c23 */ /* 0x000fc40008000869 */
[----:B------:R-:W-:Y:S02]  /*5220*/  FMNMX R40, R54, R9, !PT ;  /* 0x0000000936287209 */ /* 0x000fe40007800000 */
[----:B------:R-:W3:Y:S01]  /*5230*/  MUFU.EX2 R24, R24 ;  /* 0x0000001800187308 */ /* 0x000ee20000000800 */
[----:B------:R-:W-:Y:S01]  /*5240*/  @!P3 FMUL R28, R28, 0.5 ;  /* 0x3f0000001c1cb820 */ /* 0x000fe20000400000 */
[----:B--2---:R-:W-:Y:S01]  /*5250*/  @!P2 FMUL R25, R25, R25 ;  /* 0x000000191919a220 */ /* 0x004fe20000400000 */
[----:B------:R-:W-:Y:S02]  /*5260*/  FSETP.GEU.AND P2, PT, R33, -126, PT ;  /* 0xc2fc00002100780b */ /* 0x000fe40003f4e000 */
[----:B------:R-:W-:-:S03]  /*5270*/  FMNMX R9, R55, R40, !PT ;  /* 0x0000002837097209 */ /* 0x000fc60007800000 */
[----:B------:R-:W2:Y:S01]  /*5280*/  MUFU.EX2 R28, R28 ;  /* 0x0000001c001c7308 */ /* 0x000ea20000000800 */
[----:B-1----:R-:W-:Y:S01]  /*5290*/  @!P4 FMUL R23, R23, R23 ;  /* 0x000000171717c220 */ /* 0x002fe20000400000 */
[----:B------:R-:W-:Y:S02]  /*52a0*/  FSETP.GEU.AND P4, PT, R29, -126, PT ;  /* 0xc2fc00001d00780b */ /* 0x000fe40003f8e000 */
[----:B------:R-:W-:-:S04]  /*52b0*/  FMNMX R40, R58, R9, !PT ;  /* 0x000000093a287209 */ /* 0x000fc80007800000 */
[----:B------:R-:W-:Y:S01]  /*52c0*/  @!P2 FMUL R33, R33, 0.5 ;  /* 0x3f0000002121a820 */ /* 0x000fe20000400000 */
[----:B---3--:R-:W-:Y:S01]  /*52d0*/  @!P5 FMUL R24, R24, R24 ;  /* 0x000000181818d220 */ /* 0x008fe20000400000 */
[----:B------:R-:W-:Y:S02]  /*52e0*/  FSETP.GEU.AND P5, PT, R32, -126, PT ;  /* 0xc2fc00002000780b */ /* 0x000fe40003fae000 */
[----:B------:R-:W-:Y:S02]  /*52f0*/  FMNMX R9, R59, R40, !PT ;  /* 0x000000283b097209 */ /* 0x000fe40007800000 */
[----:B------:R-:W1:Y:S01]  /*5300*/  MUFU.EX2 R33, R33 ;  /* 0x0000002100217308 */ /* 0x000e620000000800 */
[----:B------:R-:W-:Y:S01]  /*5310*/  @!P4 FMUL R29, R29, 0.5 ;  /* 0x3f0000001d1dc820 */ /* 0x000fe20000400000 */
[----:B------:R-:W-:Y:S01]  /*5320*/  FMNMX R40, R62, R9, !PT ;  /* 0x000000093e287209 */ /* 0x000fe20007800000 */
[----:B--2---:R-:W-:Y:S01]  /*5330*/  @!P3 FMUL R28, R28, R28 ;  /* 0x0000001c1c1cb220 */ /* 0x004fe20000400000 */
[----:B------:R-:W-:-:S02]  /*5340*/  FSETP.GEU.AND P3, PT, R36, -126, PT ;  /* 0xc2fc00002400780b */ /* 0x000fc40003f6e000 */
[----:B------:R-:W-:Y:S01]  /*5350*/  FMNMX R9, R63, R40, !PT ;  /* 0x000000283f097209 */ /* 0x000fe20007800000 */
[--C-:B------:R-:W-:Y:S01]  /*5360*/  FFMA R40, R60, UR12, -R105.reuse ;  /* 0x0000000c3c287c23 */ /* 0x100fe20008000869 */
[----:B------:R-:W2:Y:S01]  /*5370*/  MUFU.EX2 R29, R29 ;  /* 0x0000001d001d7308 */ /* 0x000ea20000000800 */
[----:B------:R-:W-:Y:S01]  /*5380*/  @!P5 FMUL R32, R32, 0.5 ;  /* 0x3f0000002020d820 */ /* 0x000fe20000400000 */
[----:B------:R-:W-:Y:S01]  /*5390*/  FMNMX R44, R66, R9, !PT ;  /* 0x00000009422c7209 */ /* 0x000fe20007800000 */
[----:B------:R-:W-:-:S03]  /*53a0*/  FFMA R60, R80, UR12, -R105 ;  /* 0x0000000c503c7c23 */ /* 0x000fc60008000869 */
[----:B------:R-:W-:Y:S02]  /*53b0*/  FMNMX R9, R67, R44, !PT ;  /* 0x0000002c43097209 */ /* 0x000fe40007800000 */
[----:B------:R-:W3:Y:S01]  /*53c0*/  MUFU.EX2 R32, R32 ;  /* 0x0000002000207308 */ /* 0x000ee20000000800 */
[----:B------:R-:W-:Y:S01]  /*53d0*/  @!P3 FMUL R36, R36, 0.5 ;  /* 0x3f0000002424b820 */ /* 0x000fe20000400000 */
[----:B-1----:R-:W-:Y:S01]  /*53e0*/  @!P2 FMUL R33, R33, R33 ;  /* 0x000000212121a220 */ /* 0x002fe20000400000 */
[----:B------:R-:W-:Y:S02]  /*53f0*/  FSETP.GEU.AND P2, PT, R40, -126, PT ;  /* 0xc2fc00002800780b */ /* 0x000fe40003f4e000 */
[----:B------:R-:W-:-:S03]  /*5400*/  FMNMX R44, R70, R9, !PT ;  /* 0x00000009462c7209 */ /* 0x000fc60007800000 */
[----:B------:R-:W1:Y:S01]  /*5410*/  MUFU.EX2 R36, R36 ;  /* 0x0000002400247308 */ /* 0x000e620000000800 */
[----:B--2---:R-:W-:Y:S01]  /*5420*/  @!P4 FMUL R29, R29, R29 ;  /* 0x0000001d1d1dc220 */ /* 0x004fe20000400000 */
[----:B------:R-:W-:Y:S02]  /*5430*/  FSETP.GEU.AND P4, PT, R37, -126, PT ;  /* 0xc2fc00002500780b */ /* 0x000fe40003f8e000 */
[----:B------:R-:W-:-:S04]  /*5440*/  FMNMX R9, R71, R44, !PT ;  /* 0x0000002c47097209 */ /* 0x000fc80007800000 */
[----:B------:R-:W-:Y:S01]  /*5450*/  @!P2 FMUL R40, R40, 0.5 ;  /* 0x3f0000002828a820 */ /* 0x000fe20000400000 */
[----:B---3--:R-:W-:Y:S01]  /*5460*/  @!P5 FMUL R32, R32, R32 ;  /* 0x000000202020d220 */ /* 0x008fe20000400000 */
[----:B------:R-:W-:Y:S02]  /*5470*/  FSETP.GEU.AND P5, PT, R41, -126, PT ;  /* 0xc2fc00002900780b */ /* 0x000fe40003fae000 */
[----:B------:R-:W-:Y:S02]  /*5480*/  FMNMX R44, R74, R9, !PT ;  /* 0x000000094a2c7209 */ /* 0x000fe40007800000 */
[----:B------:R-:W2:Y:S01]  /*5490*/  MUFU.EX2 R40, R40 ;  /* 0x0000002800287308 */ /* 0x000ea20000000800 */
[----:B------:R-:W-:Y:S01]  /*54a0*/  @!P4 FMUL R37, R37, 0.5 ;  /* 0x3f0000002525c820 */ /* 0x000fe20000400000 */
[----:B------:R-:W-:Y:S01]  /*54b0*/  FMNMX R9, R75, R44, !PT ;  /* 0x0000002c4b097209 */ /* 0x000fe20007800000 */
[----:B-1----:R-:W-:Y:S01]  /*54c0*/  @!P3 FMUL R36, R36, R36 ;  /* 0x000000242424b220 */ /* 0x002fe20000400000 */
[----:B------:R-:W-:Y:S01]  /*54d0*/  FSETP.GEU.AND P3, PT, R45, -126, PT ;  /* 0xc2fc00002d00780b */ /* 0x000fe20003f6e000 */
[----:B------:R-:W-:-:S01]  /*54e0*/  FFMA R44, R64, UR12, -R105 ;  /* 0x0000000c402c7c23 */ /* 0x000fc20008000869 */
[----:B------:R-:W-:-:S02]  /*54f0*/  FMNMX R48, R78, R9, !PT ;  /* 0x000000094e307209 */ /* 0x000fc40007800000 */
[----:B------:R-:W1:Y:S01]  /*5500*/  MUFU.EX2 R37, R37 ;  /* 0x0000002500257308 */ /* 0x000e620000000800 */
[----:B------:R-:W-:Y:S01]  /*5510*/  @!P5 FMUL R41, R41, 0.5 ;  /* 0x3f0000002929d820 */ /* 0x000fe20000400000 */
[----:B------:R-:W-:-:S04]  /*5520*/  FMNMX R9, R79, R48, !PT ;  /* 0x000000304f097209 */ /* 0x000fc80007800000 */
[----:B------:R-:W-:Y:S02]  /*5530*/  FMNMX R48, R82, R9, !PT ;  /* 0x0000000952307209 */ /* 0x000fe40007800000 */
[----:B------:R-:W3:Y:S01]  /*5540*/  MUFU.EX2 R41, R41 ;  /* 0x0000002900297308 */ /* 0x000ee20000000800 */
[----:B------:R-:W-:Y:S01]  /*5550*/  @!P3 FMUL R45, R45, 0.5 ;  /* 0x3f0000002d2db820 */ /* 0x000fe20000400000 */
[----:B--2---:R-:W-:Y:S01]  /*5560*/  @!P2 FMUL R40, R40, R40 ;  /* 0x000000282828a220 */ /* 0x004fe20000400000 */
[----:B------:R-:W-:Y:S02]  /*5570*/  FMNMX R9, R83, R48, !PT ;  /* 0x0000003053097209 */ /* 0x000fe40007800000 */
[----:B------:R-:W-:Y:S02]  /*5580*/  FSETP.GEU.AND P2, PT, R68, -126, PT ;  /* 0xc2fc00004400780b */ /* 0x000fe40003f4e000 */
[----:B------:R-:W-:Y:S01]  /*5590*/  FMNMX R48, R86, R9, !PT ;  /* 0x0000000956307209 */ /* 0x000fe20007800000 */
[----:B------:R-:W2:Y:S01]  /*55a0*/  MUFU.EX2 R45, R45 ;  /* 0x0000002d002d7308 */ /* 0x000ea20000000800 */
[----:B-1----:R-:W-:Y:S01]  /*55b0*/  @!P4 FMUL R37, R37, R37 ;  /* 0x000000252525c220 */ /* 0x002fe20000400000 */
[----:B------:R-:W-:-:S02]  /*55c0*/  FSETP.GEU.AND P4, PT, R44, -126, PT ;  /* 0xc2fc00002c00780b */ /* 0x000fc40003f8e000 */
[----:B------:R-:W-:Y:S01]  /*55d0*/  FMNMX R9, R87, R48, !PT ;  /* 0x0000003057097209 */ /* 0x000fe20007800000 */
[----:B---3--:R-:W-:-:S04]  /*55e0*/  @!P5 FMUL R41, R41, R41 ;  /* 0x000000292929d220 */ /* 0x008fc80000400000 */
[----:B------:R-:W1:Y:S01]  /*55f0*/  SHFL.BFLY PT, R52, R9, 0x1, 0x1f ;  /* 0x0c201f0009347f89 */ /* 0x000e6200000e0000 */
[----:B------:R-:W-:Y:S01]  /*5600*/  @!P2 FMUL R68, R68, 0.5 ;  /* 0x3f0000004444a820 */ /* 0x000fe20000400000 */
[----:B------:R-:W-:-:S03]  /*5610*/  FSETP.GEU.AND P5, PT, R49, -126, PT ;  /* 0xc2fc00003100780b */ /* 0x000fc60003fae000 */
[----:B------:R-:W3:Y:S01]  /*5620*/  MUFU.EX2 R48, R68 ;  /* 0x0000004400307308 */ /* 0x000ee20000000800 */
[----:B------:R-:W-:Y:S01]  /*5630*/  @!P4 FMUL R44, R44, 0.5 ;  /* 0x3f0000002c2cc820 */ /* 0x000fe20000400000 */
[----:B--2---:R-:W-:Y:S01]  /*5640*/  @!P3 FMUL R45, R45, R45 ;  /* 0x0000002d2d2db220 */ /* 0x004fe20000400000 */
[----:B------:R-:W-:-:S05]  /*5650*/  FSETP.GEU.AND P3, PT, R53, -126, PT ;  /* 0xc2fc00003500780b */ /* 0x000fca0003f6e000 */
[----:B------:R-:W2:Y:S02]  /*5660*/  MUFU.EX2 R44, R44 ;  /* 0x0000002c002c7308 */ /* 0x000ea40000000800 */
[----:B------:R-:W-:-:S06]  /*5670*/  @!P5 FMUL R49, R49, 0.5 ;  /* 0x3f0000003131d820 */ /* 0x000fcc0000400000 */
[----:B------:R-:W-:Y:S01]  /*5680*/  @!P3 FMUL R53, R53, 0.5 ;  /* 0x3f0000003535b820 */ /* 0x000fe20000400000 */
[----:B------:R-:W4:Y:S01]  /*5690*/  MUFU.EX2 R49, R49 ;  /* 0x0000003100317308 */ /* 0x000f220000000800 */
[----:B---3--:R-:W-:Y:S01]  /*56a0*/  @!P2 FMUL R48, R48, R48 ;  /* 0x000000303030a220 */ /* 0x008fe20000400000 */
[----:B------:R-:W-:Y:S02]  /*56b0*/  FSETP.GEU.AND P2, PT, R76, -126, PT ;  /* 0xc2fc00004c00780b */ /* 0x000fe40003f4e000 */
[----:B-1----:R-:W-:-:S04]  /*56c0*/  FMNMX R9, R9, R52, !PT ;  /* 0x0000003409097209 */ /* 0x002fc80007800000 */
[----:B------:R-:W1:Y:S01]  /*56d0*/  MUFU.EX2 R53, R53 ;  /* 0x0000003500357308 */ /* 0x000e620000000800 */
[----:B--2---:R-:W-:Y:S01]  /*56e0*/  @!P4 FMUL R44, R44, R44 ;  /* 0x0000002c2c2cc220 */ /* 0x004fe20000400000 */
[----:B------:R-:W2:Y:S01]  /*56f0*/  SHFL.BFLY PT, R64, R9, 0x2, 0x1f ;  /* 0x0c401f0009407f89 */ /* 0x000ea200000e0000 */
[----:B------:R-:W-:-:S04]  /*5700*/  FSETP.GEU.AND P4, PT, R72, -126, PT ;  /* 0xc2fc00004800780b */ /* 0x000fc80003f8e000 */
[----:B------:R-:W-:Y:S01]  /*5710*/  @!P2 FMUL R76, R76, 0.5 ;  /* 0x3f0000004c4ca820 */ /* 0x000fe20000400000 */
[----:B----4-:R-:W-:Y:S01]  /*5720*/  @!P5 FMUL R49, R49, R49 ;  /* 0x000000313131d220 */ /* 0x010fe20000400000 */
[----:B------:R-:W-:Y:S02]  /*5730*/  FSETP.GEU.AND P5, PT, R57, -126, PT ;  /* 0xc2fc00003900780b */ /* 0x000fe40003fae000 */
[----:B------:R-:W3:Y:S05]  /*5740*/  MUFU.EX2 R56, R76 ;  /* 0x0000004c00387308 */ /* 0x000eea0000000800 */
[----:B------:R-:W-:Y:S01]  /*5750*/  @!P4 FMUL R72, R72, 0.5 ;  /* 0x3f0000004848c820 */ /* 0x000fe20000400000 */
[----:B-1----:R-:W-:Y:S01]  /*5760*/  @!P3 FMUL R53, R53, R53 ;  /* 0x000000353535b220 */ /* 0x002fe20000400000 */
[----:B------:R-:W-:-:S02]  /*5770*/  FSETP.GEU.AND P3, PT, R61, -126, PT ;  /* 0xc2fc00003d00780b */ /* 0x000fc40003f6e000 */
[----:B------:R-:W1:Y:S02]  /*5780*/  MUFU.EX2 R52, R72 ;  /* 0x0000004800347308 */ /* 0x000e640000000800 */
[----:B------:R-:W-:Y:S01]  /*5790*/  @!P5 FMUL R57, R57, 0.5 ;  /* 0x3f0000003939d820 */ /* 0x000fe20000400000 */
[----:B--2---:R-:W-:Y:S01]  /*57a0*/  FMNMX R9, R9, R64, !PT ;  /* 0x0000004009097209 */ /* 0x004fe20007800000 */
[----:B---3--:R-:W-:-:S04]  /*57b0*/  @!P2 FMUL R56, R56, R56 ;  /* 0x000000383838a220 */ /* 0x008fc80000400000 */
[----:B------:R-:W2:Y:S01]  /*57c0*/  MUFU.EX2 R57, R57 ;  /* 0x0000003900397308 */ /* 0x000ea20000000800 */
[----:B------:R-:W-:Y:S02]  /*57d0*/  FSETP.NEU.AND P2, PT, R9, -INF , PT ;  /* 0xff8000000900780b */ /* 0x000fe40003f4d000 */
[----:B------:R-:W-:Y:S02]  /*57e0*/  @!P3 FMUL R61, R61, 0.5 ;  /* 0x3f0000003d3db820 */ /* 0x000fe40000400000 */
[----:B------:R-:W-:Y:S02]  /*57f0*/  FSEL R80, R9, RZ, P2 ;  /* 0x000000ff09507208 */ /* 0x000fe40001000000 */
[----:B------:R-:W-:Y:S02]  /*5800*/  FSETP.GEU.AND P2, PT, R84, -126, PT ;  /* 0xc2fc00005400780b */ /* 0x000fe40003f4e000 */
[----:B------:R-:W3:Y:S01]  /*5810*/  MUFU.EX2 R61, R61 ;  /* 0x0000003d003d7308 */ /* 0x000ee20000000800 */
[----:B-1----:R-:W-:Y:S01]  /*5820*/  @!P4 FMUL R52, R52, R52 ;  /* 0x000000343434c220 */ /* 0x002fe20000400000 */
[----:B------:R-:W-:Y:S01]  /*5830*/  FSETP.GEU.AND P4, PT, R60, -126, PT ;  /* 0xc2fc00003c00780b */ /* 0x000fe20003f8e000 */
[C---:B------:R-:W-:Y:S01]  /*5840*/  FMUL R105, R80.reuse, UR12 ;  /* 0x0000000c50697c20 */ /* 0x040fe20008400000 */
[----:B------:R-:W-:-:S03]  /*5850*/  FADD R17, -R80, R15 ;  /* 0x0000000f50117221 */ /* 0x000fc60000000100 */
[--C-:B------:R-:W-:Y:S01]  /*5860*/  FFMA R30, R30, UR12, -R105.reuse ;  /* 0x0000000c1e1e7c23 */ /* 0x100fe20008000869 */
[----:B------:R-:W-:-:S01]  /*5870*/  FFMA R26, R26, UR12, -R105 ;  /* 0x0000000c1a1a7c23 */ /* 0x000fc20008000869 */
[----:B--2---:R-:W-:Y:S01]  /*5880*/  @!P5 FMUL R57, R57, R57 ;  /* 0x000000393939d220 */ /* 0x004fe20000400000 */
[----:B------:R-:W-:Y:S01]  /*5890*/  FSETP.GEU.AND P5, PT, R81, -126, PT ;  /* 0xc2fc00005100780b */ /* 0x000fe20003fae000 */
[--C-:B------:R-:W-:Y:S01]  /*58a0*/  FFMA R72, R27, UR12, -R105.reuse ;  /* 0x0000000c1b487c23 */ /* 0x100fe20008000869 */
[----:B------:R-:W-:Y:S01]  /*58b0*/  @!P2 FMUL R84, R84, 0.5 ;  /* 0x3f0000005454a820 */ /* 0x000fe20000400000 */
[--C-:B------:R-:W-:Y:S01]  /*58c0*/  FFMA R31, R31, UR12, -R105.reuse ;  /* 0x0000000c1f1f7c23 */ /* 0x100fe20008000869 */
[----:B------:R-:W-:-:S01]  /*58d0*/  FFMA R38, R38, UR12, -R105 ;  /* 0x0000000c26267c23 */ /* 0x000fc20008000869 */
[----:B------:R-:W-:Y:S01]  /*58e0*/  @!P4 FMUL R60, R60, 0.5 ;  /* 0x3f0000003c3cc820 */ /* 0x000fe20000400000 */
[----:B------:R-:W1:Y:S01]  /*58f0*/  MUFU.EX2 R64, R84 ;  /* 0x0000005400407308 */ /* 0x000e620000000800 */
[----:B---3--:R-:W-:Y:S01]  /*5900*/  @!P3 FMUL R61, R61, R61 ;  /* 0x0000003d3d3db220 */ /* 0x008fe20000400000 */
[----:B------:R-:W-:Y:S01]  /*5910*/  FSETP.GEU.AND P3, PT, R85, -126, PT ;  /* 0xc2fc00005500780b */ /* 0x000fe20003f6e000 */
[----:B------:R-:W-:-:S01]  /*5920*/  FFMA R34, R34, UR12, -R105 ;  /* 0x0000000c22227c23 */ /* 0x000fc20008000869 */
[--C-:B------:R-:W-:Y:S01]  /*5930*/  FFMA R35, R35, UR12, -R105.reuse ;  /* 0x0000000c23237c23 */ /* 0x100fe20008000869 */
[----:B------:R-:W-:-:S01]  /*5940*/  FFMA R39, R39, UR12, -R105 ;  /* 0x0000000c27277c23 */ /* 0x000fc20008000869 */
[--C-:B------:R-:W-:Y:S01]  /*5950*/  FFMA R42, R42, UR12, -R105.reuse ;  /* 0x0000000c2a2a7c23 */ /* 0x100fe20008000869 */
[----:B------:R-:W-:Y:S01]  /*5960*/  @!P5 FMUL R81, R81, 0.5 ;  /* 0x3f0000005151d820 */ /* 0x000fe20000400000 */
[----:B------:R-:W2:Y:S01]  /*5970*/  MUFU.EX2 R60, R60 ;  /* 0x0000003c003c7308 */ /* 0x000ea20000000800 */
[----:B------:R-:W-:-:S01]  /*5980*/  FFMA R43, R43, UR12, -R105 ;  /* 0x0000000c2b2b7c23 */ /* 0x000fc20008000869 */
[--C-:B------:R-:W-:Y:S01]  /*5990*/  FFMA R47, R47, UR12, -R105.reuse ;  /* 0x0000000c2f2f7c23 */ /* 0x100fe20008000869 */
[----:B------:R-:W-:-:S01]  /*59a0*/  FFMA R51, R51, UR12, -R105 ;  /* 0x0000000c33337c23 */ /* 0x000fc20008000869 */
[--C-:B------:R-:W-:Y:S01]  /*59b0*/  FFMA R55, R55, UR12, -R105.reuse ;  /* 0x0000000c37377c23 */ /* 0x100fe20008000869 */
[----:B------:R-:W-:-:S01]  /*59c0*/  FFMA R62, R62, UR12, -R105 ;  /* 0x0000000c3e3e7c23 */ /* 0x000fc20008000869 */
[--C-:B------:R-:W-:Y:S01]  /*59d0*/  FFMA R59, R59, UR12, -R105.reuse ;  /* 0x0000000c3b3b7c23 */ /* 0x100fe20008000869 */
[----:B------:R-:W-:Y:S01]  /*59e0*/  @!P3 FMUL R85, R85, 0.5 ;  /* 0x3f0000005555b820 */ /* 0x000fe20000400000 */
[----:B------:R3:W4:Y:S01]  /*59f0*/  MUFU.EX2 R65, R81 ;  /* 0x0000005100417308 */ /* 0x0007220000000800 */
[----:B-1----:R-:W-:Y:S01]  /*5a00*/  @!P2 FMUL R64, R64, R64 ;  /* 0x000000404040a220 */ /* 0x002fe20000400000 */
[----:B------:R-:W-:Y:S01]  /*5a10*/  FSETP.GEU.AND P2, PT, R30, -126, PT ;  /* 0xc2fc00001e00780b */ /* 0x000fe20003f4e000 */
[----:B------:R-:W-:-:S01]  /*5a20*/  FFMA R63, R63, UR12, -R105 ;  /* 0x0000000c3f3f7c23 */ /* 0x000fc20008000869 */
[--C-:B------:R-:W-:Y:S01]  /*5a30*/  FFMA R70, R70, UR12, -R105.reuse ;  /* 0x0000000c46467c23 */ /* 0x100fe20008000869 */
[----:B------:R-:W-:-:S01]  /*5a40*/  FFMA R66, R66, UR12, -R105 ;  /* 0x0000000c42427c23 */ /* 0x000fc20008000869 */
[--C-:B------:R-:W-:Y:S01]  /*5a50*/  FFMA R67, R67, UR12, -R105.reuse ;  /* 0x0000000c43437c23 */ /* 0x100fe20008000869 */
[----:B------:R-:W-:-:S01]  /*5a60*/  FFMA R82, R82, UR12, -R105 ;  /* 0x0000000c52527c23 */ /* 0x000fc20008000869 */
[----:B------:R-:W1:Y:S01]  /*5a70*/  MUFU.EX2 R69, R85 ;  /* 0x0000005500457308 */ /* 0x000e620000000800 */
[----:B--2---:R-:W-:Y:S01]  /*5a80*/  @!P4 FMUL R60, R60, R60 ;  /* 0x0000003c3c3cc220 */ /* 0x004fe20000400000 */
[----:B------:R-:W-:Y:S01]  /*5a90*/  FSETP.GEU.AND P4, PT, R26, -126, PT ;  /* 0xc2fc00001a00780b */ /* 0x000fe20003f8e000 */
[----:B---3--:R-:W-:-:S01]  /*5aa0*/  FFMA R81, R46, UR12, -R105 ;  /* 0x0000000c2e517c23 */ /* 0x008fc20008000869 */
[--C-:B------:R-:W-:Y:S01]  /*5ab0*/  FFMA R75, R75, UR12, -R105.reuse ;  /* 0x0000000c4b4b7c23 */ /* 0x100fe20008000869 */
[----:B------:R-:W-:-:S01]  /*5ac0*/  FFMA R83, R83, UR12, -R105 ;  /* 0x0000000c53537c23 */ /* 0x000fc20008000869 */
[--C-:B------:R-:W-:Y:S01]  /*5ad0*/  FFMA R86, R86, UR12, -R105.reuse ;  /* 0x0000000c56567c23 */ /* 0x100fe20008000869 */
[----:B------:R-:W-:Y:S01]  /*5ae0*/  @!P2 FMUL R30, R30, 0.5 ;  /* 0x3f0000001e1ea820 */ /* 0x000fe20000400000 */
[----:B------:R-:W-:Y:S01]  /*5af0*/  FFMA R106, R79, UR12, -R105 ;  /* 0x0000000c4f6a7c23 */ /* 0x000fe20008000869 */
[----:B----4-:R-:W-:Y:S01]  /*5b00*/  @!P5 FMUL R65, R65, R65 ;  /* 0x000000414141d220 */ /* 0x010fe20000400000 */
[----:B------:R-:W-:Y:S01]  /*5b10*/  FSETP.GEU.AND P5, PT, R72, -126, PT ;  /* 0xc2fc00004800780b */ /* 0x000fe20003fae000 */
[----:B------:R-:W2:Y:S01]  /*5b20*/  MUFU.EX2 R68, R30 ;  /* 0x0000001e00447308 */ /* 0x000ea20000000800 */
[----:B------:R-:W-:-:S01]  /*5b30*/  FADD R79, R29, R60 ;  /* 0x0000003c1d4f7221 */ /* 0x000fc20000000000 */
[----:B------:R-:W-:Y:S01]  /*5b40*/  FADD R80, R32, R65 ;  /* 0x0000004120507221 */ /* 0x000fe20000000000 */
[----:B------:R-:W-:Y:S01]  /*5b50*/  F2FP.SATFINITE.E4M3.F32.PACK_AB_MERGE_C R29, RZ, R29, RZ ;  /* 0x0000001dff1d723e */ /* 0x000fe200048070ff */
[----:B------:R-:W-:Y:S01]  /*5b60*/  @!P4 FMUL R26, R26, 0.5 ;  /* 0x3f0000001a1ac820 */ /* 0x000fe20000400000 */
[----:B------:R-:W-:Y:S01]  /*5b70*/  F2FP.SATFINITE.E4M3.F32.PACK_AB_MERGE_C R32, RZ, R32, RZ ;  /* 0x00000020ff20723e */ /* 0x000fe200048070ff */
[----:B-1----:R-:W-:Y:S01]  /*5b80*/  @!P3 FMUL R69, R69, R69 ;  /* 0x000000454545b220 */ /* 0x002fe20000400000 */
[----:B------:R-:W-:Y:S01]  /*5b90*/  FSETP.GEU.AND P3, PT, R31, -126, PT ;  /* 0xc2fc00001f00780b */ /* 0x000fe20003f6e000 */
[----:B------:R-:W1:Y:S01]  /*5ba0*/  MUFU.EX2 R73, R26 ;  /* 0x0000001a00497308 */ /* 0x000e620000000800 */
[----:B------:R-:W-:Y:S01]  /*5bb0*/  F2FP.SATFINITE.E4M3.F32.PACK_AB_MERGE_C R60, RZ, R60, RZ ;  /* 0x0000003cff3c723e */ /* 0x000fe200048070ff */
[----:B------:R-:W-:Y:S01]  /*5bc0*/  FMUL R17, R17, UR12 ;  /* 0x0000000c11117c20 */ /* 0x000fe20008400000 */
[----:B------:R-:W-:Y:S01]  /*5bd0*/  F2FP.SATFINITE.E4M3.F32.PACK_AB_MERGE_C R65, RZ, R65, RZ ;  /* 0x00000041ff41723e */ /* 0x000fe200048070ff */
[----:B------:R-:W-:Y:S01]  /*5be0*/  @!P5 FMUL R72, R72, 0.5 ;  /* 0x3f0000004848d820 */ /* 0x000fe20000400000 */
[----:B------:R-:W-:-:S02]  /*5bf0*/  LOP3.LUT R29, R29, 0xff, RZ, 0xc0, !PT ;  /* 0x000000ff1d1d7812 */ /* 0x000fc400078ec0ff */
[----:B------:R-:W-:Y:S01]  /*5c00*/  LOP3.LUT R32, R32, 0xffff, RZ, 0xc0, !PT ;  /* 0x0000ffff20207812 */ /* 0x000fe200078ec0ff */
[----:B------:R-:W3:Y:S01]  /*5c10*/  MUFU.EX2 R27, R72 ;  /* 0x00000048001b7308 */ /* 0x000ee20000000800 */
[----:B--2---:R-:W-:Y:S01]  /*5c20*/  @!P2 FMUL R68, R68, R68 ;  /* 0x000000444444a220 */ /* 0x004fe20000400000 */
[----:B------:R-:W-:Y:S02]  /*5c30*/  FSETP.GEU.AND P2, PT, R38, -126, PT ;  /* 0xc2fc00002600780b */ /* 0x000fe40003f4e000 */
[----:B------:R-:W-:Y:S01]  /*5c40*/  @!P3 FMUL R31, R31, 0.5 ;  /* 0x3f0000001f1fb820 */ /* 0x000fe20000400000 */
[----:B------:R-:W-:Y:S02]  /*5c50*/  LOP3.LUT R60, R60, 0xff, RZ, 0xc0, !PT ;  /* 0x000000ff3c3c7812 */ /* 0x000fe400078ec0ff */
[----:B------:R-:W-:Y:S01]  /*5c60*/  LOP3.LUT R65, R65, 0xffff, RZ, 0xc0, !PT ;  /* 0x0000ffff41417812 */ /* 0x000fe200078ec0ff */
[----:B------:R-:W2:Y:S01]  /*5c70*/  MUFU.EX2 R26, R31 ;  /* 0x0000001f001a7308 */ /* 0x000ea20000000800 */
[----:B-1----:R-:W-:Y:S01]  /*5c80*/  @!P4 FMUL R73, R73, R73 ;  /* 0x000000494949c220 */ /* 0x002fe20000400000 */
[----:B------:R-:W-:-:S02]  /*5c90*/  FSETP.GEU.AND P4, PT, R34, -126, PT ;  /* 0xc2fc00002200780b */ /* 0x000fc40003f8e000 */
[----:B------:R-:W-:Y:S02]  /*5ca0*/  PRMT R29, R32, 0x7604, R29 ;  /* 0x00007604201d7816 */ /* 0x000fe4000000001d */
[----:B------:R-:W-:Y:S01]  /*5cb0*/  PRMT R60, R65, 0x7604, R60 ;  /* 0x00007604413c7816 */ /* 0x000fe2000000003c */
[----:B------:R-:W-:Y:S01]  /*5cc0*/  @!P2 FMUL R38, R38, 0.5 ;  /* 0x3f0000002626a820 */ /* 0x000fe20000400000 */
[----:B---3--:R-:W-:Y:S01]  /*5cd0*/  @!P5 FMUL R27, R27, R27 ;  /* 0x0000001b1b1bd220 */ /* 0x008fe20000400000 */
[----:B------:R-:W-:Y:S02]  /*5ce0*/  FSETP.GEU.AND P5, PT, R35, -126, PT ;  /* 0xc2fc00002300780b */ /* 0x000fe40003fae000 */
[----:B------:R-:W1:Y:S04]  /*5cf0*/  MUFU.EX2 R76, R38 ;  /* 0x00000026004c7308 */ /* 0x000e680000000800 */
[----:B------:R-:W-:Y:S01]  /*5d00*/  @!P4 FMUL R34, R34, 0.5 ;  /* 0x3f0000002222c820 */ /* 0x000fe20000400000 */
[----:B--2---:R-:W-:Y:S01]  /*5d10*/  @!P3 FMUL R26, R26, R26 ;  /* 0x0000001a1a1ab220 */ /* 0x004fe20000400000 */
[----:B------:R-:W-:-:S02]  /*5d20*/  FSETP.GEU.AND P3, PT, R39, -126, PT ;  /* 0xc2fc00002700780b */ /* 0x000fc40003f6e000 */
[----:B------:R-:W2:Y:S03]  /*5d30*/  MUFU.EX2 R72, R34 ;  /* 0x0000002200487308 */ /* 0x000ea60000000800 */
[----:B------:R-:W-:-:S05]  /*5d40*/  @!P5 FMUL R35, R35, 0.5 ;  /* 0x3f0000002323d820 */ /* 0x000fca0000400000 */
[----:B------:R-:W3:Y:S01]  /*5d50*/  MUFU.EX2 R30, R35 ;  /* 0x00000023001e7308 */ /* 0x000ee20000000800 */
[----:B-1----:R-:W-:Y:S01]  /*5d60*/  @!P2 FMUL R76, R76, R76 ;  /* 0x0000004c4c4ca220 */ /* 0x002fe20000400000 */
[----:B------:R-:W-:Y:S01]  /*5d70*/  FSETP.GEU.AND P2, PT, R81, -126, PT ;  /* 0xc2fc00005100780b */ /* 0x000fe20003f4e000 */
[----:B------:R-:W-:-:S05]  /*5d80*/  @!P3 FMUL R39, R39, 0.5 ;  /* 0x3f0000002727b820 */ /* 0x000fca0000400000 */
[----:B------:R1:W4:Y:S01]  /*5d90*/  MUFU.EX2 R31, R39 ;  /* 0x00000027001f7308 */ /* 0x0003220000000800 */
[----:B--2---:R-:W-:Y:S01]  /*5da0*/  @!P4 FMUL R72, R72, R72 ;  /* 0x000000484848c220 */ /* 0x004fe20000400000 */
[----:B------:R-:W-:-:S05]  /*5db0*/  FSETP.GEU.AND P4, PT, R42, -126, PT ;  /* 0xc2fc00002a00780b */ /* 0x000fca0003f8e000 */
[----:B------:R-:W-:Y:S01]  /*5dc0*/  @!P2 FMUL R81, R81, 0.5 ;  /* 0x3f0000005151a820 */ /* 0x000fe20000400000 */
[----:B---3--:R-:W-:Y:S01]  /*5dd0*/  @!P5 FMUL R30, R30, R30 ;  /* 0x0000001e1e1ed220 */ /* 0x008fe20000400000 */
[----:B------:R-:W-:Y:S02]  /*5de0*/  FSETP.GEU.AND P5, PT, R43, -126, PT ;  /* 0xc2fc00002b00780b */ /* 0x000fe40003fae000 */
[----:B------:R2:W3:Y:S01]  /*5df0*/  MUFU.EX2 R46, R81 ;  /* 0x00000051002e7308 */ /* 0x0004e20000000800 */
[----:B-1----:R-:W-:-:S03]  /*5e00*/  FFMA R39, R50, UR12, -R105 ;  /* 0x0000000c32277c23 */ /* 0x002fc60008000869 */
[----:B------:R-:W-:Y:S01]  /*5e10*/  @!P4 FMUL R42, R42, 0.5 ;  /* 0x3f0000002a2ac820 */ /* 0x000fe20000400000 */
[----:B----4-:R-:W-:Y:S01]  /*5e20*/  @!P3 FMUL R31, R31, R31 ;  /* 0x0000001f1f1fb220 */ /* 0x010fe20000400000 */
[----:B------:R-:W-:Y:S02]  /*5e30*/  FSETP.GEU.AND P3, PT, R47, -126, PT ;  /* 0xc2fc00002f00780b */ /* 0x000fe40003f6e000 */
[----:B------:R1:W4:Y:S01]  /*5e40*/  MUFU.EX2 R77, R42 ;  /* 0x0000002a004d7308 */ /* 0x0003220000000800 */
[----:B--2---:R-:W-:-:S01]  /*5e50*/  FADD R81, R33, R64 ;  /* 0x0000004021517221 */ /* 0x004fc20000000000 */
[----:B------:R-:W-:Y:S01]  /*5e60*/  F2FP.SATFINITE.E4M3.F32.PACK_AB_MERGE_C R64, RZ, R64, RZ ;  /* 0x00000040ff40723e */ /* 0x000fe200048070ff */
[----:B------:R-:W-:Y:S01]  /*5e70*/  @!P5 FMUL R43, R43, 0.5 ;  /* 0x3f0000002b2bd820 */ /* 0x000fe20000400000 */
[----:B------:R-:W-:Y:S02]  /*5e80*/  F2FP.SATFINITE.E4M3.F32.PACK_AB_MERGE_C R33, RZ, R33, RZ ;  /* 0x00000021ff21723e */ /* 0x000fe400048070ff */
[----:B------:R-:W-:-:S02]  /*5e90*/  LOP3.LUT R64, R64, 0xff, RZ, 0xc0, !PT ;  /* 0x000000ff40407812 */ /* 0x000fc400078ec0ff */
[----:B------:R2:W5:Y:S01]  /*5ea0*/  MUFU.EX2 R34, R43 ;  /* 0x0000002b00227308 */ /* 0x0005620000000800 */
[----:B-1----:R-:W-:-:S01]  /*5eb0*/  FFMA R42, R54, UR12, -R105 ;  /* 0x0000000c362a7c23 */ /* 0x002fc20008000869 */
[----:B---3--:R-:W-:Y:S01]  /*5ec0*/  @!P2 FMUL R46, R46, R46 ;  /* 0x0000002e2e2ea220 */ /* 0x008fe20000400000 */
[----:B------:R-:W-:Y:S01]  /*5ed0*/  LOP3.LUT R33, R33, 0xff, RZ, 0xc0, !PT ;  /* 0x000000ff21217812 */ /* 0x000fe200078ec0ff */
[----:B------:R-:W-:Y:S02]  /*5ee0*/  @!P3 FMUL R47, R47, 0.5 ;  /* 0x3f0000002f2fb820 */ /* 0x000fe40000400000 */
[----:B------:R-:W-:Y:S02]  /*5ef0*/  FSETP.GEU.AND P2, PT, R42, -126, PT ;  /* 0xc2fc00002a00780b */ /* 0x000fe40003f4e000 */
[----:B------:R-:W1:Y:S01]  /*5f00*/  MUFU.EX2 R35, R47 ;  /* 0x0000002f00237308 */ /* 0x000e620000000800 */
[----:B----4-:R-:W-:Y:S01]  /*5f10*/  @!P4 FMUL R77, R77, R77 ;  /* 0x0000004d4d4dc220 */ /* 0x010fe20000400000 */
[----:B------:R-:W-:Y:S01]  /*5f20*/  FSETP.GEU.AND P4, PT, R39, -126, PT ;  /* 0xc2fc00002700780b */ /* 0x000fe20003f8e000 */
[----:B--2---:R-:W-:-:S01]  /*5f30*/  FFMA R43, R58, UR12, -R105 ;  /* 0x0000000c3a2b7c23 */ /* 0x004fc20008000869 */
[----:B-----5:R-:W-:Y:S01]  /*5f40*/  @!P5 FMUL R34, R34, R34 ;  /* 0x000000222222d220 */ /* 0x020fe20000400000 */
[----:B------:R-:W-:-:S06]  /*5f50*/  FSETP.GEU.AND P5, PT, R51, -126, PT ;  /* 0xc2fc00003300780b */ /* 0x000fcc0003fae000 */
[----:B------:R-:W-:-:S04]  /*5f60*/  @!P2 FMUL R42, R42, 0.5 ;  /* 0x3f0000002a2aa820 */ /* 0x000fc80000400000 */
[----:B------:R-:W2:Y:S01]  /*5f70*/  MUFU.EX2 R54, R42 ;  /* 0x0000002a00367308 */ /* 0x000ea20000000800 */
[----:B------:R-:W-:Y:S01]  /*5f80*/  @!P4 FMUL R39, R39, 0.5 ;  /* 0x3f0000002727c820 */ /* 0x000fe20000400000 */
[----:B-1----:R-:W-:Y:S01]  /*5f90*/  @!P3 FMUL R35, R35, R35 ;  /* 0x000000232323b220 */ /* 0x002fe20000400000 */
[----:B------:R-:W-:-:S05]  /*5fa0*/  FSETP.GEU.AND P3, PT, R55, -126, PT ;  /* 0xc2fc00003700780b */ /* 0x000fca0003f6e000 */
[----:B------:R-:W1:Y:S01]  /*5fb0*/  MUFU.EX2 R50, R39 ;  /* 0x0000002700327308 */ /* 0x000e620000000800 */
[----:B------:R-:W-:-:S07]  /*5fc0*/  @!P5 FMUL R51, R51, 0.5 ;  /* 0x3f0000003333d820 */ /* 0x000fce0000400000 */
[----:B------:R-:W-:Y:S01]  /*5fd0*/  @!P3 FMUL R55, R55, 0.5 ;  /* 0x3f0000003737b820 */ /* 0x000fe20000400000 */
[----:B------:R-:W3:Y:S01]  /*5fe0*/  MUFU.EX2 R38, R51 ;  /* 0x0000003300267308 */ /* 0x000ee20000000800 */
[----:B--2---:R-:W-:Y:S01]  /*5ff0*/  @!P2 FMUL R54, R54, R54 ;  /* 0x000000363636a220 */ /* 0x004fe20000400000 */
[----:B------:R-:W-:-:S06]  /*6000*/  FSETP.GEU.AND P2, PT, R62, -126, PT ;  /* 0xc2fc00003e00780b */ /* 0x000fcc0003f4e000 */
[----:B------:R-:W2:Y:S01]  /*6010*/  MUFU.EX2 R39, R55 ;  /* 0x0000003700277308 */ /* 0x000ea20000000800 */
[----:B-1----:R-:W-:Y:S01]  /*6020*/  @!P4 FMUL R50, R50, R50 ;  /* 0x000000323232c220 */ /* 0x002fe20000400000 */
[----:B------:R-:W-:-:S05]  /*6030*/  FSETP.GEU.AND P4, PT, R43, -126, PT ;  /* 0xc2fc00002b00780b */ /* 0x000fca0003f8e000 */
[----:B------:R-:W-:Y:S01]  /*6040*/  @!P2 FMUL R62, R62, 0.5 ;  /* 0x3f0000003e3ea820 */ /* 0x000fe20000400000 */
[----:B---3--:R-:W-:Y:S01]  /*6050*/  @!P5 FMUL R38, R38, R38 ;  /* 0x000000262626d220 */ /* 0x008fe20000400000 */
[----:B------:R-:W-:Y:S02]  /*6060*/  FSETP.GEU.AND P5, PT, R59, -126, PT ;  /* 0xc2fc00003b00780b */ /* 0x000fe40003fae000 */
[----:B------:R1:W3:Y:S04]  /*6070*/  MUFU.EX2 R55, R62 ;  /* 0x0000003e00377308 */ /* 0x0002e80000000800 */
[----:B------:R-:W-:Y:S01]  /*6080*/  @!P4 FMUL R43, R43, 0.5 ;  /* 0x3f0000002b2bc820 */ /* 0x000fe20000400000 */
[----:B--2---:R-:W-:Y:S01]  /*6090*/  @!P3 FMUL R39, R39, R39 ;  /* 0x000000272727b220 */ /* 0x004fe20000400000 */
[----:B------:R-:W-:-:S02]  /*60a0*/  FSETP.GEU.AND P3, PT, R63, -126, PT ;  /* 0xc2fc00003f00780b */ /* 0x000fc40003f6e000 */
[----:B------:R-:W2:Y:S01]  /*60b0*/  MUFU.EX2 R58, R43 ;  /* 0x0000002b003a7308 */ /* 0x000ea20000000800 */
[----:B-1----:R-:W-:-:S02]  /*60c0*/  FFMA R62, R74, UR12, -R105 ;  /* 0x0000000c4a3e7c23 */ /* 0x002fc40008000869 */
[----:B------:R-:W-:-:S05]  /*60d0*/  @!P5 FMUL R59, R59, 0.5 ;  /* 0x3f0000003b3bd820 */ /* 0x000fca0000400000 */
[----:B------:R-:W1:Y:S01]  /*60e0*/  MUFU.EX2 R42, R59 ;  /* 0x0000003b002a7308 */ /* 0x000e620000000800 */
[----:B---3--:R-:W-:Y:S01]  /*60f0*/  @!P2 FMUL R55, R55, R55 ;  /* 0x000000373737a220 */ /* 0x008fe20000400000 */
[----:B------:R-:W-:Y:S01]  /*6100*/  FSETP.GEU.AND P2, PT, R70, -126, PT ;  /* 0xc2fc00004600780b */ /* 0x000fe20003f4e000 */
[----:B------:R-:W-:-:S05]  /*6110*/  @!P3 FMUL R63, R63, 0.5 ;  /* 0x3f0000003f3fb820 */ /* 0x000fca0000400000 */
[----:B------:R-:W3:Y:S01]  /*6120*/  MUFU.EX2 R43, R63 ;  /* 0x0000003f002b7308 */ /* 0x000ee20000000800 */
[----:B--2---:R-:W-:Y:S01]  /*6130*/  @!P4 FMUL R58, R58, R58 ;  /* 0x0000003a3a3ac220 */ /* 0x004fe20000400000 */
[----:B------:R-:W-:-:S05]  /*6140*/  FSETP.GEU.AND P4, PT, R66, -126, PT ;  /* 0xc2fc00004200780b */ /* 0x000fca0003f8e000 */
[----:B------:R-:W-:Y:S01]  /*6150*/  @!P2 FMUL R70, R70, 0.5 ;  /* 0x3f0000004646a820 */ /* 0x000fe20000400000 */
[----:B-1----:R-:W-:Y:S01]  /*6160*/  @!P5 FMUL R42, R42, R42 ;  /* 0x0000002a2a2ad220 */ /* 0x002fe20000400000 */
[----:B------:R-:W-:Y:S02]  /*6170*/  FSETP.GEU.AND P5, PT, R67, -126, PT ;  /* 0xc2fc00004300780b */ /* 0x000fe40003fae000 */
[----:B------:R1:W2:Y:S04]  /*6180*/  MUFU.EX2 R63, R70 ;  /* 0x00000046003f7308 */ /* 0x0002a80000000800 */
[----:B------:R-:W-:Y:S01]  /*6190*/  @!P4 FMUL R66, R66, 0.5 ;  /* 0x3f0000004242c820 */ /* 0x000fe20000400000 */
[----:B---3--:R-:W-:Y:S01]  /*61a0*/  @!P3 FMUL R43, R43, R43 ;  /* 0x0000002b2b2bb220 */ /* 0x008fe20000400000 */
[----:B------:R-:W-:-:S02]  /*61b0*/  FSETP.GEU.AND P3, PT, R62, -126, PT ;  /* 0xc2fc00003e00780b */ /* 0x000fc40003f6e000 */
[----:B------:R3:W4:Y:S01]  /*61c0*/  MUFU.EX2 R59, R66 ;  /* 0x00000042003b7308 */ /* 0x0007220000000800 */
[----:B-1----:R-:W-:-:S01]  /*61d0*/  FADD R70, R19, R44 ;  /* 0x0000002c13467221 */ /* 0x002fc20000000000 */
[----:B------:R-:W-:Y:S01]  /*61e0*/  F2FP.SATFINITE.E4M3.F32.PACK_AB_MERGE_C R44, RZ, R44, RZ ;  /* 0x0000002cff2c723e */ /* 0x000fe200048070ff */
[----:B------:R-:W-:Y:S02]  /*61f0*/  @!P5 FMUL R67, R67, 0.5 ;  /* 0x3f0000004343d820 */ /* 0x000fe40000400000 */
[----:B------:R-:W-:Y:S01]  /*6200*/  FADD R85, R70, R79 ;  /* 0x0000004f46557221 */ /* 0x000fe20000000000 */
[----:B------:R-:W-:-:S01]  /*6210*/  FADD R70, R13, R40 ;  /* 0x000000280d467221 */ /* 0x000fc20000000000 */
[----:B------:R-:W-:Y:S01]  /*6220*/  FADD R79, R25, R56 ;  /* 0x00000038194f7221 */ /* 0x000fe20000000000 */
[----:B------:R-:W1:Y:S01]  /*6230*/  MUFU.EX2 R47, R67 ;  /* 0x00000043002f7308 */ /* 0x000e620000000800 */
[----:B--2---:R-:W-:Y:S01]  /*6240*/  @!P2 FMUL R63, R63, R63 ;  /* 0x0000003f3f3fa220 */ /* 0x004fe20000400000 */
[----:B------:R-:W-:Y:S01]  /*6250*/  FSETP.GEU.AND P2, PT, R82, -126, PT ;  /* 0xc2fc00005200780b */ /* 0x000fe20003f4e000 */
[----:B---3--:R-:W-:-:S01]  /*6260*/  FFMA R66, R78, UR12, -R105 ;  /* 0x0000000c4e427c23 */ /* 0x008fc20008000869 */
[----:B------:R-:W-:Y:S01]  /*6270*/  @!P3 FMUL R62, R62, 0.5 ;  /* 0x3f0000003e3eb820 */ /* 0x000fe20000400000 */
[----:B------:R-:W-:-:S01]  /*6280*/  FFMA R78, R71, UR12, -R105 ;  /* 0x0000000c474e7c23 */ /* 0x000fc20008000869 */
[----:B------:R-:W-:Y:S01]  /*6290*/  FFMA R105, R87, UR12, -R105 ;  /* 0x0000000c57697c23 */ /* 0x000fe20008000869 */
[----:B------:R-:W-:Y:S01]  /*62a0*/  F2FP.SATFINITE.E4M3.F32.PACK_AB_MERGE_C R13, RZ, R13, RZ ;  /* 0x0000000dff0d723e */ /* 0x000fe200048070ff */
[----:B------:R2:W3:Y:S01]  /*62b0*/  MUFU.EX2 R74, R62 ;  /* 0x0000003e004a7308 */ /* 0x0004e20000000800 */
[----:B----4-:R-:W-:Y:S01]  /*62c0*/  @!P4 FMUL R59, R59, R59 ;  /* 0x0000003b3b3bc220 */ /* 0x010fe20000400000 */
[----:B------:R-:W-:-:S02]  /*62d0*/  FSETP.GEU.AND P4, PT, R75, -126, PT ;  /* 0xc2fc00004b00780b */ /* 0x000fc40003f8e000 */
[----:B------:R-:W-:Y:S02]  /*62e0*/  LOP3.LUT R13, R13, 0xff, RZ, 0xc0, !PT ;  /* 0x000000ff0d0d7812 */ /* 0x000fe400078ec0ff */
[----:B------:R-:W-:Y:S01]  /*62f0*/  F2FP.SATFINITE.E4M3.F32.PACK_AB_MERGE_C R25, RZ, R25, RZ ;  /* 0x00000019ff19723e */ /* 0x000fe200048070ff */
[----:B------:R-:W-:Y:S01]  /*6300*/  @!P2 FMUL R82, R82, 0.5 ;  /* 0x3f0000005252a820 */ /* 0x000fe20000400000 */
[----:B------:R-:W-:Y:S01]  /*6310*/  LOP3.LUT R44, R44, 0xff, RZ, 0xc0, !PT ;  /* 0x000000ff2c2c7812 */ /* 0x000fe200078ec0ff */
[----:B-1----:R-:W-:Y:S01]  /*6320*/  @!P5 FMUL R47, R47, R47 ;  /* 0x0000002f2f2fd220 */ /* 0x002fe20000400000 */
[----:B------:R-:W-:Y:S01]  /*6330*/  FSETP.GEU.AND P5, PT, R66, -126, PT ;  /* 0xc2fc00004200780b */ /* 0x000fe20003fae000 */
[----:B------:R-:W1:Y:S01]  /*6340*/  MUFU.EX2 R71, R82 ;  /* 0x0000005200477308 */ /* 0x000e620000000800 */
[----:B--2---:R-:W-:-:S01]  /*6350*/  FADD R62, R12, R37 ;  /* 0x000000250c3e7221 */ /* 0x004fc20000000000 */
[----:B------:R-:W-:Y:S02]  /*6360*/  F2FP.SATFINITE.E4M3.F32.PACK_AB_MERGE_C R37, RZ, R37, RZ ;  /* 0x00000025ff25723e */ /* 0x000fe400048070ff */
[----:B------:R-:W-:Y:S01]  /*6370*/  @!P4 FMUL R75, R75, 0.5 ;  /* 0x3f0000004b4bc820 */ /* 0x000fe20000400000 */
[----:B------:R-:W-:Y:S01]  /*6380*/  F2FP.SATFINITE.E4M3.F32.PACK_AB_MERGE_C R12, RZ, R12, RZ ;  /* 0x0000000cff0c723e */ /* 0x000fe200048070ff */
[----:B---3--:R-:W-:Y:S01]  /*6390*/  @!P3 FMUL R74, R74, R74 ;  /* 0x0000004a4a4ab220 */ /* 0x008fe20000400000 */
[----:B------:R-:W-:Y:S01]  /*63a0*/  FSETP.GEU.AND P3, PT, R83, -126, PT ;  /* 0xc2fc00005300780b */ /* 0x000fe20003f6e000 */
[----:B------:R2:W3:Y:S01]  /*63b0*/  MUFU.EX2 R51, R75 ;  /* 0x0000004b00337308 */ /* 0x0004e20000000800 */
[----:B------:R-:W-:Y:S01]  /*63c0*/  LOP3.LUT R37, R37, 0xff, RZ, 0xc0, !PT ;  /* 0x000000ff25257812 */ /* 0x000fe200078ec0ff */
[----:B------:R-:W-:Y:S01]  /*63d0*/  FADD R107, R77, R74 ;  /* 0x0000004a4d6b7221 */ /* 0x000fe20000000000 */
[----:B------:R-:W-:Y:S01]  /*63e0*/  F2FP.SATFINITE.E4M3.F32.PACK_AB_MERGE_C R77, RZ, R77, RZ ;  /* 0x0000004dff4d723e */ /* 0x000fe200048070ff */
[----:B------:R-:W-:Y:S01]  /*63f0*/  @!P5 FMUL R66, R66, 0.5 ;  /* 0x3f0000004242d820 */ /* 0x000fe20000400000 */
[----:B------:R-:W-:-:S02]  /*6400*/  LOP3.LUT R12, R12, 0xff, RZ, 0xc0, !PT ;  /* 0x000000ff0c0c7812 */ /* 0x000fc400078ec0ff */
[----:B------:R-:W-:Y:S01]  /*6410*/  LOP3.LUT R25, R25, 0xff, RZ, 0xc0, !PT ;  /* 0x000000ff19197812 */ /* 0x000fe200078ec0ff */
[----:B------:R4:W5:Y:S01]  /*6420*/  MUFU.EX2 R67, R66 ;  /* 0x0000004200437308 */ /* 0x0009620000000800 */
[----:B-1----:R-:W-:Y:S01]  /*6430*/  @!P2 FMUL R71, R71, R71 ;  /* 0x000000474747a220 */ /* 0x002fe20000400000 */
[----:B------:R-:W-:Y:S01]  /*6440*/  FSETP.GEU.AND P2, PT, R86, -126, PT ;  /* 0xc2fc00005600780b */ /* 0x000fe20003f4e000 */
[----:B--2---:R-:W-:-:S01]  /*6450*/  FADD R75, R23, R52 ;  /* 0x00000034174b7221 */ /* 0x004fc20000000000 */
[----:B------:R-:W-:Y:S01]  /*6460*/  @!P3 FMUL R83, R83, 0.5 ;  /* 0x3f0000005353b820 */ /* 0x000fe20000400000 */
[----:B------:R-:W-:Y:S01]  /*6470*/  F2FP.SATFINITE.E4M3.F32.PACK_AB_MERGE_C R23, RZ, R23, RZ ;  /* 0x00000017ff17723e */ /* 0x000fe200048070ff */
[----:B------:R-:W-:Y:S01]  /*6480*/  FADD R111, R50, R71 ;  /* 0x00000047326f7221 */ /* 0x000fe20000000000 */
[----:B------:R-:W-:-:S01]  /*6490*/  FADD R82, R62, R75 ;  /* 0x0000004b3e527221 */ /* 0x000fc20000000000 */
[----:B------:R1:W2:Y:S01]  /*64a0*/  MUFU.EX2 R15, R83 ;  /* 0x00000053000f7308 */ /* 0x0002a20000000800 */
[----:B---3--:R-:W-:Y:S01]  /*64b0*/  @!P4 FMUL R51, R51, R51 ;  /* 0x000000333333c220 */ /* 0x008fe20000400000 */
[----:B------:R-:W-:Y:S01]  /*64c0*/  FSETP.GEU.AND P4, PT, R78, -126, PT ;  /* 0xc2fc00004e00780b */ /* 0x000fe20003f8e000 */
[----:B----4-:R-:W-:-:S01]  /*64d0*/  FADD R66, R18, R41 ;  /* 0x0000002912427221 */ /* 0x010fc20000000000 */
[----:B------:R-:W-:Y:S01]  /*64e0*/  FADD R75, R24, R57 ;  /* 0x00000039184b7221 */ /* 0x000fe20000000000 */
[----:B------:R-:W-:Y:S01]  /*64f0*/  F2FP.SATFINITE.E4M3.F32.PACK_AB_MERGE_C R41, RZ, R41, RZ ;  /* 0x00000029ff29723e */ /* 0x000fe200048070ff */
[----:B------:R-:W-:Y:S01]  /*6500*/  FADD R108, R34, R51 ;  /* 0x00000033226c7221 */ /* 0x000fe20000000000 */
[----:B------:R-:W-:Y:S01]  /*6510*/  @!P2 FMUL R86, R86, 0.5 ;  /* 0x3f0000005656a820 */ /* 0x000fe20000400000 */
[----:B------:R-:W-:Y:S01]  /*6520*/  F2FP.SATFINITE.E4M3.F32.PACK_AB_MERGE_C R24, RZ, R24, RZ ;  /* 0x00000018ff18723e */ /* 0x000fe200048070ff */
[----:B-1----:R-:W-:-:S01]  /*6530*/  FADD R83, R66, R75 ;  /* 0x0000004b42537221 */ /* 0x002fc20000000000 */
[----:B------:R-:W-:Y:S01]  /*6540*/  FADD R75, R20, R49 ;  /* 0x00000031144b7221 */ /* 0x000fe20000000000 */
[----:B-----5:R-:W-:Y:S01]  /*6550*/  @!P5 FMUL R67, R67, R67 ;  /* 0x000000434343d220 */ /* 0x020fe20000400000 */
[----:B------:R-:W-:Y:S01]  /*6560*/  FSETP.GEU.AND P5, PT, R106, -126, PT ;  /* 0xc2fc00006a00780b */ /* 0x000fe20003fae000 */
[----:B------:R-:W-:-:S01]  /*6570*/  FADD R82, R82, R85 ;  /* 0x0000005552527221 */ /* 0x000fc20000000000 */
[----:B------:R-:W-:Y:S01]  /*6580*/  FADD R84, R75, R80 ;  /* 0x000000504b547221 */ /* 0x000fe20000000000 */
[----:B------:R-:W-:Y:S01]  /*6590*/  @!P4 FMUL R78, R78, 0.5 ;  /* 0x3f0000004e4ec820 */ /* 0x000fe20000400000 */
[----:B------:R1:W3:Y:S01]  /*65a0*/  MUFU.EX2 R75, R86 ;  /* 0x00000056004b7308 */ /* 0x0002e20000000800 */
[----:B--2---:R-:W-:Y:S01]  /*65b0*/  @!P3 FMUL R15, R15, R15 ;  /* 0x0000000f0f0fb220 */ /* 0x004fe20000400000 */
[----:B------:R-:W-:Y:S01]  /*65c0*/  FSETP.GEU.AND P3, PT, R105, -126, PT ;  /* 0xc2fc00006900780b */ /* 0x000fe20003f6e000 */
[----:B------:R-:W-:-:S01]  /*65d0*/  FADD R80, R70, R79 ;  /* 0x0000004f46507221 */ /* 0x000fc20000000000 */
[----:B------:R-:W-:Y:S01]  /*65e0*/  FADD R70, R16, R45 ;  /* 0x0000002d10467221 */ /* 0x000fe20000000000 */
[----:B------:R-:W-:-:S01]  /*65f0*/  FADD R79, R28, R61 ;  /* 0x0000003d1c4f7221 */ /* 0x000fc20000000000 */
[----:B------:R-:W-:Y:S01]  /*6600*/  FADD R109, R46, R67 ;  /* 0x000000432e6d7221 */ /* 0x000fe20000000000 */
[----:B------:R-:W-:Y:S01]  /*6610*/  F2FP.SATFINITE.E4M3.F32.PACK_AB_MERGE_C R16, RZ, R16, RZ ;  /* 0x00000010ff10723e */ /* 0x000fe200048070ff */
[----:B------:R2:W4:Y:S01]  /*6620*/  MUFU.EX2 R62, R78 ;  /* 0x0000004e003e7308 */ /* 0x0005220000000800 */
[----:B------:R-:W-:Y:S01]  /*6630*/  @!P5 FMUL R106, R106, 0.5 ;  /* 0x3f0000006a6ad820 */ /* 0x000fe20000400000 */
[----:B------:R-:W-:Y:S01]  /*6640*/  FADD R79, R70, R79 ;  /* 0x0000004f464f7221 */ /* 0x000fe20000000000 */
[----:B-1----:R-:W-:-:S01]  /*6650*/  FADD R86, R68, R55 ;  /* 0x0000003744567221 */ /* 0x002fc20000000000 */
[----:B------:R-:W-:Y:S01]  /*6660*/  FADD R110, R38, R15 ;  /* 0x0000000f266e7221 */ /* 0x000fe20000000000 */
[----:B------:R-:W-:Y:S01]  /*6670*/  LOP3.LUT R16, R16, 0xffff, RZ, 0xc0, !PT ;  /* 0x0000ffff10107812 */ /* 0x000fe200078ec0ff */
[----:B------:R-:W-:Y:S01]  /*6680*/  FADD R83, R83, R84 ;  /* 0x0000005453537221 */ /* 0x000fe20000000000 */
[----:B------:R-:W-:Y:S01]  /*6690*/  @!P3 FMUL R105, R105, 0.5 ;  /* 0x3f0000006969b820 */ /* 0x000fe20000400000 */
[----:B------:R1:W5:Y:S01]  /*66a0*/  MUFU.EX2 R66, R106 ;  /* 0x0000006a00427308 */ /* 0x0003620000000800 */
[----:B--2---:R-:W-:-:S01]  /*66b0*/  FADD R78, R21, R48 ;  /* 0x00000030154e7221 */ /* 0x004fc20000000000 */
[----:B---3--:R-:W-:Y:S01]  /*66c0*/  @!P2 FMUL R75, R75, R75 ;  /* 0x0000004b4b4ba220 */ /* 0x008fe20000400000 */
[----:B------:R-:W-:-:S01]  /*66d0*/  FADD R109, R86, R109 ;  /* 0x0000006d566d7221 */ /* 0x000fc20000000000 */
[----:B------:R-:W-:Y:S01]  /*66e0*/  FADD R86, R76, R63 ;  /* 0x0000003f4c567221 */ /* 0x000fe20000000000 */
[----:B------:R-:W-:-:S01]  /*66f0*/  FADD R87, R78, R81 ;  /* 0x000000514e577221 */ /* 0x000fc20000000000 */
[----:B------:R-:W-:Y:S01]  /*6700*/  FADD R78, R22, R53 ;  /* 0x00000035164e7221 */ /* 0x000fe20000000000 */
[----:B------:R-:W-:-:S01]  /*6710*/  FADD R81, R36, R69 ;  /* 0x0000004524517221 */ /* 0x000fc20000000000 */
[----:B------:R2:W3:Y:S01]  /*6720*/  MUFU.EX2 R70, R105 ;  /* 0x0000006900467308 */ /* 0x0004e20000000800 */
[----:B-1----:R-:W-:-:S01]  /*6730*/  FADD R106, R73, R58 ;  /* 0x0000003a496a7221 */ /* 0x002fc20000000000 */
[----:B----4-:R-:W-:Y:S01]  /*6740*/  @!P4 FMUL R62, R62, R62 ;  /* 0x0000003e3e3ec220 */ /* 0x010fe20000400000 */
[----:B------:R-:W-:Y:S01]  /*6750*/  PRMT R13, R16, 0x7604, R13 ;  /* 0x00007604100d7816 */ /* 0x000fe2000000000d */
[----:B------:R-:W-:Y:S01]  /*6760*/  FADD R78, R78, R81 ;  /* 0x000000514e4e7221 */ /* 0x000fe20000000000 */
[----:B------:R-:W-:-:S01]  /*6770*/  FADD R112, R106, R107 ;  /* 0x0000006b6a707221 */ /* 0x000fc20000000000 */
[----:B------:R-:W-:Y:S01]  /*6780*/  FADD R107, R30, R47 ;  /* 0x0000002f1e6b7221 */ /* 0x000fe20000000000 */
[----:B------:R-:W-:Y:S01]  /*6790*/  F2FP.SATFINITE.E4M3.F32.PACK_AB_MERGE_C R21, RZ, R21, RZ ;  /* 0x00000015ff15723e */ /* 0x000fe200048070ff */
[----:B------:R-:W-:Y:S01]  /*67a0*/  FADD R81, R27, R42 ;  /* 0x0000002a1b517221 */ /* 0x000fe20000000000 */
[----:B--2---:R-:W-:-:S01]  /*67b0*/  FADD R105, R54, R75 ;  /* 0x0000004b36697221 */ /* 0x004fc20000000000 */
[----:B------:R-:W-:Y:S01]  /*67c0*/  FADD R107, R107, R110 ;  /* 0x0000006e6b6b7221 */ /* 0x000fe20000000000 */
[----:B------:R-:W-:Y:S01]  /*67d0*/  F2FP.SATFINITE.E4M3.F32.PACK_AB_MERGE_C R22, RZ, R22, RZ ;  /* 0x00000016ff16723e */ /* 0x000fe200048070ff */
[----:B------:R-:W-:Y:S01]  /*67e0*/  FADD R106, R72, R59 ;  /* 0x0000003b486a7221 */ /* 0x000fe20000000000 */
[----:B------:R-:W-:-:S01]  /*67f0*/  FADD R110, R86, R105 ;  /* 0x00000069566e7221 */ /* 0x000fc20000000000 */
[----:B------:R-:W-:Y:S01]  /*6800*/  LOP3.LUT R16, R41, 0xffff, RZ, 0xc0, !PT ;  /* 0x0000ffff29107812 */ /* 0x000fe200078ec0ff */
[----:B------:R-:W-:-:S01]  /*6810*/  FADD R86, R31, R62 ;  /* 0x0000003e1f567221 */ /* 0x000fc20000000000 */
[----:B------:R-:W-:Y:S01]  /*6820*/  LOP3.LUT R23, R23, 0xff, RZ, 0xc0, !PT ;  /* 0x000000ff17177812 */ /* 0x000fe200078ec0ff */
[----:B-----5:R-:W-:Y:S01]  /*6830*/  @!P5 FMUL R66, R66, R66 ;  /* 0x000000424242d220 */ /* 0x020fe20000400000 */
[----:B------:R-:W-:Y:S01]  /*6840*/  LOP3.LUT R24, R24, 0xffff, RZ, 0xc0, !PT ;  /* 0x0000ffff18187812 */ /* 0x000fe200078ec0ff */
[----:B------:R-:W-:-:S01]  /*6850*/  FADD R108, R81, R108 ;  /* 0x0000006c516c7221 */ /* 0x000fc20000000000 */
[----:B------:R-:W-:Y:S01]  /*6860*/  F2FP.SATFINITE.E4M3.F32.PACK_AB_MERGE_C R76, RZ, R76, RZ ;  /* 0x0000004cff4c723e */ /* 0x000fe200048070ff */
[----:B---3--:R-:W-:Y:S01]  /*6870*/  @!P3 FMUL R70, R70, R70 ;  /* 0x000000464646b220 */ /* 0x008fe20000400000 */
[----:B------:R-:W-:Y:S01]  /*6880*/  F2FP.SATFINITE.E4M3.F32.PACK_AB_MERGE_C R31, RZ, R31, RZ ;  /* 0x0000001fff1f723e */ /* 0x000fe200048070ff */
[----:B------:R-:W-:-:S01]  /*6890*/  FADD R81, R26, R43 ;  /* 0x0000002b1a517221 */ /* 0x000fc20000000000 */
[----:B------:R-:W-:Y:S01]  /*68a0*/  F2FP.SATFINITE.E4M3.F32.PACK_AB_MERGE_C R18, RZ, R18, RZ ;  /* 0x00000012ff12723e */ /* 0x000fe200048070ff */
[----:B------:R-:W-:Y:S01]  /*68b0*/  IMAD.U32 R76, R76, 0x10000, RZ ;  /* 0x000100004c4c7824 */ /* 0x000fe200078e00ff */
[----:B------:R-:W-:Y:S01]  /*68c0*/  LOP3.LUT R21, R21, 0xff, RZ, 0xc0, !PT ;  /* 0x000000ff15157812 */ /* 0x000fe200078ec0ff */
[----:B------:R-:W-:-:S01]  /*68d0*/  FADD R111, R106, R111 ;  /* 0x0000006f6a6f7221 */ /* 0x000fc20000000000 */
[----:B------:R-:W-:Y:S01]  /*68e0*/  LOP3.LUT R22, R22, 0xffff, RZ, 0xc0, !PT ;  /* 0x0000ffff16167812 */ /* 0x000fe200078ec0ff */
[----:B------:R-:W-:-:S01]  /*68f0*/  FADD R106, R35, R66 ;  /* 0x00000042236a7221 */ /* 0x000fc20000000000 */
[----:B------:R-:W-:Y:S01]  /*6900*/  PRMT R37, R16, 0x7604, R37 ;  /* 0x0000760410257816 */ /* 0x000fe20000000025 */
[----:B------:R-:W-:Y:S01]  /*6910*/  IMAD.U32 R16, R77, 0x10000, RZ ;  /* 0x000100004d107824 */ /* 0x000fe200078e00ff */
[----:B------:R-:W-:Y:S01]  /*6920*/  F2FP.SATFINITE.E4M3.F32.PACK_AB_MERGE_C R73, RZ, R73, RZ ;  /* 0x00000049ff49723e */ /* 0x000fe200048070ff */
[----:B------:R-:W-:-:S01]  /*6930*/  FADD R105, R39, R70 ;  /* 0x0000004627697221 */ /* 0x000fc20000000000 */
[----:B------:R-:W-:Y:S01]  /*6940*/  F2FP.SATFINITE.E4M3.F32.PACK_AB_MERGE_C R27, RZ, R27, RZ ;  /* 0x0000001bff1b723e */ /* 0x000fe200048070ff */
[----:B------:R-:W-:-:S01]  /*6950*/  FADD R81, R81, R106 ;  /* 0x0000006a51517221 */ /* 0x000fc20000000000 */
[----:B------:R-:W-:Y:S01]  /*6960*/  PRMT R23, R24, 0x7604, R23 ;  /* 0x0000760418177816 */ /* 0x000fe20000000017 */
[----:B------:R-:W-:Y:S01]  /*6970*/  IMAD.U32 R73, R73, 0x10000, RZ ;  /* 0x0001000049497824 */ /* 0x000fe200078e00ff */
[----:B------:R-:W-:Y:S01]  /*6980*/  F2FP.SATFINITE.E4M3.F32.PACK_AB_MERGE_C R49, RZ, R49, RZ ;  /* 0x00000031ff31723e */ /* 0x000fe200048070ff */
[----:B------:R-:W-:-:S01]  /*6990*/  FADD R86, R86, R105 ;  /* 0x0000006956567221 */ /* 0x000fc20000000000 */
[----:B------:R-:W-:Y:S01]  /*69a0*/  F2FP.SATFINITE.E4M3.F32.PACK_AB_MERGE_C R48, RZ, R48, RZ ;  /* 0x00000030ff30723e */ /* 0x000fe200048070ff */
[----:B------:R-:W-:-:S01]  /*69b0*/  FADD R87, R80, R87 ;  /* 0x0000005750577221 */ /* 0x000fc20000000000 */
[----:B------:R-:W-:Y:S01]  /*69c0*/  F2FP.SATFINITE.E4M3.F32.PACK_AB_MERGE_C R53, RZ, R53, RZ ;  /* 0x00000035ff35723e */ /* 0x000fe200048070ff */
[----:B------:R-:W-:-:S01]  /*69d0*/  FADD R78, R79, R78 ;  /* 0x0000004e4f4e7221 */ /* 0x000fc20000000000 */
[----:B------:R-:W-:Y:S01]  /*69e0*/  LOP3.LUT R31, R31, 0xffff, RZ, 0xc0, !PT ;  /* 0x0000ffff1f1f7812 */ /* 0x000fe200078ec0ff */
[----:B------:R-:W-:-:S01]  /*69f0*/  FADD R111, R112, R111 ;  /* 0x0000006f706f7221 */ /* 0x000fc20000000000 */
[----:B------:R-:W-:Y:S01]  /*6a00*/  LOP3.LUT R85, R18, 0xffff, RZ, 0xc0, !PT ;  /* 0x0000ffff12557812 */ /* 0x000fe200078ec0ff */
[----:B------:R-:W-:-:S01]  /*6a10*/  FADD R107, R108, R107 ;  /* 0x0000006b6c6b7221 */ /* 0x000fc20000000000 */
[----:B------:R-:W-:Y:S01]  /*6a20*/  PRMT R21, R22, 0x7604, R21 ;  /* 0x0000760416157816 */ /* 0x000fe20000000015 */
[----:B------:R-:W-:-:S01]  /*6a30*/  FADD R110, R109, R110 ;  /* 0x0000006e6d6e7221 */ /* 0x000fc20000000000 */
[----:B------:R-:W-:Y:S01]  /*6a40*/  F2FP.SATFINITE.E4M3.F32.PACK_AB_MERGE_C R28, RZ, R28, RZ ;  /* 0x0000001cff1c723e */ /* 0x000fe200048070ff */
[----:B------:R-:W-:-:S01]  /*6a50*/  FADD R86, R81, R86 ;  /* 0x0000005651567221 */ /* 0x000fc20000000000 */
[----:B------:R-:W-:Y:S01]  /*6a60*/  F2FP.SATFINITE.E4M3.F32.PACK_AB_MERGE_C R68, RZ, R68, RZ ;  /* 0x00000044ff44723e */ /* 0x000fe200048070ff */
[----:B------:R-:W-:-:S01]  /*6a70*/  FADD R82, R82, R87 ;  /* 0x0000005752527221 */ /* 0x000fc20000000000 */
[----:B------:R-:W-:Y:S01]  /*6a80*/  F2FP.SATFINITE.E4M3.F32.PACK_AB_MERGE_C R59, RZ, R59, RZ ;  /* 0x0000003bff3b723e */ /* 0x000fe200048070ff */
[----:B------:R-:W-:-:S01]  /*6a90*/  FADD R83, R83, R78 ;  /* 0x0000004e53537221 */ /* 0x000fc20000000000 */
[----:B------:R-:W-:Y:S01]  /*6aa0*/  F2FP.SATFINITE.E4M3.F32.PACK_AB_MERGE_C R63, RZ, R63, RZ ;  /* 0x0000003fff3f723e */ /* 0x000fe200048070ff */
[----:B------:R-:W-:Y:S01]  /*6ab0*/  IMAD.U32 R68, R68, 0x10000, RZ ;  /* 0x0001000044447824 */ /* 0x000fe200078e00ff */
[----:B------:R-:W-:Y:S01]  /*6ac0*/  F2FP.SATFINITE.E4M3.F32.PACK_AB_MERGE_C R26, RZ, R26, RZ ;  /* 0x0000001aff1a723e */ /* 0x000fe200048070ff */
[----:B------:R-:W-:Y:S01]  /*6ad0*/  IMAD.U32 R59, R59, 0x10000, RZ ;  /* 0x000100003b3b7824 */ /* 0x000fe200078e00ff */
[----:B------:R-:W-:Y:S01]  /*6ae0*/  F2FP.SATFINITE.E4M3.F32.PACK_AB_MERGE_C R47, RZ, R47, RZ ;  /* 0x0000002fff2f723e */ /* 0x000fe200048070ff */
[----:B------:R-:W-:Y:S01]  /*6af0*/  IMAD.U32 R63, R63, 0x10000, RZ ;  /* 0x000100003f3f7824 */ /* 0x000fe200078e00ff */
        /* <DEDUP_REMOVED lines=8> */
[----:B------:R-:W-:Y:S01]  /*6b80*/  LOP3.LUT R48, R48, 0xff, RZ, 0xc0, !PT ;  /* 0x000000ff30307812 */ /* 0x000fe200078ec0ff */
[----:B------:R-:W-:Y:S01]  /*6b90*/  IMAD.SHL.U32 R27, R27, 0x1000000, RZ ;  /* 0x010000001b1b7824 */ /* 0x000fe200078e00ff */
[----:B------:R-:W-:-:S02]  /*6ba0*/  LOP3.LUT R53, R53, 0xffff, RZ, 0xc0, !PT ;  /* 0x0000ffff35357812 */ /* 0x000fc400078ec0ff */
[----:B------:R-:W-:Y:S02]  /*6bb0*/  F2FP.SATFINITE.E4M3.F32.PACK_AB_MERGE_C R46, RZ, R46, RZ ;  /* 0x0000002eff2e723e */ /* 0x000fe400048070ff */
[----:B------:R-:W-:Y:S01]  /*6bc0*/  LOP3.LUT R23, R23, 0xff0000, R16, 0xf8, !PT ;  /* 0x00ff000017177812 */ /* 0x000fe200078ef810 */
[----:B------:R-:W-:Y:S01]  /*6bd0*/  IMAD.SHL.U32 R16, R31, 0x1000000, RZ ;  /* 0x010000001f107824 */ /* 0x000fe200078e00ff */
[----:B------:R-:W-:Y:S01]  /*6be0*/  F2FP.SATFINITE.E4M3.F32.PACK_AB_MERGE_C R35, RZ, R35, RZ ;  /* 0x00000023ff23723e */ /* 0x000fe200048070ff */
[----:B------:R-:W-:Y:S01]  /*6bf0*/  IMAD.U32 R46, R46, 0x10000, RZ ;  /* 0x000100002e2e7824 */ /* 0x000fe200078e00ff */
[----:B------:R-:W-:Y:S02]  /*6c00*/  PRMT R12, R85, 0x7604, R12 ;  /* 0x00007604550c7816 */ /* 0x000fe4000000000c */
[----:B------:R-:W-:Y:S02]  /*6c10*/  F2FP.SATFINITE.E4M3.F32.PACK_AB_MERGE_C R75, RZ, R75, RZ ;  /* 0x0000004bff4b723e */ /* 0x000fe400048070ff */
[----:B------:R-:W-:-:S02]  /*6c20*/  F2FP.SATFINITE.E4M3.F32.PACK_AB_MERGE_C R70, RZ, R70, RZ ;  /* 0x00000046ff46723e */ /* 0x000fc400048070ff */
[----:B------:R-:W-:Y:S01]  /*6c30*/  LOP3.LUT R28, R28, 0xffff, RZ, 0xc0, !PT ;  /* 0x0000ffff1c1c7812 */ /* 0x000fe200078ec0ff */
[----:B------:R-:W-:Y:S01]  /*6c40*/  IMAD.U32 R75, R75, 0x10000, RZ ;  /* 0x000100004b4b7824 */ /* 0x000fe200078e00ff */
[----:B------:R-:W-:Y:S02]  /*6c50*/  LOP3.LUT R21, R21, 0xff0000, R76, 0xf8, !PT ;  /* 0x00ff000015157812 */ /* 0x000fe400078ef84c */
[----:B------:R-:W-:Y:S02]  /*6c60*/  LOP3.LUT R26, R26, 0xffff, RZ, 0xc0, !PT ;  /* 0x0000ffff1a1a7812 */ /* 0x000fe400078ec0ff */
[----:B------:R-:W-:Y:S02]  /*6c70*/  LOP3.LUT R47, R47, 0xffff, RZ, 0xc0, !PT ;  /* 0x0000ffff2f2f7812 */ /* 0x000fe400078ec0ff */
[----:B------:R-:W-:Y:S01]  /*6c80*/  LOP3.LUT R62, R62, 0xffff, RZ, 0xc0, !PT ;  /* 0x0000ffff3e3e7812 */ /* 0x000fe200078ec0ff */
[----:B------:R-:W-:Y:S01]  /*6c90*/  IMAD.SHL.U32 R26, R26, 0x1000000, RZ ;  /* 0x010000001a1a7824 */ /* 0x000fe200078e00ff */
[----:B------:R-:W-:Y:S01]  /*6ca0*/  LOP3.LUT R69, R69, 0xffff, RZ, 0xc0, !PT ;  /* 0x0000ffff45457812 */ /* 0x000fe200078ec0ff */
[----:B------:R-:W-:Y:S01]  /*6cb0*/  IMAD.SHL.U32 R47, R47, 0x1000000, RZ ;  /* 0x010000002f2f7824 */ /* 0x000fe200078e00ff */
[----:B------:R-:W-:-:S02]  /*6cc0*/  PRMT R44, R49, 0x7604, R44 ;  /* 0x00007604312c7816 */ /* 0x000fc4000000002c */
[----:B------:R-:W-:Y:S02]  /*6cd0*/  PRMT R48, R53, 0x7604, R48 ;  /* 0x0000760435307816 */ /* 0x000fe40000000030 */
[----:B------:R-:W-:Y:S02]  /*6ce0*/  LOP3.LUT R35, R35, 0xffff, RZ, 0xc0, !PT ;  /* 0x0000ffff23237812 */ /* 0x000fe400078ec0ff */
[----:B------:R-:W-:Y:S02]  /*6cf0*/  F2FP.SATFINITE.E4M3.F32.PACK_AB_MERGE_C R40, RZ, R40, RZ ;  /* 0x00000028ff28723e */ /* 0x000fe400048070ff */
[----:B------:R-:W-:Y:S01]  /*6d00*/  F2FP.SATFINITE.E4M3.F32.PACK_AB_MERGE_C R45, RZ, R45, RZ ;  /* 0x0000002dff2d723e */ /* 0x000fe200048070ff */
[----:B------:R-:W-:Y:S01]  /*6d10*/  IMAD.SHL.U32 R18, R35, 0x1000000, RZ ;  /* 0x0100000023127824 */ /* 0x000fe200078e00ff */
[----:B------:R-:W-:Y:S02]  /*6d20*/  LOP3.LUT R12, R12, 0xff0000, R73, 0xf8, !PT ;  /* 0x00ff00000c0c7812 */ /* 0x000fe400078ef849 */
[----:B------:R-:W-:-:S02]  /*6d30*/  LOP3.LUT R70, R70, 0xffff, RZ, 0xc0, !PT ;  /* 0x0000ffff46467812 */ /* 0x000fc400078ec0ff */
[----:B------:R-:W-:Y:S02]  /*6d40*/  PRMT R25, R28, 0x7604, R25 ;  /* 0x000076041c197816 */ /* 0x000fe40000000019 */
[----:B------:R-:W-:Y:S01]  /*6d50*/  LOP3.LUT R16, R21, R16, RZ, 0xfc, !PT ;  /* 0x0000001015107212 */ /* 0x000fe200078efcff */
[----:B------:R-:W-:Y:S01]  /*6d60*/  IMAD.SHL.U32 R21, R62, 0x1000000, RZ ;  /* 0x010000003e157824 */ /* 0x000fe200078e00ff */
[----:B------:R-:W-:Y:S02]  /*6d70*/  F2FP.SATFINITE.E4M3.F32.PACK_AB_MERGE_C R24, RZ, R15, RZ ;  /* 0x0000000fff18723e */ /* 0x000fe400048070ff */
[----:B------:R-:W-:Y:S02]  /*6d80*/  F2FP.SATFINITE.E4M3.F32.PACK_AB_MERGE_C R19, RZ, R19, RZ ;  /* 0x00000013ff13723e */ /* 0x000fe400048070ff */
[----:B------:R-:W-:Y:S02]  /*6d90*/  F2FP.SATFINITE.E4M3.F32.PACK_AB_MERGE_C R20, RZ, R20, RZ ;  /* 0x00000014ff14723e */ /* 0x000fe400048070ff */
[----:B------:R-:W-:-:S02]  /*6da0*/  F2FP.SATFINITE.E4M3.F32.PACK_AB_MERGE_C R36, RZ, R36, RZ ;  /* 0x00000024ff24723e */ /* 0x000fc400048070ff */
[----:B------:R-:W-:Y:S02]  /*6db0*/  F2FP.SATFINITE.E4M3.F32.PACK_AB_MERGE_C R52, RZ, R52, RZ ;  /* 0x00000034ff34723e */ /* 0x000fe400048070ff */
[----:B------:R-:W-:Y:S02]  /*6dc0*/  F2FP.SATFINITE.E4M3.F32.PACK_AB_MERGE_C R57, RZ, R57, RZ ;  /* 0x00000039ff39723e */ /* 0x000fe400048070ff */
[----:B------:R-:W-:Y:S02]  /*6dd0*/  F2FP.SATFINITE.E4M3.F32.PACK_AB_MERGE_C R56, RZ, R56, RZ ;  /* 0x00000038ff38723e */ /* 0x000fe400048070ff */
[----:B------:R-:W-:Y:S02]  /*6de0*/  F2FP.SATFINITE.E4M3.F32.PACK_AB_MERGE_C R61, RZ, R61, RZ ;  /* 0x0000003dff3d723e */ /* 0x000fe400048070ff */
[----:B------:R-:W-:Y:S02]  /*6df0*/  PRMT R64, R69, 0x7604, R64 ;  /* 0x0000760445407816 */ /* 0x000fe40000000040 */
[----:B------:R-:W-:-:S02]  /*6e00*/  F2FP.SATFINITE.E4M3.F32.PACK_AB_MERGE_C R58, RZ, R58, RZ ;  /* 0x0000003aff3a723e */ /* 0x000fc400048070ff */
[----:B------:R-:W-:Y:S02]  /*6e10*/  F2FP.SATFINITE.E4M3.F32.PACK_AB_MERGE_C R55, RZ, R55, RZ ;  /* 0x00000037ff37723e */ /* 0x000fe400048070ff */
[----:B------:R-:W-:Y:S01]  /*6e20*/  F2FP.SATFINITE.E4M3.F32.PACK_AB_MERGE_C R42, RZ, R42, RZ ;  /* 0x0000002aff2a723e */ /* 0x000fe200048070ff */
[----:B------:R-:W-:Y:S01]  /*6e30*/  IMAD.U32 R58, R58, 0x10000, RZ ;  /* 0x000100003a3a7824 */ /* 0x000fe200078e00ff */
[----:B------:R-:W-:Y:S01]  /*6e40*/  F2FP.SATFINITE.E4M3.F32.PACK_AB_MERGE_C R43, RZ, R43, RZ ;  /* 0x0000002bff2b723e */ /* 0x000fe200048070ff */
[----:B------:R-:W-:Y:S01]  /*6e50*/  IMAD.U32 R55, R55, 0x10000, RZ ;  /* 0x0001000037377824 */ /* 0x000fe200078e00ff */
[----:B------:R-:W-:Y:S02]  /*6e60*/  LOP3.LUT R13, R13, 0xff0000, R68, 0xf8, !PT ;  /* 0x00ff00000d0d7812 */ /* 0x000fe400078ef844 */
[----:B------:R-:W-:Y:S02]  /*6e70*/  LOP3.LUT R44, R44, 0xff0000, R59, 0xf8, !PT ;  /* 0x00ff00002c2c7812 */ /* 0x000fe400078ef83b */
[----:B------:R-:W-:-:S02]  /*6e80*/  LOP3.LUT R48, R48, 0xff0000, R63, 0xf8, !PT ;  /* 0x00ff000030307812 */ /* 0x000fc400078ef83f */
[----:B------:R-:W-:Y:S02]  /*6e90*/  F2FP.SATFINITE.E4M3.F32.PACK_AB_MERGE_C R34, RZ, R34, RZ ;  /* 0x00000022ff22723e */ /* 0x000fe400048070ff */
[----:B------:R-:W-:Y:S02]  /*6ea0*/  LOP3.LUT R40, R40, 0xff, RZ, 0xc0, !PT ;  /* 0x000000ff28287812 */ /* 0x000fe400078ec0ff */
[----:B------:R-:W-:Y:S02]  /*6eb0*/  LOP3.LUT R45, R45, 0xffff, RZ, 0xc0, !PT ;  /* 0x0000ffff2d2d7812 */ /* 0x000fe400078ec0ff */
[----:B------:R-:W-:Y:S02]  /*6ec0*/  F2FP.SATFINITE.E4M3.F32.PACK_AB_MERGE_C R72, RZ, R72, RZ ;  /* 0x00000048ff48723e */ /* 0x000fe400048070ff */
[----:B------:R-:W-:Y:S02]  /*6ed0*/  F2FP.SATFINITE.E4M3.F32.PACK_AB_MERGE_C R50, RZ, R50, RZ ;  /* 0x00000032ff32723e */ /* 0x000fe400048070ff */
[----:B------:R-:W-:Y:S01]  /*6ee0*/  F2FP.SATFINITE.E4M3.F32.PACK_AB_MERGE_C R54, RZ, R54, RZ ;  /* 0x00000036ff36723e */ /* 0x000fe200048070ff */
[----:B------:R-:W-:Y:S01]  /*6ef0*/  IMAD.U32 R72, R72, 0x10000, RZ ;  /* 0x0001000048487824 */ /* 0x000fe200078e00ff */
        /* <DEDUP_REMOVED lines=8> */
[----:B------:R-:W-:Y:S01]  /*6f80*/  LOP3.LUT R12, R12, R27, RZ, 0xfc, !PT ;  /* 0x0000001b0c0c7212 */ /* 0x000fe200078efcff */
[----:B------:R-:W-:Y:S01]  /*6f90*/  IMAD.SHL.U32 R27, R70, 0x1000000, RZ ;  /* 0x01000000461b7824 */ /* 0x000fe200078e00ff */
[----:B------:R-:W-:Y:S01]  /*6fa0*/  F2FP.SATFINITE.E4M3.F32.PACK_AB_MERGE_C R38, RZ, R38, RZ ;  /* 0x00000026ff26723e */ /* 0x000fe200048070ff */
[----:B------:R-:W-:Y:S01]  /*6fb0*/  IMAD.U32 R71, R71, 0x10000, RZ ;  /* 0x0001000047477824 */ /* 0x000fe200078e00ff */
[----:B------:R-:W-:-:S02]  /*6fc0*/  F2FP.SATFINITE.E4M3.F32.PACK_AB_MERGE_C R39, RZ, R39, RZ ;  /* 0x00000027ff27723e */ /* 0x000fc400048070ff */
[----:B------:R-:W-:Y:S02]  /*6fd0*/  F2FP.SATFINITE.E4M3.F32.PACK_AB_MERGE_C R51, RZ, R51, RZ ;  /* 0x00000033ff33723e */ /* 0x000fe400048070ff */
[----:B------:R-:W-:Y:S02]  /*6fe0*/  F2FP.SATFINITE.E4M3.F32.PACK_AB_MERGE_C R66, RZ, R66, RZ ;  /* 0x00000042ff42723e */ /* 0x000fe400048070ff */
[----:B------:R-:W-:Y:S02]  /*6ff0*/  LOP3.LUT R25, R25, 0xff0000, R46, 0xf8, !PT ;  /* 0x00ff000019197812 */ /* 0x000fe400078ef82e */
[----:B------:R-:W-:Y:S02]  /*7000*/  LOP3.LUT R24, R24, 0xffff, RZ, 0xc0, !PT ;  /* 0x0000ffff18187812 */ /* 0x000fe400078ec0ff */
[----:B------:R-:W-:Y:S02]  /*7010*/  LOP3.LUT R19, R19, 0xff, RZ, 0xc0, !PT ;  /* 0x000000ff13137812 */ /* 0x000fe400078ec0ff */
[----:B------:R-:W-:-:S02]  /*7020*/  LOP3.LUT R20, R20, 0xffff, RZ, 0xc0, !PT ;  /* 0x0000ffff14147812 */ /* 0x000fc400078ec0ff */
[----:B------:R-:W-:Y:S02]  /*7030*/  LOP3.LUT R36, R36, 0xffff, RZ, 0xc0, !PT ;  /* 0x0000ffff24247812 */ /* 0x000fe400078ec0ff */
[----:B------:R-:W-:Y:S02]  /*7040*/  LOP3.LUT R52, R52, 0xff, RZ, 0xc0, !PT ;  /* 0x000000ff34347812 */ /* 0x000fe400078ec0ff */
[----:B------:R-:W-:Y:S02]  /*7050*/  LOP3.LUT R57, R57, 0xffff, RZ, 0xc0, !PT ;  /* 0x0000ffff39397812 */ /* 0x000fe400078ec0ff */
[----:B------:R-:W-:Y:S02]  /*7060*/  LOP3.LUT R56, R56, 0xff, RZ, 0xc0, !PT ;  /* 0x000000ff38387812 */ /* 0x000fe400078ec0ff */
[----:B------:R-:W-:Y:S02]  /*7070*/  LOP3.LUT R61, R61, 0xffff, RZ, 0xc0, !PT ;  /* 0x0000ffff3d3d7812 */ /* 0x000fe400078ec0ff */
[----:B------:R-:W-:-:S02]  /*7080*/  LOP3.LUT R64, R64, 0xff0000, R75, 0xf8, !PT ;  /* 0x00ff000040407812 */ /* 0x000fc400078ef84b */
[----:B------:R-:W-:Y:S02]  /*7090*/  LOP3.LUT R42, R42, 0xffff, RZ, 0xc0, !PT ;  /* 0x0000ffff2a2a7812 */ /* 0x000fe400078ec0ff */
[----:B------:R-:W-:Y:S02]  /*70a0*/  LOP3.LUT R43, R43, 0xffff, RZ, 0xc0, !PT ;  /* 0x0000ffff2b2b7812 */ /* 0x000fe400078ec0ff */
[----:B------:R-:W-:Y:S01]  /*70b0*/  LOP3.LUT R34, R34, 0xffff, RZ, 0xc0, !PT ;  /* 0x0000ffff22227812 */ /* 0x000fe200078ec0ff */
[----:B------:R-:W-:Y:S01]  /*70c0*/  IMAD.SHL.U32 R42, R42, 0x1000000, RZ ;  /* 0x010000002a2a7824 */ /* 0x000fe200078e00ff */
[----:B------:R-:W-:Y:S01]  /*70d0*/  LOP3.LUT R13, R13, R26, RZ, 0xfc, !PT ;  /* 0x0000001a0d0d7212 */ /* 0x000fe200078efcff */
[----:B------:R-:W-:Y:S01]  /*70e0*/  IMAD.SHL.U32 R43, R43, 0x1000000, RZ ;  /* 0x010000002b2b7824 */ /* 0x000fe200078e00ff */
[----:B------:R-:W-:Y:S01]  /*70f0*/  LOP3.LUT R44, R44, R47, RZ, 0xfc, !PT ;  /* 0x0000002f2c2c7212 */ /* 0x000fe200078efcff */
[----:B------:R-:W-:Y:S01]  /*7100*/  IMAD.SHL.U32 R34, R34, 0x1000000, RZ ;  /* 0x0100000022227824 */ /* 0x000fe200078e00ff */
[----:B------:R-:W-:-:S02]  /*7110*/  LOP3.LUT R21, R48, R21, RZ, 0xfc, !PT ;  /* 0x0000001530157212 */ /* 0x000fc400078efcff */
[----:B------:R-:W-:Y:S02]  /*7120*/  PRMT R40, R45, 0x7604, R40 ;  /* 0x000076042d287816 */ /* 0x000fe40000000028 */
[----:B------:R-:W-:Y:S02]  /*7130*/  LOP3.LUT R30, R30, 0xffff, RZ, 0xc0, !PT ;  /* 0x0000ffff1e1e7812 */ /* 0x000fe400078ec0ff */
[----:B------:R-:W-:Y:S02]  /*7140*/  LOP3.LUT R38, R38, 0xffff, RZ, 0xc0, !PT ;  /* 0x0000ffff26267812 */ /* 0x000fe400078ec0ff */
[----:B------:R-:W-:Y:S01]  /*7150*/  LOP3.LUT R39, R39, 0xffff, RZ, 0xc0, !PT ;  /* 0x0000ffff27277812 */ /* 0x000fe200078ec0ff */
[----:B------:R-:W-:Y:S01]  /*7160*/  IMAD.SHL.U32 R30, R30, 0x1000000, RZ ;  /* 0x010000001e1e7824 */ /* 0x000fe200078e00ff */
[----:B------:R-:W-:Y:S01]  /*7170*/  LOP3.LUT R51, R51, 0xffff, RZ, 0xc0, !PT ;  /* 0x0000ffff33337812 */ /* 0x000fe200078ec0ff */
[----:B------:R-:W-:Y:S01]  /*7180*/  IMAD.SHL.U32 R38, R38, 0x1000000, RZ ;  /* 0x0100000026267824 */ /* 0x000fe200078e00ff */
[----:B------:R-:W-:-:S02]  /*7190*/  LOP3.LUT R66, R66, 0xffff, RZ, 0xc0, !PT ;  /* 0x0000ffff42427812 */ /* 0x000fc400078ec0ff */
[----:B------:R-:W-:Y:S01]  /*71a0*/  LOP3.LUT R18, R25, R18, RZ, 0xfc, !PT ;  /* 0x0000001219127212 */ /* 0x000fe200078efcff */
[----:B------:R-:W-:Y:S01]  /*71b0*/  IMAD.SHL.U32 R25, R24, 0x1000000, RZ ;  /* 0x0100000018197824 */ /* 0x000fe200078e00ff */
[----:B------:R-:W-:Y:S01]  /*71c0*/  PRMT R19, R20, 0x7604, R19 ;  /* 0x0000760414137816 */ /* 0x000fe20000000013 */
[----:B------:R-:W-:Y:S01]  /*71d0*/  IMAD.SHL.U32 R20, R39, 0x1000000, RZ ;  /* 0x0100000027147824 */ /* 0x000fe200078e00ff */
[----:B------:R-:W-:Y:S01]  /*71e0*/  PRMT R33, R36, 0x7604, R33 ;  /* 0x0000760424217816 */ /* 0x000fe20000000021 */
[----:B------:R-:W-:Y:S01]  /*71f0*/  IMAD.SHL.U32 R22, R51, 0x1000000, RZ ;  /* 0x0100000033167824 */ /* 0x000fe200078e00ff */
[----:B------:R-:W-:Y:S01]  /*7200*/  PRMT R52, R57, 0x7604, R52 ;  /* 0x0000760439347816 */ /* 0x000fe20000000034 */
[----:B------:R-:W-:Y:S01]  /*7210*/  IMAD.SHL.U32 R15, R66, 0x1000000, RZ ;  /* 0x01000000420f7824 */ /* 0x000fe200078e00ff */
[----:B------:R-:W-:Y:S02]  /*7220*/  PRMT R56, R61, 0x7604, R56 ;  /* 0x000076043d387816 */ /* 0x000fe40000000038 */
[----:B------:R-:W-:-:S02]  /*7230*/  LOP3.LUT R64, R64, R27, RZ, 0xfc, !PT ;  /* 0x0000001b40407212 */ /* 0x000fc400078efcff */
[----:B------:R-:W-:Y:S02]  /*7240*/  SEL R24, R13, R12, P6 ;  /* 0x0000000c0d187207 */ /* 0x000fe40003000000 */
[----:B------:R-:W-:Y:S01]  /*7250*/  SEL R27, R12, R13, P6 ;  /* 0x0000000d0c1b7207 */ /* 0x000fe20003000000 */
[----:B------:R-:W-:Y:S01]  /*7260*/  IMAD.MOV.U32 R13, RZ, RZ, 0x3021 ;  /* 0x00003021ff0d7424 */ /* 0x000fe200078e00ff */
[----:B------:R-:W-:Y:S02]  /*7270*/  SEL R36, R21, R44, P6 ;  /* 0x0000002c15247207 */ /* 0x000fe40003000000 */
[----:B------:R-:W-:Y:S01]  /*7280*/  SEL R35, R44, R21, P6 ;  /* 0x000000152c237207 */ /* 0x000fe20003000000 */
[----:B------:R-:W-:Y:S01]  /*7290*/  IMAD.MOV.U32 R21, RZ, RZ, 0x2130 ;  /* 0x00002130ff157424 */ /* 0x000fe200078e00ff */
[----:B------:R-:W-:Y:S02]  /*72a0*/  LOP3.LUT R37, R37, 0xff0000, R58, 0xf8, !PT ;  /* 0x00ff000025257812 */ /* 0x000fe400078ef83a */
[----:B------:R-:W-:-:S02]  /*72b0*/  LOP3.LUT R40, R40, 0xff0000, R55, 0xf8, !PT ;  /* 0x00ff000028287812 */ /* 0x000fc400078ef837 */
[----:B------:R-:W-:Y:S02]  /*72c0*/  FSETP.GEU.AND P2, PT, R104, -126, PT ;  /* 0xc2fc00006800780b */ /* 0x000fe40003f4e000 */
[----:B------:R-:W-:Y:S02]  /*72d0*/  FSETP.GEU.AND P3, PT, R17, -126, PT ;  /* 0xc2fc00001100780b */ /* 0x000fe40003f6e000 */
[----:B------:R-:W-:Y:S02]  /*72e0*/  LOP3.LUT R19, R19, 0xff0000, R72, 0xf8, !PT ;  /* 0x00ff000013137812 */ /* 0x000fe400078ef848 */
[----:B------:R-:W-:Y:S02]  /*72f0*/  LOP3.LUT R29, R29, 0xff0000, R50, 0xf8, !PT ;  /* 0x00ff00001d1d7812 */ /* 0x000fe400078ef832 */
[----:B------:R-:W-:Y:S02]  /*7300*/  LOP3.LUT R33, R33, 0xff0000, R54, 0xf8, !PT ;  /* 0x00ff000021217812 */ /* 0x000fe400078ef836 */
[----:B------:R-:W-:-:S02]  /*7310*/  LOP3.LUT R41, R52, 0xff0000, R41, 0xf8, !PT ;  /* 0x00ff000034297812 */ /* 0x000fc400078ef829 */
[----:B------:R-:W-:Y:S01]  /*7320*/  LOP3.LUT R56, R56, 0xff0000, R67, 0xf8, !PT ;  /* 0x00ff000038387812 */ /* 0x000fe200078ef843 */
[----:B------:R-:W-:Y:S01]  /*7330*/  @!P2 FMUL R104, R104, 0.5 ;  /* 0x3f0000006868a820 */ /* 0x000fe20000400000 */
[----:B------:R-:W-:Y:S01]  /*7340*/  LOP3.LUT R60, R60, 0xff0000, R71, 0xf8, !PT ;  /* 0x00ff00003c3c7812 */ /* 0x000fe200078ef847 */
[----:B------:R-:W-:Y:S01]  /*7350*/  @!P3 FMUL R17, R17, 0.5 ;  /* 0x3f0000001111b820 */ /* 0x000fe20000400000 */
[----:B------:R-:W-:Y:S02]  /*7360*/  LOP3.LUT R37, R37, R42, RZ, 0xfc, !PT ;  /* 0x0000002a25257212 */ /* 0x000fe400078efcff */
[----:B------:R-:W-:Y:S01]  /*7370*/  LOP3.LUT R40, R40, R43, RZ, 0xfc, !PT ;  /* 0x0000002b28287212 */ /* 0x000fe200078efcff */
[----:B------:R-:W1:Y:S01]  /*7380*/  MUFU.EX2 R104, R104 ;  /* 0x0000006800687308 */ /* 0x000e620000000800 */
[----:B------:R-:W-:Y:S02]  /*7390*/  LOP3.LUT R23, R23, R34, RZ, 0xfc, !PT ;  /* 0x0000002217177212 */ /* 0x000fe400078efcff */
[----:B------:R-:W-:-:S02]  /*73a0*/  SHF.R.U32.HI R13, RZ, R14, R13 ;  /* 0x0000000eff0d7219 */ /* 0x000fc4000001160d */
[----:B------:R-:W-:Y:S02]  /*73b0*/  SHF.R.U32.HI R21, RZ, R14, R21 ;  /* 0x0000000eff157219 */ /* 0x000fe40000011615 */
[----:B------:R-:W-:Y:S01]  /*73c0*/  LOP3.LUT R19, R19, R30, RZ, 0xfc, !PT ;  /* 0x0000001e13137212 */ /* 0x000fe200078efcff */
[----:B------:R-:W2:Y:S01]  /*73d0*/  MUFU.EX2 R17, R17 ;  /* 0x0000001100117308 */ /* 0x000ea20000000800 */
[----:B------:R-:W-:Y:S02]  /*73e0*/  LOP3.LUT R29, R29, R38, RZ, 0xfc, !PT ;  /* 0x000000261d1d7212 */ /* 0x000fe400078efcff */
[----:B------:R-:W-:Y:S02]  /*73f0*/  LOP3.LUT R20, R33, R20, RZ, 0xfc, !PT ;  /* 0x0000001421147212 */ /* 0x000fe400078efcff */
[----:B------:R-:W-:Y:S02]  /*7400*/  LOP3.LUT R22, R41, R22, RZ, 0xfc, !PT ;  /* 0x0000001629167212 */ /* 0x000fe400078efcff */
[----:B------:R-:W-:-:S02]  /*7410*/  LOP3.LUT R15, R56, R15, RZ, 0xfc, !PT ;  /* 0x0000000f380f7212 */ /* 0x000fc400078efcff */
[----:B------:R-:W-:Y:S01]  /*7420*/  LOP3.LUT R25, R60, R25, RZ, 0xfc, !PT ;  /* 0x000000193c197212 */ /* 0x000fe200078efcff */
[----:B-1----:R-:W-:Y:S01]  /*7430*/  @!P2 FMUL R104, R104, R104 ;  /* 0x000000686868a220 */ /* 0x002fe20000400000 */
[----:B------:R-:W-:Y:S02]  /*7440*/  SEL R32, R40, R37, P6 ;  /* 0x0000002528207207 */ /* 0x000fe40003000000 */
[----:B------:R-:W-:Y:S01]  /*7450*/  SEL R28, R18, R23, P6 ;  /* 0x00000017121c7207 */ /* 0x000fe20003000000 */
[----:B------:R-:W-:-:S01]  /*7460*/  FFMA R5, R104, R5, R83 ;  /* 0x0000000568057223 */ /* 0x000fc20000000053 */
[----:B------:R-:W-:Y:S01]  /*7470*/  SEL R37, R37, R40, P6 ;  /* 0x0000002825257207 */ /* 0x000fe20003000000 */
[-C--:B------:R-:W-:Y:S01]  /*7480*/  FMUL R88, R88, R104.reuse ;  /* 0x0000006858587220 */ /* 0x080fe20000400000 */
[----:B------:R-:W-:Y:S01]  /*7490*/  LOP3.LUT R13, R13, 0xf, RZ, 0xc0, !PT ;  /* 0x0000000f0d0d7812 */ /* 0x000fe200078ec0ff */
[----:B--2---:R-:W-:Y:S01]  /*74a0*/  @!P3 FMUL R17, R17, R17 ;  /* 0x000000111111b220 */ /* 0x004fe20000400000 */
[----:B------:R-:W-:Y:S01]  /*74b0*/  LOP3.LUT R12, R21, 0xf, RZ, 0xc0, !PT ;  /* 0x0000000f150c7812 */ /* 0x000fe200078ec0ff */
[----:B------:R-:W-:Y:S01]  /*74c0*/  FMUL R89, R89, R104 ;  /* 0x0000006859597220 */ /* 0x000fe20000400000 */
[----:B------:R-:W-:Y:S01]  /*74d0*/  SEL R26, R16, R19, P6 ;  /* 0x00000013101a7207 */ /* 0x000fe20003000000 */
[----:B------:R-:W-:Y:S01]  /*74e0*/  SHFL.IDX PT, R21, R32, R13, 0x1c1f ;  /* 0x001c1f0d20157589 */ /* 0x000fe200000e0000 */
[----:B------:R-:W-:Y:S01]  /*74f0*/  SEL R23, R23, R18, P6 ;  /* 0x0000001217177207 */ /* 0x000fe20003000000 */
[----:B------:R-:W-:Y:S01]  /*7500*/  FFMA R0, R17, R0, R110 ;  /* 0x0000000011007223 */ /* 0x000fe2000000006e */
[----:B------:R-:W-:Y:S01]  /*7510*/  SEL R30, R20, R29, P6 ;  /* 0x0000001d141e7207 */ /* 0x000fe20003000000 */
[----:B------:R-:W1:Y:S01]  /*7520*/  SHFL.IDX PT, R34, R37, R12, 0x1c1f ;  /* 0x001c1f0c25227589 */ /* 0x000e6200000e0000 */
[----:B------:R-:W-:Y:S01]  /*7530*/  SEL R33, R29, R20, P6 ;  /* 0x000000141d217207 */ /* 0x000fe20003000000 */
[----:B------:R-:W-:Y:S01]  /*7540*/  FMUL R92, R92, R104 ;  /* 0x000000685c5c7220 */ /* 0x000fe20000400000 */
[----:B------:R-:W-:Y:S01]  /*7550*/  SEL R38, R15, R22, P6 ;  /* 0x000000160f267207 */ /* 0x000fe20003000000 */
[----:B------:R-:W-:Y:S01]  /*7560*/  SHFL.IDX PT, R29, R28, R13, 0x1c1f ;  /* 0x001c1f0d1c1d7589 */ /* 0x000fe200000e0000 */
[----:B------:R-:W-:Y:S01]  /*7570*/  SEL R39, R22, R15, P6 ;  /* 0x0000000f16277207 */ /* 0x000fe20003000000 */
[----:B------:R-:W-:Y:S01]  /*7580*/  FMUL R93, R93, R104 ;  /* 0x000000685d5d7220 */ /* 0x000fe20000400000 */
[----:B------:R-:W-:Y:S01]  /*7590*/  SEL R40, R64, R25, P6 ;  /* 0x0000001940287207 */ /* 0x000fe20003000000 */
[----:B------:R-:W2:Y:S01]  /*75a0*/  SHFL.IDX PT, R20, R23, R12, 0x1c1f ;  /* 0x001c1f0c17147589 */ /* 0x000ea200000e0000 */
[----:B------:R-:W-:Y:S01]  /*75b0*/  SEL R41, R25, R64, P6 ;  /* 0x0000004019297207 */ /* 0x000fe20003000000 */
[----:B------:R-:W-:Y:S01]  /*75c0*/  FMUL R96, R96, R104 ;  /* 0x0000006860607220 */ /* 0x000fe20000400000 */
[----:B------:R-:W-:Y:S01]  /*75d0*/  SEL R19, R19, R16, P6 ;  /* 0x0000001013137207 */ /* 0x000fe20003000000 */
[----:B------:R-:W-:Y:S01]  /*75e0*/  SHFL.IDX PT, R25, R24, R13, 0x1c1f ;  /* 0x001c1f0d18197589 */ /* 0x000fe200000e0000 */
[----:B------:R-:W-:Y:S01]  /*75f0*/  SHF.L.U32 R42, R11, 0x1f, RZ ;  /* 0x0000001f0b2a7819 */ /* 0x000fe200000006ff */
[-C--:B------:R-:W-:Y:S01]  /*7600*/  FMUL R97, R97, R104.reuse ;  /* 0x0000006861617220 */ /* 0x080fe20000400000 */
[-C--:B------:R-:W-:Y:S01]  /*7610*/  FMUL R100, R100, R104.reuse ;  /* 0x0000006864647220 */ /* 0x080fe20000400000 */
[----:B------:R-:W3:Y:S01]  /*7620*/  SHFL.IDX PT, R16, R27, R12, 0x1c1f ;  /* 0x001c1f0c1b107589 */ /* 0x000ee200000e0000 */
[----:B------:R4:W4:Y:S01]  /*7630*/  SYNCS.PHASECHK.TRANS64.TRYWAIT P2, [UR6+0x6000], R42 ;  /* 0x0060002aff0075a7 */ /* 0x0009220008040146 */
[----:B------:R-:W-:Y:S01]  /*7640*/  FMUL R101, R101, R104 ;  /* 0x0000006865657220 */ /* 0x000fe20000400000 */
[-C--:B------:R-:W-:Y:S01]  /*7650*/  FMUL R90, R90, R17.reuse ;  /* 0x000000115a5a7220 */ /* 0x080fe20000400000 */
[----:B------:R-:W-:Y:S01]  /*7660*/  SHFL.IDX PT, R31, R30, R13, 0x1c1f ;  /* 0x001c1f0d1e1f7589 */ /* 0x000fe200000e0000 */
[-C--:B------:R-:W-:Y:S01]  /*7670*/  FMUL R91, R91, R17.reuse ;  /* 0x000000115b5b7220 */ /* 0x080fe20000400000 */
[-C--:B------:R-:W-:Y:S01]  /*7680*/  FMUL R94, R94, R17.reuse ;  /* 0x000000115e5e7220 */ /* 0x080fe20000400000 */
[----:B------:R-:W-:Y:S01]  /*7690*/  FMUL R95, R95, R17 ;  /* 0x000000115f5f7220 */ /* 0x000fe20000400000 */
[----:B------:R5:W3:Y:S01]  /*76a0*/  SHFL.IDX PT, R22, R33, R12, 0x1c1f ;  /* 0x001c1f0c21167589 */ /* 0x000ae200000e0000 */
[----:B-1----:R-:W-:Y:S01]  /*76b0*/  PRMT R32, R21, R7, R34 ;  /* 0x0000000715207216 */ /* 0x002fe20000000022 */
[-C--:B------:R-:W-:Y:S01]  /*76c0*/  FMUL R98, R98, R17.reuse ;  /* 0x0000001162627220 */ /* 0x080fe20000400000 */
[-C--:B------:R-:W-:Y:S01]  /*76d0*/  FMUL R99, R99, R17.reuse ;  /* 0x0000001163637220 */ /* 0x080fe20000400000 */
[----:B------:R-:W-:Y:S01]  /*76e0*/  SHFL.IDX PT, R36, R36, R13, 0x1c1f ;  /* 0x001c1f0d24247589 */ /* 0x000fe200000e0000 */
[-C--:B------:R-:W-:Y:S01]  /*76f0*/  FMUL R102, R102, R17.reuse ;  /* 0x0000001166667220 */ /* 0x080fe20000400000 */
[----:B------:R-:W-:-:S02]  /*7700*/  FMUL R103, R103, R17 ;  /* 0x0000001167677220 */ /* 0x000fc40000400000 */
[----:B------:R-:W1:Y:S01]  /*7710*/  SHFL.IDX PT, R35, R35, R12, 0x1c1f ;  /* 0x001c1f0c23237589 */ /* 0x000e6200000e0000 */
[----:B--2---:R-:W-:Y:S02]  /*7720*/  PRMT R28, R29, R7, R20 ;  /* 0x000000071d1c7216 */ /* 0x004fe40000000014 */
[-C--:B-----5:R-:W-:Y:S01]  /*7730*/  PRMT R33, R21, R6.reuse, R34 ;  /* 0x0000000615217216 */ /* 0x0a0fe20000000022 */
[----:B------:R-:W-:Y:S01]  /*7740*/  SHFL.IDX PT, R15, R26, R13, 0x1c1f ;  /* 0x001c1f0d1a0f7589 */ /* 0x000fe200000e0000 */
[----:B------:R-:W-:-:S03]  /*7750*/  PRMT R29, R29, R6, R20 ;  /* 0x000000061d1d7216 */ /* 0x000fc60000000014 */
[----:B------:R-:W2:Y:S01]  /*7760*/  SHFL.IDX PT, R18, R19, R12, 0x1c1f ;  /* 0x001c1f0c13127589 */ /* 0x000ea200000e0000 */
[CCC-:B---3--:R-:W-:Y:S02]  /*7770*/  PRMT R24, R25.reuse, R7.reuse, R16.reuse ;  /* 0x0000000719187216 */ /* 0x1c8fe40000000010 */
[-C--:B------:R-:W-:Y:S01]  /*7780*/  PRMT R25, R25, R6.reuse, R16 ;  /* 0x0000000619197216 */ /* 0x080fe20000000010 */
[----:B------:R-:W-:Y:S04]  /*7790*/  SHFL.IDX PT, R38, R38, R13, 0x1c1f ;  /* 0x001c1f0d26267589 */ /* 0x000fe800000e0000 */
[----:B------:R-:W3:Y:S01]  /*77a0*/  SHFL.IDX PT, R39, R39, R12, 0x1c1f ;  /* 0x001c1f0c27277589 */ /* 0x000ee200000e0000 */
[CCC-:B------:R-:W-:Y:S02]  /*77b0*/  PRMT R30, R31.reuse, R7.reuse, R22.reuse ;  /* 0x000000071f1e7216 */ /* 0x1c0fe40000000016 */
[----:B------:R-:W-:Y:S01]  /*77c0*/  PRMT R31, R31, R6, R22 ;  /* 0x000000061f1f7216 */ /* 0x000fe20000000016 */
[----:B------:R-:W-:Y:S04]  /*77d0*/  SHFL.IDX PT, R40, R40, R13, 0x1c1f ;  /* 0x001c1f0d28287589 */ /* 0x000fe800000e0000 */
[----:B------:R-:W5:Y:S01]  /*77e0*/  SHFL.IDX PT, R41, R41, R12, 0x1c1f ;  /* 0x001c1f0c29297589 */ /* 0x000f6200000e0000 */
[----:B-1----:R-:W-:-:S02]  /*77f0*/  PRMT R34, R36, R7, R35 ;  /* 0x0000000724227216 */ /* 0x002fc40000000023 */
[-C--:B------:R-:W-:Y:S02]  /*7800*/  PRMT R35, R36, R6.reuse, R35 ;  /* 0x0000000624237216 */ /* 0x080fe40000000023 */
[CCC-:B--2---:R-:W-:Y:S02]  /*7810*/  PRMT R26, R15.reuse, R7.reuse, R18.reuse ;  /* 0x000000070f1a7216 */ /* 0x1c4fe40000000012 */
[-C--:B------:R-:W-:Y:S02]  /*7820*/  PRMT R27, R15, R6.reuse, R18 ;  /* 0x000000060f1b7216 */ /* 0x080fe40000000012 */
[CCC-:B---3--:R-:W-:Y:S02]  /*7830*/  PRMT R56, R38.reuse, R7.reuse, R39.reuse ;  /* 0x0000000726387216 */ /* 0x1c8fe40000000027 */
[----:B------:R-:W-:Y:S02]  /*7840*/  PRMT R57, R38, R6, R39 ;  /* 0x0000000626397216 */ /* 0x000fe40000000027 */
[----:B-----5:R-:W-:-:S02]  /*7850*/  PRMT R58, R40, R7, R41 ;  /* 0x00000007283a7216 */ /* 0x020fc40000000029 */
[----:B------:R-:W-:Y:S01]  /*7860*/  PRMT R59, R40, R6, R41 ;  /* 0x00000006283b7216 */ /* 0x000fe20000000029 */
[----:B----4-:R-:W-:Y:S06]  /*7870*/  @!P0 BRA `(.L_x_27) ;  /* 0x0000000000048947 */ /* 0x010fec0003800000 */
[----:B------:R-:W-:Y:S01]  /*7880*/  BPT.TRAP 0x1 ;  /* 0x000000040000795c */ /* 0x000fe20000300000 */
.L_x_27:
[----:B------:R-:W-:Y:S05]  /*7890*/  @P2 BRA `(.L_x_28) ;  /* 0x0000000000082947 */ /* 0x000fea0003800000 */
[----:B------:R-:W1:Y:S02]  /*78a0*/  SYNCS.PHASECHK.TRANS64.TRYWAIT P2, [UR6+0x6000], R42 ;  /* 0x0060002aff0075a7 */ /* 0x000e640008040146 */
[----:B-1----:R-:W-:Y:S05]  /*78b0*/  @!P2 BRA `(.L_x_29) ;  /* 0x0000006000d8a947 */ /* 0x002fea0003800000 */
.L_x_28:
[----:B------:R-:W-:Y:S01]  /*78c0*/  ULEA UR6, UR7, UR8, 0x8 ;  /* 0x0000000807067291 */ /* 0x000fe2000f8e403f */
[----:B------:R-:W-:Y:S01]  /*78d0*/  WARPGROUP.ARRIVE ;  /* 0x00000000000079c5 */ /* 0x000fe20000000000 */
[----:B------:R-:W-:Y:S02]  /*78e0*/  UMOV UR15, 0x40000040 ;  /* 0x40000040000f7882 */ /* 0x000fe40000000000 */
[----:B------:R-:W-:-:S03]  /*78f0*/  UIADD3 UR10, UR6, 0x2, URZ ;  /* 0x00000002060a7890 */ /* 0x000fc6000fffe03f */
[----:B------:R-:W-:Y:S02]  /*7900*/  UMOV UR14, UR6 ;  /* 0x00000006000e7c82 */ /* 0x000fe40008000000 */
[----:B------:R-:W-:Y:S01]  /*7910*/  QGMMA.64x32x32.F32.E4M3.E4M3 R88, R24, gdesc[UR12], R88, gsb0 ;  /* 0x0060000c18587df3 */ /* 0x000fe20008000858 */
[----:B------:R-:W-:Y:S01]  /*7920*/  UMOV UR15, 0x40000040 ;  /* 0x40000040000f7882 */ /* 0x000fe20000000000 */
[----:B------:R-:W-:Y:S01]  /*7930*/  UMOV UR14, UR10 ;  /* 0x0000000a000e7c82 */ /* 0x000fe20008000000 */
[----:B------:R-:W-:Y:S02]  /*7940*/  UIADD3 UR10, UR6, 0x4, URZ ;  /* 0x00000004060a7890 */ /* 0x000fe4000fffe03f */
[----:B------:R-:W-:Y:S01]  /*7950*/  UIADD3 UR6, UR6, 0x6, URZ ;  /* 0x0000000606067890 */ /* 0x000fe2000fffe03f */
[----:B------:R-:W-:Y:S02]  /*7960*/  WARPGROUP.DEPBAR.LE gsb0, 0x0 ;  /* 0x00008000000079c5 */ /* 0x000fe40000010000 */
[----:B------:R-:W-:-:S06]  /*7970*/  WARPGROUP.ARRIVE ;  /* 0x00000000000079c5 */ /* 0x000fcc0000000000 */
[----:B------:R-:W-:Y:S01]  /*7980*/  QGMMA.64x32x32.F32.E4M3.E4M3 R88, R28, gdesc[UR12], R88, gsb0 ;  /* 0x0060000c1c587df3 */ /* 0x000fe20008000858 */
[----:B------:R-:W-:Y:S01]  /*7990*/  UMOV UR14, UR10 ;  /* 0x0000000a000e7c82 */ /* 0x000fe20008000000 */
[----:B------:R-:W-:Y:S01]  /*79a0*/  UMOV UR15, 0x40000040 ;  /* 0x40000040000f7882 */ /* 0x000fe20000000000 */
[----:B------:R-:W-:Y:S02]  /*79b0*/  WARPGROUP.DEPBAR.LE gsb0, 0x0 ;  /* 0x00008000000079c5 */ /* 0x000fe40000010000 */
[----:B------:R-:W-:-:S06]  /*79c0*/  WARPGROUP.ARRIVE ;  /* 0x00000000000079c5 */ /* 0x000fcc0000000000 */
[----:B------:R-:W-:Y:S01]  /*79d0*/  QGMMA.64x32x32.F32.E4M3.E4M3 R88, R32, gdesc[UR12], R88, gsb0 ;  /* 0x0060000c20587df3 */ /* 0x000fe20008000858 */
[----:B------:R-:W-:Y:S01]  /*79e0*/  UMOV UR14, UR6 ;  /* 0x00000006000e7c82 */ /* 0x000fe20008000000 */
[----:B------:R-:W-:Y:S01]  /*79f0*/  UMOV UR15, 0x40000040 ;  /* 0x40000040000f7882 */ /* 0x000fe20000000000 */
[----:B------:R-:W-:Y:S02]  /*7a00*/  WARPGROUP.DEPBAR.LE gsb0, 0x0 ;  /* 0x00008000000079c5 */ /* 0x000fe40000010000 */
[----:B------:R-:W-:-:S06]  /*7a10*/  WARPGROUP.ARRIVE ;  /* 0x00000000000079c5 */ /* 0x000fcc0000000000 */
[----:B------:R-:W-:Y:S03]  /*7a20*/  QGMMA.64x32x32.F32.E4M3.E4M3 R88, R56, gdesc[UR12], R88, gsb0 ;  /* 0x0060000c38587df3 */ /* 0x000fe60008000858 */
[----:B------:R-:W-:Y:S02]  /*7a30*/  WARPGROUP.DEPBAR.LE gsb0, 0x0 ;  /* 0x00008000000079c5 */ /* 0x000fe40000010000 */
[----:B------:R-:W-:Y:S05]  /*7a40*/  @!P0 BRA `(.L_x_30) ;  /* 0x0000000000048947 */ /* 0x000fea0003800000 */
[----:B------:R-:W-:Y:S01]  /*7a50*/  BPT.TRAP 0x1 ;  /* 0x000000040000795c */ /* 0x000fe20000300000 */
.L_x_30:
[----:B------:R-:W-:-:S04]  /*7a60*/  ULEA UR6, UR9, UR38, 0x3 ;  /* 0x0000002609067291 */ /* 0x000fc8000f8e183f */
[----:B------:R-:W-:-:S04]  /*7a70*/  UIADD3 UR6, UR6, 0x6028, URZ ;  /* 0x0000602806067890 */ /* 0x000fc8000fffe03f */
[----:B------:R-:W-:-:S09]  /*7a80*/  UPRMT UR6, URZ, 0x654, UR6 ;  /* 0x000006543f067896 */ /* 0x000fd20008000006 */
[----:B------:R-:W-:Y:S01]  /*7a90*/  SYNCS.ARRIVE.TRANS64.RED.A1T0 RZ, [UR6], RZ ;  /* 0x000000ffffff79a7 */ /* 0x000fe20008100406 */
[----:B------:R-:W-:Y:S05]  /*7aa0*/  @P1 BRA `(.L_x_31) ;  /* 0x0000000000041947 */ /* 0x000fea0003800000 */
[----:B------:R-:W-:Y:S01]  /*7ab0*/  BPT.TRAP 0x1 ;  /* 0x000000040000795c */ /* 0x000fe20000300000 */
.L_x_31:
[----:B------:R-:W-:-:S04]  /*7ac0*/  UIADD3 UR9, UR9, 0x1, URZ ;  /* 0x0000000109097890 */ /* 0x000fc8000fffe03f */
[----:B------:R-:W-:-:S04]  /*7ad0*/  UISETP.NE.AND UP0, UPT, UR9, 0x5, UPT ;  /* 0x000000050900788c */ /* 0x000fc8000bf05270 */
[----:B------:R-:W-:Y:S01]  /*7ae0*/  USEL UR9, UR9, URZ, UP0 ;  /* 0x0000003f09097287 */ /* 0x000fe20008000000 */
[----:B------:R-:W-:Y:S11]  /*7af0*/  @!P0 BRA `(.L_x_32) ;  /* 0x0000000000048947 */ /* 0x000ff60003800000 */
[----:B------:R-:W-:Y:S01]  /*7b00*/  BPT.TRAP 0x1 ;  /* 0x000000040000795c */ /* 0x000fe20000300000 */
.L_x_32:
[----:B------:R-:W-:-:S04]  /*7b10*/  ULEA UR6, UR9, UR38, 0x3 ;  /* 0x0000002609067291 */ /* 0x000fc8000f8e183f */
[----:B------:R-:W-:-:S04]  /*7b20*/  UIADD3 UR6, UR6, 0x6028, URZ ;  /* 0x0000602806067890 */ /* 0x000fc8000fffe03f */
[----:B------:R-:W-:-:S09]  /*7b30*/  UPRMT UR6, URZ, 0x654, UR6 ;  /* 0x000006543f067896 */ /* 0x000fd20008000006 */
[----:B------:R-:W-:Y:S01]  /*7b40*/  SYNCS.ARRIVE.TRANS64.RED.A1T0 RZ, [UR6], RZ ;  /* 0x000000ffffff79a7 */ /* 0x000fe20008100406 */
[----:B------:R-:W-:Y:S05]  /*7b50*/  @P1 BRA `(.L_x_33) ;  /* 0x0000000000041947 */ /* 0x000fea0003800000 */
[----:B------:R-:W-:Y:S01]  /*7b60*/  BPT.TRAP 0x1 ;  /* 0x000000040000795c */ /* 0x000fe20000300000 */
.L_x_33:
[----:B------:R-:W-:Y:S01]  /*7b70*/  UIADD3 UR10, UR7, 0x1, URZ ;  /* 0x00000001070a7890 */ /* 0x000fe2000fffe03f */
[C---:B------:R-:W-:Y:S01]  /*7b80*/  ISETP.GT.AND P2, PT, R10.reuse, 0x2, PT ;  /* 0x000000020a00780c */ /* 0x040fe20003f44270 */
[----:B------:R-:W-:Y:S01]  /*7b90*/  UIADD3 UR9, UR9, 0x1, URZ ;  /* 0x0000000109097890 */ /* 0x000fe2000fffe03f */
[----:B------:R-:W-:Y:S01]  /*7ba0*/  VIADD R10, R10, 0xffffffff ;  /* 0xffffffff0a0a7836 */ /* 0x000fe20000000000 */
[----:B------:R-:W-:Y:S01]  /*7bb0*/  UISETP.NE.AND UP2, UPT, UR10, 0x5, UPT ;  /* 0x000000050a00788c */ /* 0x000fe2000bf45270 */
[----:B------:R-:W-:Y:S01]  /*7bc0*/  VIADD R8, R8, 0x80 ;  /* 0x0000008008087836 */ /* 0x000fe20000000000 */
[----:B------:R-:W-:Y:S01]  /*7bd0*/  UISETP.NE.AND UP0, UPT, UR9, 0x5, UPT ;  /* 0x000000050900788c */ /* 0x000fe2000bf05270 */
[----:B------:R-:W-:Y:S01]  /*7be0*/  IMAD.MOV.U32 R17, RZ, RZ, R4 ;  /* 0x000000ffff117224 */ /* 0x000fe200078e0004 */
[----:B------:R-:W-:Y:S01]  /*7bf0*/  USEL UR6, URZ, 0x1, UP2 ;  /* 0x000000013f067887 */ /* 0x000fe20009000000 */
[----:B-1----:R-:W-:Y:S01]  /*7c00*/  IMAD.MOV.U32 R15, RZ, RZ, R9 ;  /* 0x000000ffff0f7224 */ /* 0x002fe200078e0009 */
[----:B------:R-:W-:-:S02]  /*7c10*/  USEL UR9, UR9, URZ, UP0 ;  /* 0x0000003f09097287 */ /* 0x000fc40008000000 */
[----:B------:R-:W-:Y:S02]  /*7c20*/  USEL UR10, UR10, URZ, UP2 ;  /* 0x0000003f0a0a7287 */ /* 0x000fe40009000000 */
[----:B------:R-:W-:Y:S01]  /*7c30*/  LOP3.LUT R11, R11, UR6, RZ, 0x3c, !PT ;  /* 0x000000060b0b7c12 */ /* 0x000fe2000f8e3cff */
[----:B------:R-:W-:Y:S09]  /*7c40*/  @P2 BRA `(.L_x_34) ;  /* 0xffffffcc00302947 */ /* 0x000ff2000383ffff */
.L_x_23:
[----:B------:R-:W-:-:S13]  /*7c50*/  ISETP.GE.AND P2, PT, R10, 0x1, PT ;  /* 0x000000010a00780c */ /* 0x000fda0003f46270 */
[----:B------:R-:W-:Y:S05]  /*7c60*/  @!P2 BRA `(.L_x_35) ;  /* 0x0000003c003ca947 */ /* 0x000fea0003800000 */
[----:B------:R-:W-:Y:S01]  /*7c70*/  IMAD.MOV.U32 R15, RZ, RZ, R4 ;  /* 0x000000ffff0f7224 */ /* 0x000fe200078e0004 */
[----:B------:R-:W-:Y:S01]  /*7c80*/  ULDC UR12, c[0x0][0x604] ;  /* 0x00018100000c7ab9 */ /* 0x000fe20000000800 */
[----:B------:R-:W-:-:S07]  /*7c90*/  IMAD.MOV.U32 R14, RZ, RZ, R9 ;  /* 0x000000ffff0e7224 */ /* 0x000fce00078e0009 */
.L_x_46:
[----:B------:R-:W-:Y:S05]  /*7ca0*/  @!P0 BRA `(.L_x_36) ;  /* 0x0000000000048947 */ /* 0x000fea0003800000 */
[----:B------:R-:W-:Y:S01]  /*7cb0*/  BPT.TRAP 0x1 ;  /* 0x000000040000795c */ /* 0x000fe20000300000 */
.L_x_36:
[----:B------:R-:W-:Y:S01]  /*7cc0*/  ULEA UR6, UR10, UR38, 0x3 ;  /* 0x000000260a067291 */ /* 0x000fe2000f8e183f */
[----:B------:R-:W-:-:S08]  /*7cd0*/  SHF.L.U32 R4, R11, 0x1f, RZ ;  /* 0x0000001f0b047819 */ /* 0x000fd000000006ff */
[----:B------:R-:W1:Y:S02]  /*7ce0*/  SYNCS.PHASECHK.TRANS64.TRYWAIT P2, [UR6+0x6000], R4 ;  /* 0x00600004ff0075a7 */ /* 0x000e640008040146 */
[----:B-1----:R-:W-:Y:S05]  /*7cf0*/  @!P2 BRA `(.L_x_37) ;  /* 0x0000005c00e0a947 */ /* 0x002fea0003800000 */
.L_x_104:
        /* <DEDUP_REMOVED lines=12> */
.L_x_38:
[----:B-1----:R-:W-:Y:S01]  /*7dc0*/  VIADD R4, R8, 0x1 ;  /* 0x0000000108047836 */ /* 0x002fe20000000000 */
[----:B------:R-:W-:Y:S01]  /*7dd0*/  ISETP.GE.AND P2, PT, R2, R8, PT ;  /* 0x000000080200720c */ /* 0x000fe20003f46270 */
[C---:B------:R-:W-:Y:S01]  /*7de0*/  VIADD R9, R8.reuse, 0x8 ;  /* 0x0000000808097836 */ /* 0x040fe20000000000 */
[----:B------:R-:W-:Y:S01]  /*7df0*/  ULEA UR6, UR7, UR38, 0x3 ;  /* 0x0000002607067291 */ /* 0x000fe2000f8e183f */
[----:B------:R-:W-:Y:S01]  /*7e00*/  VIADD R16, R8, 0x9 ;  /* 0x0000000908107836 */ /* 0x000fe20000000000 */
[----:B------:R-:W-:Y:S01]  /*7e10*/  ISETP.GE.AND P3, PT, R2, R4, PT ;  /* 0x000000040200720c */ /* 0x000fe20003f66270 */
[----:B------:R-:W-:Y:S01]  /*7e20*/  VIADD R17, R8, 0x10 ;  /* 0x0000001008117836 */ /* 0x000fe20000000000 */
[----:B------:R-:W-:Y:S02]  /*7e30*/  FSEL R24, R24, -INF , P2 ;  /* 0xff80000018187808 */ /* 0x000fe40001000000 */
[----:B------:R-:W-:Y:S02]  /*7e40*/  ISETP.GE.AND P2, PT, R2, R9, PT ;  /* 0x000000090200720c */ /* 0x000fe40003f46270 */
[----:B------:R-:W-:-:S02]  /*7e50*/  FSEL R25, R25, -INF , P3 ;  /* 0xff80000019197808 */ /* 0x000fc40001800000 */
[----:B------:R-:W-:Y:S02]  /*7e60*/  FMNMX R18, R24, R15, !PT ;  /* 0x0000000f18127209 */ /* 0x000fe40007800000 */
[----:B------:R-:W-:Y:S02]  /*7e70*/  ISETP.GE.AND P3, PT, R2, R16, PT ;  /* 0x000000100200720c */ /* 0x000fe40003f66270 */
[----:B------:R-:W-:Y:S02]  /*7e80*/  FSEL R28, R28, -INF , P2 ;  /* 0xff8000001c1c7808 */ /* 0x000fe40001000000 */
[----:B------:R-:W-:Y:S01]  /*7e90*/  FMNMX R19, R25, R18, !PT ;  /* 0x0000001219137209 */ /* 0x000fe20007800000 */
[----:B------:R-:W-:Y:S01]  /*7ea0*/  VIADD R18, R8, 0x11 ;  /* 0x0000001108127836 */ /* 0x000fe20000000000 */
[----:B------:R-:W-:Y:S02]  /*7eb0*/  ISETP.GE.AND P2, PT, R2, R17, PT ;  /* 0x000000110200720c */ /* 0x000fe40003f46270 */
[----:B------:R-:W-:-:S02]  /*7ec0*/  FSEL R29, R29, -INF , P3 ;  /* 0xff8000001d1d7808 */ /* 0x000fc40001800000 */
[----:B------:R-:W-:Y:S01]  /*7ed0*/  FMNMX R20, R28, R19, !PT ;  /* 0x000000131c147209 */ /* 0x000fe20007800000 */
[----:B------:R-:W-:Y:S01]  /*7ee0*/  VIADD R19, R8, 0x18 ;  /* 0x0000001808137836 */ /* 0x000fe20000000000 */
        /* <DEDUP_REMOVED lines=102> */
[----:B------:R-:W-:Y:S02]  /*8550*/  FMNMX R126, R80, R125, !PT ;  /* 0x0000007d507e7209 */ /* 0x000fe40007800000 */
[----:B------:R-:W-:Y:S02]  /*8560*/  ISETP.GE.AND P3, PT, R2, R124, PT ;  /* 0x0000007c0200720c */ /* 0x000fe40003f66270 */
[----:B------:R-:W-:Y:S02]  /*8570*/  FSEL R84, R84, -INF , P2 ;  /* 0xff80000054547808 */ /* 0x000fe40001000000 */
[----:B------:R-:W-:Y:S02]  /*8580*/  FMNMX R125, R81, R126, !PT ;  /* 0x0000007e517d7209 */ /* 0x000fe40007800000 */
[----:B------:R-:W-:Y:S02]  /*8590*/  FSEL R85, R85, -INF , P3 ;  /* 0xff80000055557808 */ /* 0x000fe40001800000 */
[----:B------:R-:W-:-:S02]  /*85a0*/  FMNMX R126, R84, R125, !PT ;  /* 0x0000007d547e7209 */ /* 0x000fc40007800000 */
[----:B------:R-:W-:Y:S02]  /*85b0*/  ISETP.GE.AND P3, PT, R3, R4, PT ;  /* 0x000000040300720c */ /* 0x000fe40003f66270 */
[----:B------:R-:W-:Y:S02]  /*85c0*/  FMNMX R126, R85, R126, !PT ;  /* 0x0000007e557e7209 */ /* 0x000fe40007800000 */
[C---:B------:R-:W-:Y:S02]  /*85d0*/  ISETP.GE.AND P5, PT, R3.reuse, R16, PT ;  /* 0x000000100300720c */ /* 0x040fe40003fa6270 */
[----:B------:R-:W-:Y:S01]  /*85e0*/  ISETP.GE.AND P2, PT, R3, R9, PT ;  /* 0x000000090300720c */ /* 0x000fe20003f46270 */
[----:B------:R-:W1:Y:S01]  /*85f0*/  SHFL.BFLY PT, R125, R126, 0x1, 0x1f ;  /* 0x0c201f007e7d7f89 */ /* 0x000e6200000e0000 */
[----:B------:R-:W-:Y:S02]  /*8600*/  FSEL R31, R31, -INF , P5 ;  /* 0xff8000001f1f7808 */ /* 0x000fe40002800000 */
[----:B------:R-:W-:-:S02]  /*8610*/  ISETP.GE.AND P5, PT, R3, R20, PT ;  /* 0x000000140300720c */ /* 0x000fc40003fa6270 */
[----:B------:R-:W-:Y:S02]  /*8620*/  ISETP.GE.AND P4, PT, R3, R17, PT ;  /* 0x000000110300720c */ /* 0x000fe40003f86270 */
[----:B------:R-:W-:Y:S02]  /*8630*/  FSEL R39, R39, -INF , P5 ;  /* 0xff80000027277808 */ /* 0x000fe40002800000 */
[C---:B------:R-:W-:Y:S02]  /*8640*/  ISETP.GE.AND P5, PT, R3.reuse, R104, PT ;  /* 0x000000680300720c */ /* 0x040fe40003fa6270 */
[----:B------:R-:W-:Y:S02]  /*8650*/  FSEL R30, R30, -INF , P2 ;  /* 0xff8000001e1e7808 */ /* 0x000fe40001000000 */
[----:B------:R-:W-:Y:S02]  /*8660*/  ISETP.GE.AND P2, PT, R3, R19, PT ;  /* 0x000000130300720c */ /* 0x000fe40003f46270 */
[----:B------:R-:W-:-:S02]  /*8670*/  FSEL R34, R34, -INF , P4 ;  /* 0xff80000022227808 */ /* 0x000fc40002000000 */
[----:B------:R-:W-:Y:S02]  /*8680*/  FSEL R27, R27, -INF , P3 ;  /* 0xff8000001b1b7808 */ /* 0x000fe40001800000 */
[----:B------:R-:W-:Y:S02]  /*8690*/  ISETP.GE.AND P4, PT, R3, R21, PT ;  /* 0x000000150300720c */ /* 0x000fe40003f86270 */
[----:B------:R-:W-:Y:S02]  /*86a0*/  FSEL R47, R47, -INF , P5 ;  /* 0xff8000002f2f7808 */ /* 0x000fe40002800000 */
[C---:B------:R-:W-:Y:S02]  /*86b0*/  ISETP.GE.AND P3, PT, R3.reuse, R18, PT ;  /* 0x000000120300720c */ /* 0x040fe40003f66270 */
[----:B-1----:R-:W-:Y:S02]  /*86c0*/  FMNMX R125, R126, R125, !PT ;  /* 0x0000007d7e7d7209 */ /* 0x002fe40007800000 */
[----:B------:R-:W-:-:S02]  /*86d0*/  ISETP.GE.AND P5, PT, R3, R108, PT ;  /* 0x0000006c0300720c */ /* 0x000fc40003fa6270 */
[----:B------:R-:W-:Y:S01]  /*86e0*/  FSEL R38, R38, -INF , P2 ;  /* 0xff80000026267808 */ /* 0x000fe20001000000 */
[----:B------:R-:W1:Y:S01]  /*86f0*/  SHFL.BFLY PT, R4, R125, 0x2, 0x1f ;  /* 0x0c401f007d047f89 */ /* 0x000e6200000e0000 */
[----:B------:R-:W-:Y:S02]  /*8700*/  ISETP.GE.AND P2, PT, R3, R23, PT ;  /* 0x000000170300720c */ /* 0x000fe40003f46270 */
[----:B------:R-:W-:Y:S02]  /*8710*/  FSEL R42, R42, -INF , P4 ;  /* 0xff8000002a2a7808 */ /* 0x000fe40002000000 */
[----:B------:R-:W-:Y:S02]  /*8720*/  FSEL R35, R35, -INF , P3 ;  /* 0xff80000023237808 */ /* 0x000fe40001800000 */
[----:B------:R-:W-:Y:S02]  /*8730*/  ISETP.GE.AND P4, PT, R3, R105, PT ;  /* 0x000000690300720c */ /* 0x000fe40003f86270 */
[----:B------:R-:W-:-:S02]  /*8740*/  FSEL R55, R55, -INF , P5 ;  /* 0xff80000037377808 */ /* 0x000fc40002800000 */
[C---:B------:R-:W-:Y:S02]  /*8750*/  ISETP.GE.AND P3, PT, R3.reuse, R22, PT ;  /* 0x000000160300720c */ /* 0x040fe40003f66270 */
[C---:B------:R-:W-:Y:S02]  /*8760*/  ISETP.GE.AND P5, PT, R3.reuse, R112, PT ;  /* 0x000000700300720c */ /* 0x040fe40003fa6270 */
[----:B------:R-:W-:Y:S02]  /*8770*/  FSEL R46, R46, -INF , P2 ;  /* 0xff8000002e2e7808 */ /* 0x000fe40001000000 */
[----:B------:R-:W-:Y:S02]  /*8780*/  ISETP.GE.AND P2, PT, R3, R107, PT ;  /* 0x0000006b0300720c */ /* 0x000fe40003f46270 */
[----:B------:R-:W-:Y:S02]  /*8790*/  FSEL R50, R50, -INF , P4 ;  /* 0xff80000032327808 */ /* 0x000fe40002000000 */
[----:B------:R-:W-:-:S02]  /*87a0*/  FSEL R43, R43, -INF , P3 ;  /* 0xff8000002b2b7808 */ /* 0x000fc40001800000 */
[----:B------:R-:W-:Y:S02]  /*87b0*/  ISETP.GE.AND P4, PT, R3, R109, PT ;  /* 0x0000006d0300720c */ /* 0x000fe40003f86270 */
[----:B-1----:R-:W-:Y:S02]  /*87c0*/  FMNMX R4, R125, R4, !PT ;  /* 0x000000047d047209 */ /* 0x002fe40007800000 */
[----:B------:R-:W-:Y:S02]  /*87d0*/  FSEL R63, R63, -INF , P5 ;  /* 0xff8000003f3f7808 */ /* 0x000fe40002800000 */
[----:B------:R-:W-:Y:S02]  /*87e0*/  ISETP.GE.AND P3, PT, R3, R106, PT ;  /* 0x0000006a0300720c */ /* 0x000fe40003f66270 */
[----:B------:R-:W-:Y:S02]  /*87f0*/  FSETP.NEU.AND P5, PT, R4, -INF , PT ;  /* 0xff8000000400780b */ /* 0x000fe40003fad000 */
[----:B------:R-:W-:-:S02]  /*8800*/  FSEL R54, R54, -INF , P2 ;  /* 0xff80000036367808 */ /* 0x000fc40001000000 */
[----:B------:R-:W-:Y:S02]  /*8810*/  ISETP.GE.AND P2, PT, R3, R111, PT ;  /* 0x0000006f0300720c */ /* 0x000fe40003f46270 */
[----:B------:R-:W-:Y:S02]  /*8820*/  FSEL R58, R58, -INF , P4 ;  /* 0xff8000003a3a7808 */ /* 0x000fe40002000000 */
[----:B------:R-:W-:Y:S02]  /*8830*/  FSEL R51, R51, -INF , P3 ;  /* 0xff80000033337808 */ /* 0x000fe40001800000 */
[C---:B------:R-:W-:Y:S02]  /*8840*/  ISETP.GE.AND P4, PT, R3.reuse, R113, PT ;  /* 0x000000710300720c */ /* 0x040fe40003f86270 */
[----:B------:R-:W-:Y:S02]  /*8850*/  FSEL R22, R4, RZ, P5 ;  /* 0x000000ff04167208 */ /* 0x000fe40002800000 */
[----:B------:R-:W-:-:S02]  /*8860*/  ISETP.GE.AND P3, PT, R3, R110, PT ;  /* 0x0000006e0300720c */ /* 0x000fc40003f66270 */
[----:B------:R-:W-:Y:S01]  /*8870*/  FSEL R62, R62, -INF , P2 ;  /* 0xff8000003e3e7808 */ /* 0x000fe20001000000 */
[C---:B------:R-:W-:Y:S01]  /*8880*/  FMUL R104, R22.reuse, UR12 ;  /* 0x0000000c16687c20 */ /* 0x040fe20008400000 */
[----:B------:R-:W-:Y:S01]  /*8890*/  ISETP.GE.AND P2, PT, R3, R115, PT ;  /* 0x000000730300720c */ /* 0x000fe20003f46270 */
[----:B------:R-:W-:-:S01]  /*88a0*/  FADD R22, -R22, R15 ;  /* 0x0000000f16167221 */ /* 0x000fc20000000100 */
[----:B------:R-:W-:Y:S01]  /*88b0*/  FSEL R66, R66, -INF , P4 ;  /* 0xff80000042427808 */ /* 0x000fe20002000000 */
[----:B------:R-:W-:-:S01]  /*88c0*/  FFMA R24, R24, UR12, -R104 ;  /* 0x0000000c18187c23 */ /* 0x000fc20008000868 */
[----:B------:R-:W-:Y:S01]  /*88d0*/  FSEL R59, R59, -INF , P3 ;  /* 0xff8000003b3b7808 */ /* 0x000fe20001800000 */
[----:B------:R-:W-:-:S01]  /*88e0*/  FFMA R18, R28, UR12, -R104 ;  /* 0x0000000c1c127c23 */ /* 0x000fc20008000868 */
[----:B------:R-:W-:Y:S01]  /*88f0*/  ISETP.GE.AND P4, PT, R3, R116, PT ;  /* 0x000000740300720c */ /* 0x000fe20003f86270 */
[----:B------:R-:W-:-:S01]  /*8900*/  FFMA R25, R25, UR12, -R104 ;  /* 0x0000000c19197c23 */ /* 0x000fc20008000868 */
[----:B------:R-:W-:Y:S01]  /*8910*/  ISETP.GE.AND P3, PT, R3, R114, PT ;  /* 0x000000720300720c */ /* 0x000fe20003f66270 */
        /* <DEDUP_REMOVED lines=19> */
[----:B------:R-:W-:Y:S01]  /*8a50*/  FSETP.GEU.AND P2, PT, R24, -126, PT ;  /* 0xc2fc00001800780b */ /* 0x000fe20003f4e000 */
[----:B------:R-:W-:-:S01]  /*8a60*/  FFMA R84, R84, UR12, -R104 ;  /* 0x0000000c54547c23 */ /* 0x000fc20008000868 */
[----:B------:R-:W-:Y:S01]  /*8a70*/  ISETP.GE.AND P5, PT, R3, R122, PT ;  /* 0x0000007a0300720c */ /* 0x000fe20003fa6270 */
[----:B------:R-:W-:Y:S01]  /*8a80*/  FMUL R22, R22, UR12 ;  /* 0x0000000c16167c20 */ /* 0x000fe20008400000 */
[----:B------:R-:W-:-:S02]  /*8a90*/  FSEL R79, R79, -INF , P4 ;  /* 0xff8000004f4f7808 */ /* 0x000fc40002000000 */
[----:B------:R-:W-:Y:S02]  /*8aa0*/  FSEL R74, R74, -INF , P3 ;  /* 0xff8000004a4a7808 */ /* 0x000fe40001800000 */
[C---:B------:R-:W-:Y:S02]  /*8ab0*/  ISETP.GE.AND P4, PT, R3.reuse, R123, PT ;  /* 0x0000007b0300720c */ /* 0x040fe40003f86270 */
[----:B------:R-:W-:Y:S02]  /*8ac0*/  ISETP.GE.AND P3, PT, R3, R121, PT ;  /* 0x000000790300720c */ /* 0x000fe40003f66270 */
[----:B------:R-:W-:Y:S01]  /*8ad0*/  FSEL R83, R83, -INF , P5 ;  /* 0xff80000053537808 */ /* 0x000fe20002800000 */
[----:B------:R-:W-:Y:S01]  /*8ae0*/  @!P2 FMUL R24, R24, 0.5 ;  /* 0x3f0000001818a820 */ /* 0x000fe20000400000 */
[----:B------:R-:W-:Y:S02]  /*8af0*/  ISETP.GE.AND P5, PT, R3, R124, PT ;  /* 0x0000007c0300720c */ /* 0x000fe40003fa6270 */
[----:B------:R-:W-:Y:S01]  /*8b00*/  FSEL R86, R86, -INF , P4 ;  /* 0xff80000056567808 */ /* 0x000fe20002000000 */
[----:B------:R1:W2:Y:S01]  /*8b10*/  MUFU.EX2 R16, R24 ;  /* 0x0000001800107308 */ /* 0x0002a20000000800 */
[----:B------:R-:W-:-:S02]  /*8b20*/  FSEL R82, R82, -INF , P3 ;  /* 0xff80000052527808 */ /* 0x000fc40001800000 */
[----:B------:R-:W-:Y:S02]  /*8b30*/  FSETP.GEU.AND P4, PT, R18, -126, PT ;  /* 0xc2fc00001200780b */ /* 0x000fe40003f8e000 */
[----:B------:R-:W-:Y:S02]  /*8b40*/  FSETP.GEU.AND P3, PT, R25, -126, PT ;  /* 0xc2fc00001900780b */ /* 0x000fe40003f6e000 */
[----:B------:R-:W-:Y:S02]  /*8b50*/  FSEL R87, R87, -INF , P5 ;  /* 0xff80000057577808 */ /* 0x000fe40002800000 */
[----:B------:R-:W-:Y:S01]  /*8b60*/  FSETP.GEU.AND P5, PT, R29, -126, PT ;  /* 0xc2fc00001d00780b */ /* 0x000fe20003fae000 */
[--C-:B-1----:R-:W-:Y:S01]  /*8b70*/  FFMA R24, R37, UR12, -R104.reuse ;  /* 0x0000000c25187c23 */ /* 0x102fe20008000868 */
[----:B------:R-:W-:-:S01]  /*8b80*/  FFMA R37, R53, UR12, -R104 ;  /* 0x0000000c35257c23 */ /* 0x000fc20008000868 */
[----:B------:R-:W-:-:S04]  /*8b90*/  FFMA R53, R69, UR12, -R104 ;  /* 0x0000000c45357c23 */ /* 0x000fc80008000868 */
[----:B------:R-:W-:Y:S01]  /*8ba0*/  @!P4 FMUL R18, R18, 0.5 ;  /* 0x3f0000001212c820 */ /* 0x000fe20000400000 */
[----:B--2---:R-:W-:Y:S01]  /*8bb0*/  @!P2 FMUL R16, R16, R16 ;  /* 0x000000101010a220 */ /* 0x004fe20000400000 */
[----:B------:R-:W-:Y:S01]  /*8bc0*/  @!P3 FMUL R25, R25, 0.5 ;  /* 0x3f0000001919b820 */ /* 0x000fe20000400000 */
[----:B------:R-:W-:-:S03]  /*8bd0*/  FSETP.GEU.AND P2, PT, R20, -126, PT ;  /* 0xc2fc00001400780b */ /* 0x000fc60003f4e000 */
[----:B------:R-:W-:Y:S01]  /*8be0*/  @!P5 FMUL R29, R29, 0.5 ;  /* 0x3f0000001d1dd820 */ /* 0x000fe20000400000 */
[----:B------:R1:W2:Y:S08]  /*8bf0*/  MUFU.EX2 R17, R25 ;  /* 0x0000001900117308 */ /* 0x0002b00000000800 */
[----:B------:R-:W3:Y:S01]  /*8c00*/  MUFU.EX2 R18, R18 ;  /* 0x0000001200127308 */ /* 0x000ee20000000800 */
[----:B------:R-:W-:Y:S01]  /*8c10*/  @!P2 FMUL R20, R20, 0.5 ;  /* 0x3f0000001414a820 */ /* 0x000fe20000400000 */
[----:B-1----:R-:W-:-:S06]  /*8c20*/  FFMA R25, R40, UR12, -R104 ;  /* 0x0000000c28197c23 */ /* 0x002fcc0008000868 */
[----:B------:R1:W4:Y:S01]  /*8c30*/  MUFU.EX2 R19, R29 ;  /* 0x0000001d00137308 */ /* 0x0003220000000800 */
[----:B--2---:R-:W-:Y:S01]  /*8c40*/  @!P3 FMUL R17, R17, R17 ;  /* 0x000000111111b220 */ /* 0x004fe20000400000 */
[----:B------:R-:W-:-:S06]  /*8c50*/  FSETP.GEU.AND P3, PT, R21, -126, PT ;  /* 0xc2fc00001500780b */ /* 0x000fcc0003f6e000 */
[----:B------:R-:W2:Y:S01]  /*8c60*/  MUFU.EX2 R20, R20 ;  /* 0x0000001400147308 */ /* 0x000ea20000000800 */
[----:B---3--:R-:W-:Y:S01]  /*8c70*/  @!P4 FMUL R18, R18, R18 ;  /* 0x000000121212c220 */ /* 0x008fe20000400000 */
[----:B------:R-:W-:Y:S01]  /*8c80*/  FSETP.GEU.AND P4, PT, R23, -126, PT ;  /* 0xc2fc00001700780b */ /* 0x000fe20003f8e000 */
[----:B-1----:R-:W-:-:S01]  /*8c90*/  FFMA R29, R45, UR12, -R104 ;  /* 0x0000000c2d1d7c23 */ /* 0x002fc20008000868 */
[--C-:B------:R-:W-:Y:S01]  /*8ca0*/  FFMA R45, R60, UR12, -R104.reuse ;  /* 0x0000000c3c2d7c23 */ /* 0x100fe20008000868 */
[----:B------:R-:W-:-:S02]  /*8cb0*/  FFMA R60, R77, UR12, -R104 ;  /* 0x0000000c4d3c7c23 */ /* 0x000fc40008000868 */
[----:B------:R-:W-:Y:S01]  /*8cc0*/  @!P3 FMUL R21, R21, 0.5 ;  /* 0x3f0000001515b820 */ /* 0x000fe20000400000 */
[----:B----4-:R-:W-:Y:S01]  /*8cd0*/  @!P5 FMUL R19, R19, R19 ;  /* 0x000000131313d220 */ /* 0x010fe20000400000 */
[----:B------:R-:W-:-:S04]  /*8ce0*/  ISETP.GE.AND P5, PT, R3, R8, PT ;  /* 0x000000080300720c */ /* 0x000fc80003fa6270 */
[----:B------:R-:W1:Y:S01]  /*8cf0*/  MUFU.EX2 R21, R21 ;  /* 0x0000001500157308 */ /* 0x000e620000000800 */
[----:B------:R-:W-:Y:S01]  /*8d00*/  FSEL R105, R26, -INF , P5 ;  /* 0xff8000001a697808 */ /* 0x000fe20002800000 */
[----:B------:R-:W-:Y:S01]  /*8d10*/  @!P4 FMUL R23, R23, 0.5 ;  /* 0x3f0000001717c820 */ /* 0x000fe20000400000 */
[----:B------:R-:W-:Y:S01]  /*8d20*/  FSETP.GEU.AND P5, PT, R24, -126, PT ;  /* 0xc2fc00001800780b */ /* 0x000fe20003fae000 */
[----:B--2---:R-:W-:Y:S01]  /*8d30*/  @!P2 FMUL R20, R20, R20 ;  /* 0x000000141414a220 */ /* 0x004fe20000400000 */
[----:B------:R-:W-:Y:S02]  /*8d40*/  FMNMX R26, R105, R14, !PT ;  /* 0x0000000e691a7209 */ /* 0x000fe40007800000 */
[----:B------:R-:W-:Y:S01]  /*8d50*/  FSETP.GEU.AND P2, PT, R25, -126, PT ;  /* 0xc2fc00001900780b */ /* 0x000fe20003f4e000 */
[----:B------:R-:W2:Y:S01]  /*8d60*/  MUFU.EX2 R23, R23 ;  /* 0x0000001700177308 */ /* 0x000ea20000000800 */
[----:B------:R-:W-:Y:S01]  /*8d70*/  FMNMX R9, R27, R26, !PT ;  /* 0x0000001a1b097209 */ /* 0x000fe20007800000 */
[--C-:B------:R-:W-:Y:S01]  /*8d80*/  FFMA R26, R41, UR12, -R104.reuse ;  /* 0x0000000c291a7c23 */ /* 0x100fe20008000868 */
[----:B------:R-:W-:-:S02]  /*8d90*/  FFMA R41, R56, UR12, -R104 ;  /* 0x0000000c38297c23 */ /* 0x000fc40008000868 */
[----:B------:R-:W-:-:S03]  /*8da0*/  FMNMX R28, R30, R9, !PT ;  /* 0x000000091e1c7209 */ /* 0x000fc60007800000 */
[----:B------:R-:W-:Y:S01]  /*8db0*/  @!P5 FMUL R24, R24, 0.5 ;  /* 0x3f0000001818d820 */ /* 0x000fe20000400000 */
[----:B------:R-:W-:Y:S01]  /*8dc0*/  FMNMX R9, R31, R28, !PT ;  /* 0x0000001c1f097209 */ /* 0x000fe20007800000 */
[----:B------:R-:W-:Y:S01]  /*8dd0*/  FFMA R28, R44, UR12, -R104 ;  /* 0x0000000c2c1c7c23 */ /* 0x000fe20008000868 */
[----:B-1----:R-:W-:Y:S01]  /*8de0*/  @!P3 FMUL R21, R21, R21 ;  /* 0x000000151515b220 */ /* 0x002fe20000400000 */
[----:B------:R-:W-:Y:S01]  /*8df0*/  FSETP.GEU.AND P3, PT, R26, -126, PT ;  /* 0xc2fc00001a00780b */ /* 0x000fe20003f6e000 */
[----:B------:R-:W-:Y:S01]  /*8e00*/  @!P2 FMUL R25, R25, 0.5 ;  /* 0x3f0000001919a820 */ /* 0x000fe20000400000 */
[----:B------:R-:W1:Y:S01]  /*8e10*/  MUFU.EX2 R24, R24 ;  /* 0x0000001800187308 */ /* 0x000e620000000800 */
[----:B------:R-:W-:Y:S01]  /*8e20*/  FMNMX R32, R34, R9, !PT ;  /* 0x0000000922207209 */ /* 0x000fe20007800000 */
[----:B--2---:R-:W-:Y:S01]  /*8e30*/  @!P4 FMUL R23, R23, R23 ;  /* 0x000000171717c220 */ /* 0x004fe20000400000 */
[----:B------:R-:W-:Y:S02]  /*8e40*/  FSETP.GEU.AND P4, PT, R28, -126, PT ;  /* 0xc2fc00001c00780b */ /* 0x000fe40003f8e000 */
[----:B------:R-:W-:-:S03]  /*8e50*/  FMNMX R9, R35, R32, !PT ;  /* 0x0000002023097209 */ /* 0x000fc60007800000 */
[----:B------:R-:W2:Y:S01]  /*8e60*/  MUFU.EX2 R25, R25 ;  /* 0x0000001900197308 */ /* 0x000ea20000000800 */
[----:B------:R-:W-:Y:S02]  /*8e70*/  FMNMX R32, R38, R9, !PT ;  /* 0x0000000926207209 */ /* 0x000fe40007800000 */
[----:B------:R-:W-:Y:S02]  /*8e80*/  @!P3 FMUL R26, R26, 0.5 ;  /* 0x3f0000001a1ab820 */ /* 0x000fe40000400000 */
[----:B------:R-:W-:Y:S01]  /*8e90*/  FMNMX R9, R39, R32, !PT ;  /* 0x0000002027097209 */ /* 0x000fe20007800000 */
[----:B------:R-:W-:Y:S01]  /*8ea0*/  FFMA R32, R48, UR12, -R104 ;  /* 0x0000000c30207c23 */ /* 0x000fe20008000868 */
[----:B-1----:R-:W-:Y:S01]  /*8eb0*/  @!P5 FMUL R24, R24, R24 ;  /* 0x000000181818d220 */ /* 0x002fe20000400000 */
[----:B------:R-:W-:Y:S01]  /*8ec0*/  FSETP.GEU.AND P5, PT, R29, -126, PT ;  /* 0xc2fc00001d00780b */ /* 0x000fe20003fae000 */
[----:B------:R-:W-:Y:S01]  /*8ed0*/  @!P4 FMUL R28, R28, 0.5 ;  /* 0x3f0000001c1cc820 */ /* 0x000fe20000400000 */
[----:B------:R-:W1:Y:S01]  /*8ee0*/  MUFU.EX2 R26, R26 ;  /* 0x0000001a001a7308 */ /* 0x000e620000000800 */
[----:B------:R-:W-:-:S04]  /*8ef0*/  FMNMX R36, R42, R9, !PT ;  /* 0x000000092a247209 */ /* 0x000fc80007800000 */
[----:B------:R-:W-:Y:S01]  /*8f00*/  FMNMX R9, R43, R36, !PT ;  /* 0x000000242b097209 */ /* 0x000fe20007800000 */
[----:B--2---:R-:W-:Y:S01]  /*8f10*/  @!P2 FMUL R25, R25, R25 ;  /* 0x000000191919a220 */ /* 0x004fe20000400000 */
[----:B------:R-:W-:Y:S01]  /*8f20*/  FSETP.GEU.AND P2, PT, R32, -126, PT ;  /* 0xc2fc00002000780b */ /* 0x000fe20003f4e000 */
[----:B------:R-:W2:Y:S01]  /*8f30*/  MUFU.EX2 R28, R28 ;  /* 0x0000001c001c7308 */ /* 0x000ea20000000800 */
[----:B------:R-:W-:Y:S02]  /*8f40*/  FMNMX R36, R46, R9, !PT ;  /* 0x000000092e247209 */ /* 0x000fe40007800000 */
[----:B------:R-:W-:Y:S02]  /*8f50*/  @!P5 FMUL R29, R29, 0.5 ;  /* 0x3f0000001d1dd820 */ /* 0x000fe40000400000 */
[----:B------:R-:W-:Y:S01]  /*8f60*/  FMNMX R9, R47, R36, !PT ;  /* 0x000000242f097209 */ /* 0x000fe20007800000 */
[----:B------:R-:W-:-:S03]  /*8f70*/  FFMA R36, R52, UR12, -R104 ;  /* 0x0000000c34247c23 */ /* 0x000fc60008000868 */
[----:B------:R-:W3:Y:S01]  /*8f80*/  MUFU.EX2 R29, R29 ;  /* 0x0000001d001d7308 */ /* 0x000ee20000000800 */
[----:B-1----:R-:W-:Y:S01]  /*8f90*/  @!P3 FMUL R26, R26, R26 ;  /* 0x0000001a1a1ab220 */ /* 0x002fe20000400000 */
[----:B------:R-:W-:Y:S01]  /*8fa0*/  FSETP.GEU.AND P3, PT, R33, -126, PT ;  /* 0xc2fc00002100780b */ /* 0x000fe20003f6e000 */
[----:B------:R-:W-:Y:S01]  /*8fb0*/  @!P2 FMUL R32, R32, 0.5 ;  /* 0x3f0000002020a820 */ /* 0x000fe20000400000 */
[----:B------:R-:W-:Y:S01]  /*8fc0*/  FMNMX R40, R50, R9, !PT ;  /* 0x0000000932287209 */ /* 0x000fe20007800000 */
[----:B--2---:R-:W-:Y:S01]  /*8fd0*/  @!P4 FMUL R28, R28, R28 ;  /* 0x0000001c1c1cc220 */ /* 0x004fe20000400000 */
[----:B------:R-:W-:-:S03]  /*8fe0*/  FSETP.GEU.AND P4, PT, R36, -126, PT ;  /* 0xc2fc00002400780b */ /* 0x000fc60003f8e000 */
[----:B------:R-:W1:Y:S01]  /*8ff0*/  MUFU.EX2 R32, R32 ;  /* 0x0000002000207308 */ /* 0x000e620000000800 */
[----:B------:R-:W-:-:S04]  /*9000*/  FMNMX R9, R51, R40, !PT ;  /* 0x0000002833097209 */ /* 0x000fc80007800000 */
[----:B------:R-:W-:Y:S01]  /*9010*/  FMNMX R40, R54, R9, !PT ;  /* 0x0000000936287209 */ /* 0x000fe20007800000 */
[----:B------:R-:W-:Y:S01]  /*9020*/  @!P3 FMUL R33, R33, 0.5 ;  /* 0x3f0000002121b820 */ /* 0x000fe20000400000 */
[----:B---3--:R-:W-:Y:S01]  /*9030*/  @!P5 FMUL R29, R29, R29 ;  /* 0x0000001d1d1dd220 */ /* 0x008fe20000400000 */
[----:B------:R-:W-:Y:S02]  /*9040*/  FSETP.GEU.AND P5, PT, R37, -126, PT ;  /* 0xc2fc00002500780b */ /* 0x000fe40003fae000 */
[----:B------:R-:W-:Y:S01]  /*9050*/  FMNMX R9, R55, R40, !PT ;  /* 0x0000002837097209 */ /* 0x000fe20007800000 */
[----:B------:R-:W-:Y:S01]  /*9060*/  @!P4 FMUL R36, R36, 0.5 ;  /* 0x3f0000002424c820 */ /* 0x000fe20000400000 */
[----:B------:R-:W2:Y:S02]  /*9070*/  MUFU.EX2 R33, R33 ;  /* 0x0000002100217308 */ /* 0x000ea40000000800 */
[----:B------:R-:W-:Y:S01]  /*9080*/  FMNMX R40, R58, R9, !PT ;  /* 0x000000093a287209 */ /* 0x000fe20007800000 */
[----:B-1----:R-:W-:-:S03]  /*9090*/  @!P2 FMUL R32, R32, R32 ;  /* 0x000000202020a220 */ /* 0x002fc60000400000 */
[----:B------:R-:W-:Y:S01]  /*90a0*/  FMNMX R9, R59, R40, !PT ;  /* 0x000000283b097209 */ /* 0x000fe20007800000 */
[----:B------:R-:W-:-:S01]  /*90b0*/  FFMA R40, R57, UR12, -R104 ;  /* 0x0000000c39287c23 */ /* 0x000fc20008000868 */
[----:B------:R-:W-:Y:S01]  /*90c0*/  FSETP.GEU.AND P2, PT, R41, -126, PT ;  /* 0xc2fc00002900780b */ /* 0x000fe20003f4e000 */
[----:B------:R-:W1:Y:S01]  /*90d0*/  MUFU.EX2 R36, R36 ;  /* 0x0000002400247308 */ /* 0x000e620000000800 */
[----:B------:R-:W-:Y:S01]  /*90e0*/  @!P5 FMUL R37, R37, 0.5 ;  /* 0x3f0000002525d820 */ /* 0x000fe20000400000 */
[----:B------:R-:W-:-:S04]  /*90f0*/  FMNMX R44, R62, R9, !PT ;  /* 0x000000093e2c7209 */ /* 0x000fc80007800000 */
[----:B------:R-:W-:Y:S02]  /*9100*/  FMNMX R9, R63, R44, !PT ;  /* 0x0000002c3f097209 */ /* 0x000fe40007800000 */
[----:B------:R-:W3:Y:S01]  /*9110*/  MUFU.EX2 R37, R37 ;  /* 0x0000002500257308 */ /* 0x000ee20000000800 */
[----:B--2---:R-:W-:Y:S01]  /*9120*/  @!P3 FMUL R33, R33, R33 ;  /* 0x000000212121b220 */ /* 0x004fe20000400000 */
[----:B------:R-:W-:Y:S02]  /*9130*/  FMNMX R44, R66, R9, !PT ;  /* 0x00000009422c7209 */ /* 0x000fe40007800000 */
[----:B------:R-:W-:Y:S01]  /*9140*/  FSETP.GEU.AND P3, PT, R40, -126, PT ;  /* 0xc2fc00002800780b */ /* 0x000fe20003f6e000 */
[----:B------:R-:W-:Y:S01]  /*9150*/  @!P2 FMUL R41, R41, 0.5 ;  /* 0x3f0000002929a820 */ /* 0x000fe20000400000 */
[----:B------:R-:W-:Y:S01]  /*9160*/  FMNMX R9, R67, R44, !PT ;  /* 0x0000002c43097209 */ /* 0x000fe20007800000 */
[--C-:B------:R-:W-:Y:S01]  /*9170*/  FFMA R44, R61, UR12, -R104.reuse ;  /* 0x0000000c3d2c7c23 */ /* 0x100fe20008000868 */
[----:B------:R-:W-:-:S01]  /*9180*/  FFMA R61, R76, UR12, -R104 ;  /* 0x0000000c4c3d7c23 */ /* 0x000fc20008000868 */
[----:B-1----:R-:W-:Y:S01]  /*9190*/  @!P4 FMUL R36, R36, R36 ;  /* 0x000000242424c220 */ /* 0x002fe20000400000 */
[----:B------:R-:W-:Y:S01]  /*91a0*/  FSETP.GEU.AND P4, PT, R45, -126, PT ;  /* 0xc2fc00002d00780b */ /* 0x000fe20003f8e000 */
[----:B------:R-:W1:Y:S01]  /*91b0*/  MUFU.EX2 R41, R41 ;  /* 0x0000002900297308 */ /* 0x000e620000000800 */
[----:B------:R-:W-:-:S04]  /*91c0*/  FMNMX R48, R70, R9, !PT ;  /* 0x0000000946307209 */ /* 0x000fc80007800000 */
[----:B------:R-:W-:Y:S01]  /*91d0*/  FMNMX R9, R71, R48, !PT ;  /* 0x0000003047097209 */ /* 0x000fe20007800000 */
[----:B---3--:R-:W-:Y:S01]  /*91e0*/  @!P5 FMUL R37, R37, R37 ;  /* 0x000000252525d220 */ /* 0x008fe20000400000 */
[----:B------:R-:W-:Y:S01]  /*91f0*/  FSETP.GEU.AND P5, PT, R44, -126, PT ;  /* 0xc2fc00002c00780b */ /* 0x000fe20003fae000 */
[----:B------:R-:W-:Y:S01]  /*9200*/  @!P3 FMUL R40, R40, 0.5 ;  /* 0x3f0000002828b820 */ /* 0x000fe20000400000 */
[----:B------:R-:W-:-:S03]  /*9210*/  FMNMX R48, R74, R9, !PT ;  /* 0x000000094a307209 */ /* 0x000fc60007800000 */
[----:B------:R-:W-:Y:S01]  /*9220*/  @!P4 FMUL R45, R45, 0.5 ;  /* 0x3f0000002d2dc820 */ /* 0x000fe20000400000 */
[----:B------:R-:W-:Y:S01]  /*9230*/  FMNMX R9, R75, R48, !PT ;  /* 0x000000304b097209 */ /* 0x000fe20007800000 */
[----:B------:R-:W2:Y:S01]  /*9240*/  MUFU.EX2 R40, R40 ;  /* 0x0000002800287308 */ /* 0x000ea20000000800 */
[----:B------:R-:W-:-:S02]  /*9250*/  FFMA R48, R65, UR12, -R104 ;  /* 0x0000000c41307c23 */ /* 0x000fc40008000868 */
[----:B------:R-:W-:Y:S01]  /*9260*/  FMNMX R52, R78, R9, !PT ;  /* 0x000000094e347209 */ /* 0x000fe20007800000 */
[----:B-1----:R-:W-:Y:S01]  /*9270*/  @!P2 FMUL R41, R41, R41 ;  /* 0x000000292929a220 */ /* 0x002fe20000400000 */
[----:B------:R-:W-:Y:S01]  /*9280*/  FSETP.GEU.AND P2, PT, R49, -126, PT ;  /* 0xc2fc00003100780b */ /* 0x000fe20003f4e000 */
[----:B------:R-:W-:Y:S01]  /*9290*/  @!P5 FMUL R44, R44, 0.5 ;  /* 0x3f0000002c2cd820 */ /* 0x000fe20000400000 */
[----:B------:R-:W-:Y:S01]  /*92a0*/  FMNMX R9, R79, R52, !PT ;  /* 0x000000344f097209 */ /* 0x000fe20007800000 */
[----:B------:R-:W1:Y:S01]  /*92b0*/  MUFU.EX2 R45, R45 ;  /* 0x0000002d002d7308 */ /* 0x000e620000000800 */
[----:B------:R-:W-:-:S01]  /*92c0*/  FFMA R52, R68, UR12, -R104 ;  /* 0x0000000c44347c23 */ /* 0x000fc20008000868 */
[----:B------:R-:W-:Y:S01]  /*92d0*/  FADD R15, R16, R41 ;  /* 0x00000029100f7221 */ /* 0x000fe20000000000 */
[----:B------:R-:W-:-:S02]  /*92e0*/  FMNMX R56, R82, R9, !PT ;  /* 0x0000000952387209 */ /* 0x000fc40007800000 */
[----:B------:R-:W-:Y:S02]  /*92f0*/  F2FP.SATFINITE.E4M3.F32.PACK_AB_MERGE_C R16, RZ, R16, RZ ;  /* 0x00000010ff10723e */ /* 0x000fe400048070ff */
[----:B------:R-:W-:Y:S01]  /*9300*/  FMNMX R9, R83, R56, !PT ;  /* 0x0000003853097209 */ /* 0x000fe20007800000 */
[----:B------:R-:W3:Y:S01]  /*9310*/  MUFU.EX2 R44, R44 ;  /* 0x0000002c002c7308 */ /* 0x000ee20000000800 */
[----:B--2---:R-:W-:Y:S01]  /*9320*/  @!P3 FMUL R40, R40, R40 ;  /* 0x000000282828b220 */ /* 0x004fe20000400000 */
[----:B------:R-:W-:Y:S01]  /*9330*/  FSETP.GEU.AND P3, PT, R48, -126, PT ;  /* 0xc2fc00003000780b */ /* 0x000fe20003f6e000 */
[----:B------:R-:W-:Y:S01]  /*9340*/  @!P2 FMUL R49, R49, 0.5 ;  /* 0x3f0000003131a820 */ /* 0x000fe20000400000 */
[----:B------:R-:W-:Y:S02]  /*9350*/  FMNMX R56, R86, R9, !PT ;  /* 0x0000000956387209 */ /* 0x000fe40007800000 */
[----:B------:R-:W-:Y:S02]  /*9360*/  LOP3.LUT R16, R16, 0xff, RZ, 0xc0, !PT ;  /* 0x000000ff10107812 */ /* 0x000fe400078ec0ff */
[----:B------:R-:W-:Y:S01]  /*9370*/  FMNMX R9, R87, R56, !PT ;  /* 0x0000003857097209 */ /* 0x000fe20007800000 */
[----:B-1----:R-:W-:Y:S01]  /*9380*/  @!P4 FMUL R45, R45, R45 ;  /* 0x0000002d2d2dc220 */ /* 0x002fe20000400000 */
[----:B------:R-:W-:Y:S01]  /*9390*/  FSETP.GEU.AND P4, PT, R52, -126, PT ;  /* 0xc2fc00003400780b */ /* 0x000fe20003f8e000 */
[----:B------:R-:W1:Y:S01]  /*93a0*/  MUFU.EX2 R49, R49 ;  /* 0x0000003100317308 */ /* 0x000e620000000800 */
[----:B------:R-:W-:-:S01]  /*93b0*/  FFMA R56, R72, UR12, -R104 ;  /* 0x0000000c48387c23 */ /* 0x000fc20008000868 */
[----:B------:R-:W2:Y:S01]  /*93c0*/  SHFL.BFLY PT, R64, R9, 0x1, 0x1f ;  /* 0x0c201f0009407f89 */ /* 0x000ea200000e0000 */
[----:B------:R-:W-:Y:S01]  /*93d0*/  F2FP.SATFINITE.E4M3.F32.PACK_AB_MERGE_C R41, RZ, R41, RZ ;  /* 0x00000029ff29723e */ /* 0x000fe200048070ff */
[----:B------:R-:W-:Y:S01]  /*93e0*/  @!P3 FMUL R48, R48, 0.5 ;  /* 0x3f0000003030b820 */ /* 0x000fe20000400000 */
[----:B---3--:R-:W-:Y:S01]  /*93f0*/  @!P5 FMUL R44, R44, R44 ;  /* 0x0000002c2c2cd220 */ /* 0x008fe20000400000 */
[----:B------:R-:W-:-:S02]  /*9400*/  FSETP.GEU.AND P5, PT, R53, -126, PT ;  /* 0xc2fc00003500780b */ /* 0x000fc40003fae000 */
[----:B------:R-:W-:Y:S02]  /*9410*/  LOP3.LUT R41, R41, 0xff, RZ, 0xc0, !PT ;  /* 0x000000ff29297812 */ /* 0x000fe400078ec0ff */
[----:B------:R-:W3:Y:S02]  /*9420*/  MUFU.EX2 R48, R48 ;  /* 0x0000003000307308 */ /* 0x000ee40000000800 */
[----:B------:R-:W-:Y:S01]  /*9430*/  @!P4 FMUL R52, R52, 0.5 ;  /* 0x3f0000003434c820 */ /* 0x000fe20000400000 */
[----:B-1----:R-:W-:-:S05]  /*9440*/  @!P2 FMUL R49, R49, R49 ;  /* 0x000000313131a220 */ /* 0x002fca0000400000 */
[----:B------:R-:W1:Y:S01]  /*9450*/  MUFU.EX2 R52, R52 ;  /* 0x0000003400347308 */ /* 0x000e620000000800 */
[----:B------:R-:W-:Y:S01]  /*9460*/  FSETP.GEU.AND P2, PT, R56, -126, PT ;  /* 0xc2fc00003800780b */ /* 0x000fe20003f4e000 */
[----:B------:R-:W-:-:S06]  /*9470*/  @!P5 FMUL R53, R53, 0.5 ;  /* 0x3f0000003535d820 */ /* 0x000fcc0000400000 */
[----:B------:R-:W4:Y:S01]  /*9480*/  MUFU.EX2 R53, R53 ;  /* 0x0000003500357308 */ /* 0x000f220000000800 */
[----:B---3--:R-:W-:Y:S01]  /*9490*/  @!P3 FMUL R48, R48, R48 ;  /* 0x000000303030b220 */ /* 0x008fe20000400000 */
[----:B------:R-:W-:Y:S02]  /*94a0*/  FSETP.GEU.AND P3, PT, R73, -126, PT ;  /* 0xc2fc00004900780b */ /* 0x000fe40003f6e000 */
[----:B--2---:R-:W-:Y:S02]  /*94b0*/  FMNMX R9, R9, R64, !PT ;  /* 0x0000004009097209 */ /* 0x004fe40007800000 */
[----:B------:R-:W-:Y:S01]  /*94c0*/  @!P2 FMUL R56, R56, 0.5 ;  /* 0x3f0000003838a820 */ /* 0x000fe20000400000 */
[----:B-1----:R-:W-:Y:S01]  /*94d0*/  @!P4 FMUL R52, R52, R52 ;  /* 0x000000343434c220 */ /* 0x002fe20000400000 */
[----:B------:R-:W-:Y:S01]  /*94e0*/  FSETP.GEU.AND P4, PT, R61, -126, PT ;  /* 0xc2fc00003d00780b */ /* 0x000fe20003f8e000 */
[----:B------:R-:W1:Y:S03]  /*94f0*/  SHFL.BFLY PT, R64, R9, 0x2, 0x1f ;  /* 0x0c401f0009407f89 */ /* 0x000e6600000e0000 */
[----:B------:R-:W2:Y:S03]  /*9500*/  MUFU.EX2 R56, R56 ;  /* 0x0000003800387308 */ /* 0x000ea60000000800 */
[----:B------:R-:W-:Y:S01]  /*9510*/  @!P3 FMUL R73, R73, 0.5 ;  /* 0x3f0000004949b820 */ /* 0x000fe20000400000 */
[----:B----4-:R-:W-:Y:S01]  /*9520*/  @!P5 FMUL R53, R53, R53 ;  /* 0x000000353535d220 */ /* 0x010fe20000400000 */
[----:B------:R-:W-:-:S03]  /*9530*/  FSETP.GEU.AND P5, PT, R60, -126, PT ;  /* 0xc2fc00003c00780b */ /* 0x000fc60003fae000 */
[----:B------:R-:W3:Y:S01]  /*9540*/  MUFU.EX2 R57, R73 ;  /* 0x0000004900397308 */ /* 0x000ee20000000800 */
[----:B------:R-:W-:-:S07]  /*9550*/  @!P4 FMUL R61, R61, 0.5 ;  /* 0x3f0000003d3dc820 */ /* 0x000fce0000400000 */
[----:B------:R-:W4:Y:S01]  /*9560*/  MUFU.EX2 R61, R61 ;  /* 0x0000003d003d7308 */ /* 0x000f220000000800 */
[----:B--2---:R-:W-:Y:S01]  /*9570*/  @!P2 FMUL R56, R56, R56 ;  /* 0x000000383838a220 */ /* 0x004fe20000400000 */
[----:B------:R-:W-:Y:S01]  /*9580*/  @!P5 FMUL R60, R60, 0.5 ;  /* 0x3f0000003c3cd820 */ /* 0x000fe20000400000 */
[----:B------:R-:W-:Y:S02]  /*9590*/  FSETP.GEU.AND P2, PT, R80, -126, PT ;  /* 0xc2fc00005000780b */ /* 0x000fe40003f4e000 */
[----:B-1----:R-:W-:-:S03]  /*95a0*/  FMNMX R9, R9, R64, !PT ;  /* 0x0000004009097209 */ /* 0x002fc60007800000 */
[----:B------:R-:W1:Y:S01]  /*95b0*/  MUFU.EX2 R60, R60 ;  /* 0x0000003c003c7308 */ /* 0x000e620000000800 */
[----:B---3--:R-:W-:Y:S01]  /*95c0*/  @!P3 FMUL R57, R57, R57 ;  /* 0x000000393939b220 */ /* 0x008fe20000400000 */
[----:B------:R-:W-:-:S06]  /*95d0*/  FSETP.GEU.AND P3, PT, R81, -126, PT ;  /* 0xc2fc00005100780b */ /* 0x000fcc0003f6e000 */
[----:B------:R-:W-:Y:S01]  /*95e0*/  @!P2 FMUL R80, R80, 0.5 ;  /* 0x3f0000005050a820 */ /* 0x000fe20000400000 */
[----:B----4-:R-:W-:Y:S01]  /*95f0*/  @!P4 FMUL R61, R61, R61 ;  /* 0x0000003d3d3dc220 */ /* 0x010fe20000400000 */
[C---:B------:R-:W-:Y:S02]  /*9600*/  FSETP.NEU.AND P4, PT, R9.reuse, -INF , PT ;  /* 0xff8000000900780b */ /* 0x040fe40003f8d000 */
[----:B------:R2:W3:Y:S02]  /*9610*/  MUFU.EX2 R65, R80 ;  /* 0x0000005000417308 */ /* 0x0004e40000000800 */
[----:B------:R-:W-:Y:S01]  /*9620*/  FSEL R107, R9, RZ, P4 ;  /* 0x000000ff096b7208 */ /* 0x000fe20002000000 */
[----:B------:R-:W-:Y:S01]  /*9630*/  @!P3 FMUL R81, R81, 0.5 ;  /* 0x3f0000005151b820 */ /* 0x000fe20000400000 */
[----:B------:R-:W-:Y:S01]  /*9640*/  FSETP.GEU.AND P4, PT, R85, -126, PT ;  /* 0xc2fc00005500780b */ /* 0x000fe20003f8e000 */
[----:B-1----:R-:W-:Y:S01]  /*9650*/  @!P5 FMUL R60, R60, R60 ;  /* 0x0000003c3c3cd220 */ /* 0x002fe20000400000 */
[----:B------:R-:W-:Y:S01]  /*9660*/  FSETP.GEU.AND P5, PT, R84, -126, PT ;  /* 0xc2fc00005400780b */ /* 0x000fe20003fae000 */
[C---:B------:R-:W-:Y:S01]  /*9670*/  FMUL R104, R107.reuse, UR12 ;  /* 0x0000000c6b687c20 */ /* 0x040fe20008400000 */
[----:B------:R-:W1:Y:S01]  /*9680*/  MUFU.EX2 R64, R81 ;  /* 0x0000005100407308 */ /* 0x000e620000000800 */
[----:B------:R-:W-:-:S02]  /*9690*/  FADD R14, -R107, R14 ;  /* 0x0000000e6b0e7221 */ /* 0x000fc40000000100 */
[--C-:B------:R-:W-:Y:S01]  /*96a0*/  FFMA R105, R105, UR12, -R104.reuse ;  /* 0x0000000c69697c23 */ /* 0x100fe20008000868 */
[----:B------:R-:W-:-:S01]  /*96b0*/  FFMA R76, R27, UR12, -R104 ;  /* 0x0000000c1b4c7c23 */ /* 0x000fc20008000868 */
[--C-:B------:R-:W-:Y:S01]  /*96c0*/  FFMA R77, R31, UR12, -R104.reuse ;  /* 0x0000000c1f4d7c23 */ /* 0x100fe20008000868 */
[----:B------:R-:W-:-:S01]  /*96d0*/  FFMA R30, R30, UR12, -R104 ;  /* 0x0000000c1e1e7c23 */ /* 0x000fc20008000868 */
[--C-:B--2---:R-:W-:Y:S01]  /*96e0*/  FFMA R80, R34, UR12, -R104.reuse ;  /* 0x0000000c22507c23 */ /* 0x104fe20008000868 */
[----:B------:R-:W-:-:S01]  /*96f0*/  FFMA R35, R35, UR12, -R104 ;  /* 0x0000000c23237c23 */ /* 0x000fc20008000868 */
[----:B------:R-:W-:Y:S01]  /*9700*/  @!P4 FMUL R85, R85, 0.5 ;  /* 0x3f0000005555c820 */ /* 0x000fe20000400000 */
[----:B---3--:R-:W-:Y:S01]  /*9710*/  @!P2 FMUL R65, R65, R65 ;  /* 0x000000414141a220 */ /* 0x008fe20000400000 */
[----:B------:R-:W-:Y:S01]  /*9720*/  @!P5 FMUL R84, R84, 0.5 ;  /* 0x3f0000005454d820 */ /* 0x000fe20000400000 */
[----:B------:R-:W-:Y:S01]  /*9730*/  FSETP.GEU.AND P2, PT, R105, -126, PT ;  /* 0xc2fc00006900780b */ /* 0x000fe20003f4e000 */
[----:B------:R-:W2:Y:S01]  /*9740*/  MUFU.EX2 R72, R85 ;  /* 0x0000005500487308 */ /* 0x000ea20000000800 */
[----:B------:R-:W-:-:S01]  /*9750*/  FFMA R39, R39, UR12, -R104 ;  /* 0x0000000c27277c23 */ /* 0x000fc20008000868 */
[--C-:B------:R-:W-:Y:S01]  /*9760*/  FFMA R38, R38, UR12, -R104.reuse ;  /* 0x0000000c26267c23 */ /* 0x100fe20008000868 */
[----:B------:R-:W-:-:S01]  /*9770*/  FFMA R42, R42, UR12, -R104 ;  /* 0x0000000c2a2a7c23 */ /* 0x000fc20008000868 */
[----:B-1----:R-:W-:Y:S01]  /*9780*/  @!P3 FMUL R64, R64, R64 ;  /* 0x000000404040b220 */ /* 0x002fe20000400000 */
[----:B------:R-:W-:Y:S01]  /*9790*/  FSETP.GEU.AND P3, PT, R76, -126, PT ;  /* 0xc2fc00004c00780b */ /* 0x000fe20003f6e000 */
[--C-:B------:R-:W-:Y:S01]  /*97a0*/  FFMA R81, R47, UR12, -R104.reuse ;  /* 0x0000000c2f517c23 */ /* 0x100fe20008000868 */
[----:B------:R-:W-:-:S01]  /*97b0*/  FFMA R46, R46, UR12, -R104 ;  /* 0x0000000c2e2e7c23 */ /* 0x000fc20008000868 */
[----:B------:R1:W3:Y:S01]  /*97c0*/  MUFU.EX2 R69, R84 ;  /* 0x0000005400457308 */ /* 0x0002e20000000800 */
[----:B------:R-:W-:-:S01]  /*97d0*/  FFMA R50, R50, UR12, -R104 ;  /* 0x0000000c32327c23 */ /* 0x000fc20008000868 */
[--C-:B------:R-:W-:Y:S01]  /*97e0*/  FFMA R51, R51, UR12, -R104.reuse ;  /* 0x0000000c33337c23 */ /* 0x100fe20008000868 */
[----:B------:R-:W-:-:S01]  /*97f0*/  FFMA R55, R55, UR12, -R104 ;  /* 0x0000000c37377c23 */ /* 0x000fc20008000868 */
[----:B------:R-:W-:Y:S01]  /*9800*/  @!P2 FMUL R105, R105, 0.5 ;  /* 0x3f0000006969a820 */ /* 0x000fe20000400000 */
[----:B------:R-:W-:-:S01]  /*9810*/  FFMA R54, R54, UR12, -R104 ;  /* 0x0000000c36367c23 */ /* 0x000fc20008000868 */
[--C-:B------:R-:W-:Y:S01]  /*9820*/  FFMA R58, R58, UR12, -R104.reuse ;  /* 0x0000000c3a3a7c23 */ /* 0x100fe20008000868 */
[----:B------:R-:W-:-:S01]  /*9830*/  FFMA R67, R67, UR12, -R104 ;  /* 0x0000000c43437c23 */ /* 0x000fc20008000868 */
[----:B------:R4:W5:Y:S01]  /*9840*/  MUFU.EX2 R68, R105 ;  /* 0x0000006900447308 */ /* 0x0009620000000800 */
[----:B--2---:R-:W-:Y:S01]  /*9850*/  @!P4 FMUL R72, R72, R72 ;  /* 0x000000484848c220 */ /* 0x004fe20000400000 */
[----:B------:R-:W-:Y:S01]  /*9860*/  FSETP.GEU.AND P4, PT, R77, -126, PT ;  /* 0xc2fc00004d00780b */ /* 0x000fe20003f8e000 */
[----:B------:R-:W-:Y:S01]  /*9870*/  @!P3 FMUL R76, R76, 0.5 ;  /* 0x3f0000004c4cb820 */ /* 0x000fe20000400000 */
[--C-:B-1----:R-:W-:Y:S01]  /*9880*/  FFMA R84, R59, UR12, -R104.reuse ;  /* 0x0000000c3b547c23 */ /* 0x102fe20008000868 */
[----:B------:R-:W-:-:S01]  /*9890*/  FFMA R71, R71, UR12, -R104 ;  /* 0x0000000c47477c23 */ /* 0x000fc20008000868 */
[--C-:B------:R-:W-:Y:S01]  /*98a0*/  FFMA R70, R70, UR12, -R104.reuse ;  /* 0x0000000c46467c23 */ /* 0x100fe20008000868 */
[----:B------:R-:W-:-:S01]  /*98b0*/  FFMA R74, R74, UR12, -R104 ;  /* 0x0000000c4a4a7c23 */ /* 0x000fc20008000868 */
[----:B------:R-:W1:Y:S01]  /*98c0*/  MUFU.EX2 R27, R76 ;  /* 0x0000004c001b7308 */ /* 0x000e620000000800 */
[----:B---3--:R-:W-:Y:S01]  /*98d0*/  @!P5 FMUL R69, R69, R69 ;  /* 0x000000454545d220 */ /* 0x008fe20000400000 */
[----:B------:R-:W-:Y:S01]  /*98e0*/  FSETP.GEU.AND P5, PT, R30, -126, PT ;  /* 0xc2fc00001e00780b */ /* 0x000fe20003fae000 */
[----:B------:R-:W-:-:S01]  /*98f0*/  FFMA R75, R75, UR12, -R104 ;  /* 0x0000000c4b4b7c23 */ /* 0x000fc20008000868 */
[--C-:B----4-:R-:W-:Y:S01]  /*9900*/  FFMA R105, R79, UR12, -R104.reuse ;  /* 0x0000000c4f697c23 */ /* 0x110fe20008000868 */
[----:B------:R-:W-:-:S01]  /*9910*/  FFMA R107, R86, UR12, -R104 ;  /* 0x0000000c566b7c23 */ /* 0x000fc20008000868 */
[----:B------:R-:W-:Y:S01]  /*9920*/  FFMA R108, R87, UR12, -R104 ;  /* 0x0000000c576c7c23 */ /* 0x000fe20008000868 */
[----:B------:R-:W-:Y:S01]  /*9930*/  @!P4 FMUL R77, R77, 0.5 ;  /* 0x3f0000004d4dc820 */ /* 0x000fe20000400000 */
[----:B------:R-:W-:Y:S01]  /*9940*/  FADD R79, R33, R64 ;  /* 0x00000040214f7221 */ /* 0x000fe20000000000 */
[----:B-----5:R-:W-:Y:S01]  /*9950*/  @!P2 FMUL R68, R68, R68 ;  /* 0x000000444444a220 */ /* 0x020fe20000400000 */
[----:B------:R-:W-:Y:S01]  /*9960*/  FSETP.GEU.AND P2, PT, R80, -126, PT ;  /* 0xc2fc00005000780b */ /* 0x000fe20003f4e000 */
[----:B------:R-:W2:Y:S01]  /*9970*/  MUFU.EX2 R31, R77 ;  /* 0x0000004d001f7308 */ /* 0x000ea20000000800 */
[----:B------:R-:W-:-:S01]  /*9980*/  FADD R86, R37, R72 ;  /* 0x0000004825567221 */ /* 0x000fc20000000000 */
[----:B------:R-:W-:Y:S01]  /*9990*/  F2FP.SATFINITE.E4M3.F32.PACK_AB_MERGE_C R33, RZ, R33, RZ ;  /* 0x00000021ff21723e */ /* 0x000fe200048070ff */
[----:B------:R-:W-:Y:S01]  /*99a0*/  FMUL R14, R14, UR12 ;  /* 0x0000000c0e0e7c20 */ /* 0x000fe20008400000 */
[----:B------:R-:W-:Y:S01]  /*99b0*/  @!P5 FMUL R30, R30, 0.5 ;  /* 0x3f0000001e1ed820 */ /* 0x000fe20000400000 */
[----:B------:R-:W-:Y:S01]  /*99c0*/  F2FP.SATFINITE.E4M3.F32.PACK_AB_MERGE_C R64, RZ, R64, RZ ;  /* 0x00000040ff40723e */ /* 0x000fe200048070ff */
[----:B-1----:R-:W-:Y:S01]  /*99d0*/  @!P3 FMUL R27, R27, R27 ;  /* 0x0000001b1b1bb220 */ /* 0x002fe20000400000 */
[----:B------:R-:W-:Y:S01]  /*99e0*/  FSETP.GEU.AND P3, PT, R35, -126, PT ;  /* 0xc2fc00002300780b */ /* 0x000fe20003f6e000 */
[----:B------:R-:W1:Y:S01]  /*99f0*/  MUFU.EX2 R73, R30 ;  /* 0x0000001e00497308 */ /* 0x000e620000000800 */
[----:B------:R-:W-:-:S02]  /*9a00*/  LOP3.LUT R33, R33, 0xffff, RZ, 0xc0, !PT ;  /* 0x0000ffff21217812 */ /* 0x000fc400078ec0ff */
[----:B------:R-:W-:Y:S01]  /*9a10*/  LOP3.LUT R64, R64, 0xffff, RZ, 0xc0, !PT ;  /* 0x0000ffff40407812 */ /* 0x000fe200078ec0ff */
[----:B------:R-:W-:Y:S01]  /*9a20*/  @!P2 FMUL R80, R80, 0.5 ;  /* 0x3f0000005050a820 */ /* 0x000fe20000400000 */
[----:B------:R-:W-:Y:S02]  /*9a30*/  F2FP.SATFINITE.E4M3.F32.PACK_AB_MERGE_C R37, RZ, R37, RZ ;  /* 0x00000025ff25723e */ /* 0x000fe400048070ff */
[----:B------:R-:W-:Y:S01]  /*9a40*/  F2FP.SATFINITE.E4M3.F32.PACK_AB_MERGE_C R72, RZ, R72, RZ ;  /* 0x00000048ff48723e */ /* 0x000fe200048070ff */
[----:B------:R3:W4:Y:S01]  /*9a50*/  MUFU.EX2 R76, R80 ;  /* 0x00000050004c7308 */ /* 0x0007220000000800 */
[----:B--2---:R-:W-:Y:S01]  /*9a60*/  @!P4 FMUL R31, R31, R31 ;  /* 0x0000001f1f1fc220 */ /* 0x004fe20000400000 */
[----:B------:R-:W-:Y:S02]  /*9a70*/  FSETP.GEU.AND P4, PT, R39, -126, PT ;  /* 0xc2fc00002700780b */ /* 0x000fe40003f8e000 */
[----:B------:R-:W-:Y:S01]  /*9a80*/  @!P3 FMUL R35, R35, 0.5 ;  /* 0x3f0000002323b820 */ /* 0x000fe20000400000 */
[----:B------:R-:W-:-:S02]  /*9a90*/  LOP3.LUT R37, R37, 0xffff, RZ, 0xc0, !PT ;  /* 0x0000ffff25257812 */ /* 0x000fc400078ec0ff */
[----:B------:R-:W-:Y:S01]  /*9aa0*/  LOP3.LUT R72, R72, 0xffff, RZ, 0xc0, !PT ;  /* 0x0000ffff48487812 */ /* 0x000fe200078ec0ff */
[----:B------:R-:W2:Y:S01]  /*9ab0*/  MUFU.EX2 R34, R35 ;  /* 0x0000002300227308 */ /* 0x000ea20000000800 */
[----:B-1----:R-:W-:Y:S01]  /*9ac0*/  @!P5 FMUL R73, R73, R73 ;  /* 0x000000494949d220 */ /* 0x002fe20000400000 */
[----:B------:R-:W-:Y:S01]  /*9ad0*/  FSETP.GEU.AND P5, PT, R38, -126, PT ;  /* 0xc2fc00002600780b */ /* 0x000fe20003fae000 */
[----:B---3--:R-:W-:-:S04]  /*9ae0*/  FFMA R80, R43, UR12, -R104 ;  /* 0x0000000c2b507c23 */ /* 0x008fc80008000868 */
[----:B------:R-:W-:Y:S01]  /*9af0*/  @!P4 FMUL R39, R39, 0.5 ;  /* 0x3f0000002727c820 */ /* 0x000fe20000400000 */
[----:B----4-:R-:W-:Y:S01]  /*9b00*/  @!P2 FMUL R76, R76, R76 ;  /* 0x0000004c4c4ca220 */ /* 0x010fe20000400000 */
        /* <DEDUP_REMOVED lines=11> */
[----:B------:R-:W1:Y:S01]  /*9bc0*/  MUFU.EX2 R35, R80 ;  /* 0x0000005000237308 */ /* 0x000e620000000800 */
[----:B--2---:R-:W-:Y:S01]  /*9bd0*/  @!P5 FMUL R77, R77, R77 ;  /* 0x0000004d4d4dd220 */ /* 0x004fe20000400000 */
[----:B------:R-:W-:-:S05]  /*9be0*/  FSETP.GEU.AND P5, PT, R46, -126, PT ;  /* 0xc2fc00002e00780b */ /* 0x000fca0003fae000 */
[----:B------:R-:W-:Y:S01]  /*9bf0*/  @!P4 FMUL R81, R81, 0.5 ;  /* 0x3f0000005151c820 */ /* 0x000fe20000400000 */
[----:B---3--:R-:W-:Y:S01]  /*9c00*/  @!P2 FMUL R43, R43, R43 ;  /* 0x0000002b2b2ba220 */ /* 0x008fe20000400000 */
[----:B------:R-:W-:Y:S02]  /*9c10*/  FSETP.GEU.AND P2, PT, R50, -126, PT ;  /* 0xc2fc00003200780b */ /* 0x000fe40003f4e000 */
[----:B------:R-:W2:Y:S04]  /*9c20*/  MUFU.EX2 R38, R81 ;  /* 0x0000005100267308 */ /* 0x000ea80000000800 */
[----:B------:R-:W-:Y:S01]  /*9c30*/  @!P5 FMUL R46, R46, 0.5 ;  /* 0x3f0000002e2ed820 */ /* 0x000fe20000400000 */
[----:B-1----:R-:W-:Y:S01]  /*9c40*/  @!P3 FMUL R35, R35, R35 ;  /* 0x000000232323b220 */ /* 0x002fe20000400000 */
[----:B------:R-:W-:-:S02]  /*9c50*/  FSETP.GEU.AND P3, PT, R51, -126, PT ;  /* 0xc2fc00003300780b */ /* 0x000fc40003f6e000 */
[----:B------:R-:W1:Y:S03]  /*9c60*/  MUFU.EX2 R47, R46 ;  /* 0x0000002e002f7308 */ /* 0x000e660000000800 */
[----:B------:R-:W-:-:S05]  /*9c70*/  @!P2 FMUL R50, R50, 0.5 ;  /* 0x3f0000003232a820 */ /* 0x000fca0000400000 */
[----:B------:R-:W3:Y:S01]  /*9c80*/  MUFU.EX2 R80, R50 ;  /* 0x0000003200507308 */ /* 0x000ee20000000800 */
[----:B--2---:R-:W-:Y:S01]  /*9c90*/  @!P4 FMUL R38, R38, R38 ;  /* 0x000000262626c220 */ /* 0x004fe20000400000 */
[----:B------:R-:W-:Y:S01]  /*9ca0*/  FSETP.GEU.AND P4, PT, R55, -126, PT ;  /* 0xc2fc00003700780b */ /* 0x000fe20003f8e000 */
[----:B------:R-:W-:-:S05]  /*9cb0*/  @!P3 FMUL R51, R51, 0.5 ;  /* 0x3f0000003333b820 */ /* 0x000fca0000400000 */
[----:B------:R2:W4:Y:S01]  /*9cc0*/  MUFU.EX2 R39, R51 ;  /* 0x0000003300277308 */ /* 0x0005220000000800 */
[----:B-1----:R-:W-:Y:S01]  /*9cd0*/  @!P5 FMUL R47, R47, R47 ;  /* 0x0000002f2f2fd220 */ /* 0x002fe20000400000 */
[----:B------:R-:W-:-:S05]  /*9ce0*/  FSETP.GEU.AND P5, PT, R54, -126, PT ;  /* 0xc2fc00003600780b */ /* 0x000fca0003fae000 */
[----:B------:R-:W-:Y:S01]  /*9cf0*/  @!P4 FMUL R55, R55, 0.5 ;  /* 0x3f0000003737c820 */ /* 0x000fe20000400000 */
[----:B---3--:R-:W-:Y:S01]  /*9d00*/  @!P2 FMUL R80, R80, R80 ;  /* 0x000000505050a220 */ /* 0x008fe20000400000 */
[----:B------:R-:W-:Y:S02]  /*9d10*/  FSETP.GEU.AND P2, PT, R58, -126, PT ;  /* 0xc2fc00003a00780b */ /* 0x000fe40003f4e000 */
[----:B------:R1:W3:Y:S01]  /*9d20*/  MUFU.EX2 R42, R55 ;  /* 0x00000037002a7308 */ /* 0x0002e20000000800 */
[----:B--2---:R-:W-:-:S03]  /*9d30*/  FFMA R51, R62, UR12, -R104 ;  /* 0x0000000c3e337c23 */ /* 0x004fc60008000868 */
[----:B------:R-:W-:Y:S01]  /*9d40*/  @!P5 FMUL R54, R54, 0.5 ;  /* 0x3f0000003636d820 */ /* 0x000fe20000400000 */
[----:B----4-:R-:W-:Y:S01]  /*9d50*/  @!P3 FMUL R39, R39, R39 ;  /* 0x000000272727b220 */ /* 0x010fe20000400000 */
[----:B------:R-:W-:Y:S02]  /*9d60*/  FSETP.GEU.AND P3, PT, R84, -126, PT ;  /* 0xc2fc00005400780b */ /* 0x000fe40003f6e000 */
[----:B------:R2:W4:Y:S01]  /*9d70*/  MUFU.EX2 R81, R54 ;  /* 0x0000003600517308 */ /* 0x0005220000000800 */
[----:B-1----:R-:W-:-:S02]  /*9d80*/  FFMA R55, R66, UR12, -R104 ;  /* 0x0000000c42377c23 */ /* 0x002fc40008000868 */
[----:B------:R-:W-:-:S05]  /*9d90*/  @!P2 FMUL R58, R58, 0.5 ;  /* 0x3f0000003a3aa820 */ /* 0x000fca0000400000 */
[----:B------:R1:W5:Y:S01]  /*9da0*/  MUFU.EX2 R59, R58 ;  /* 0x0000003a003b7308 */ /* 0x0003620000000800 */
[----:B--2---:R-:W-:-:S01]  /*9db0*/  FFMA R54, R63, UR12, -R104 ;  /* 0x0000000c3f367c23 */ /* 0x004fc20008000868 */
[----:B---3--:R-:W-:Y:S01]  /*9dc0*/  @!P4 FMUL R42, R42, R42 ;  /* 0x0000002a2a2ac220 */ /* 0x008fe20000400000 */
[----:B------:R-:W-:-:S03]  /*9dd0*/  @!P3 FMUL R84, R84, 0.5 ;  /* 0x3f0000005454b820 */ /* 0x000fc60000400000 */
[----:B------:R-:W-:Y:S02]  /*9de0*/  FSETP.GEU.AND P4, PT, R54, -126, PT ;  /* 0xc2fc00003600780b */ /* 0x000fe40003f8e000 */
[----:B------:R2:W3:Y:S01]  /*9df0*/  MUFU.EX2 R46, R84 ;  /* 0x00000054002e7308 */ /* 0x0004e20000000800 */
[----:B----4-:R-:W-:Y:S01]  /*9e00*/  @!P5 FMUL R81, R81, R81 ;  /* 0x000000515151d220 */ /* 0x010fe20000400000 */
[----:B------:R-:W-:Y:S01]  /*9e10*/  FSETP.GEU.AND P5, PT, R51, -126, PT ;  /* 0xc2fc00003300780b */ /* 0x000fe20003fae000 */
[----:B-1----:R-:W-:-:S01]  /*9e20*/  FFMA R58, R83, UR12, -R104 ;  /* 0x0000000c533a7c23 */ /* 0x002fc20008000868 */
[----:B-----5:R-:W-:Y:S01]  /*9e30*/  @!P2 FMUL R59, R59, R59 ;  /* 0x0000003b3b3ba220 */ /* 0x020fe20000400000 */
[----:B------:R-:W-:-:S06]  /*9e40*/  FSETP.GEU.AND P2, PT, R55, -126, PT ;  /* 0xc2fc00003700780b */ /* 0x000fcc0003f4e000 */
[----:B------:R-:W-:Y:S01]  /*9e50*/  @!P4 FMUL R54, R54, 0.5 ;  /* 0x3f0000003636c820 */ /* 0x000fe20000400000 */
[----:B--2---:R-:W-:-:S01]  /*9e60*/  FADD R84, R28, R61 ;  /* 0x0000003d1c547221 */ /* 0x004fc20000000000 */
[----:B------:R-:W-:Y:S02]  /*9e70*/  F2FP.SATFINITE.E4M3.F32.PACK_AB_MERGE_C R28, RZ, R28, RZ ;  /* 0x0000001cff1c723e */ /* 0x000fe400048070ff */
[----:B------:R-:W-:Y:S01]  /*9e80*/  @!P5 FMUL R51, R51, 0.5 ;  /* 0x3f0000003333d820 */ /* 0x000fe20000400000 */
[----:B------:R-:W1:Y:S01]  /*9e90*/  MUFU.EX2 R50, R54 ;  /* 0x0000003600327308 */ /* 0x000e620000000800 */
[----:B---3--:R-:W-:Y:S01]  /*9ea0*/  @!P3 FMUL R46, R46, R46 ;  /* 0x0000002e2e2eb220 */ /* 0x008fe20000400000 */
[----:B------:R-:W-:Y:S02]  /*9eb0*/  FSETP.GEU.AND P3, PT, R67, -126, PT ;  /* 0xc2fc00004300780b */ /* 0x000fe40003f6e000 */
[----:B------:R-:W-:Y:S02]  /*9ec0*/  F2FP.SATFINITE.E4M3.F32.PACK_AB_MERGE_C R61, RZ, R61, RZ ;  /* 0x0000003dff3d723e */ /* 0x000fe400048070ff */
[----:B------:R-:W-:Y:S01]  /*9ed0*/  LOP3.LUT R28, R28, 0xff, RZ, 0xc0, !PT ;  /* 0x000000ff1c1c7812 */ /* 0x000fe200078ec0ff */
[----:B------:R-:W-:Y:S01]  /*9ee0*/  @!P2 FMUL R55, R55, 0.5 ;  /* 0x3f0000003737a820 */ /* 0x000fe20000400000 */
[----:B------:R-:W2:Y:S01]  /*9ef0*/  MUFU.EX2 R62, R51 ;  /* 0x00000033003e7308 */ /* 0x000ea20000000800 */
[----:B------:R-:W-:-:S06]  /*9f00*/  LOP3.LUT R61, R61, 0xff, RZ, 0xc0, !PT ;  /* 0x000000ff3d3d7812 */ /* 0x000fcc00078ec0ff */
[----:B------:R-:W-:Y:S01]  /*9f10*/  @!P3 FMUL R67, R67, 0.5 ;  /* 0x3f0000004343b820 */ /* 0x000fe20000400000 */
[----:B------:R-:W3:Y:S01]  /*9f20*/  MUFU.EX2 R63, R55 ;  /* 0x00000037003f7308 */ /* 0x000ee20000000800 */
[----:B-1----:R-:W-:Y:S01]  /*9f30*/  @!P4 FMUL R50, R50, R50 ;  /* 0x000000323232c220 */ /* 0x002fe20000400000 */
[----:B------:R-:W-:-:S06]  /*9f40*/  FSETP.GEU.AND P4, PT, R71, -126, PT ;  /* 0xc2fc00004700780b */ /* 0x000fcc0003f8e000 */
[----:B------:R1:W4:Y:S01]  /*9f50*/  MUFU.EX2 R51, R67 ;  /* 0x0000004300337308 */ /* 0x0003220000000800 */
[----:B--2---:R-:W-:Y:S01]  /*9f60*/  @!P5 FMUL R62, R62, R62 ;  /* 0x0000003e3e3ed220 */ /* 0x004fe20000400000 */
[----:B------:R-:W-:-:S05]  /*9f70*/  FSETP.GEU.AND P5, PT, R70, -126, PT ;  /* 0xc2fc00004600780b */ /* 0x000fca0003fae000 */
[----:B------:R-:W-:Y:S01]  /*9f80*/  @!P4 FMUL R71, R71, 0.5 ;  /* 0x3f0000004747c820 */ /* 0x000fe20000400000 */
[----:B---3--:R-:W-:Y:S01]  /*9f90*/  @!P2 FMUL R63, R63, R63 ;  /* 0x0000003f3f3fa220 */ /* 0x008fe20000400000 */
[----:B------:R-:W-:Y:S02]  /*9fa0*/  FSETP.GEU.AND P2, PT, R74, -126, PT ;  /* 0xc2fc00004a00780b */ /* 0x000fe40003f4e000 */
[----:B------:R-:W2:Y:S01]  /*9fb0*/  MUFU.EX2 R55, R71 ;  /* 0x0000004700377308 */ /* 0x000ea20000000800 */
[----:B-1----:R-:W-:-:S01]  /*9fc0*/  FFMA R67, R82, UR12, -R104 ;  /* 0x0000000c52437c23 */ /* 0x002fc20008000868 */
[----:B------:R-:W-:Y:S01]  /*9fd0*/  FFMA R82, R78, UR12, -R104 ;  /* 0x0000000c4e527c23 */ /* 0x000fe20008000868 */
[----:B------:R-:W-:-:S01]  /*9fe0*/  FADD R78, R32, R65 ;  /* 0x00000041204e7221 */ /* 0x000fc20000000000 */
[----:B------:R-:W-:Y:S01]  /*9ff0*/  @!P5 FMUL R70, R70, 0.5 ;  /* 0x3f0000004646d820 */ /* 0x000fe20000400000 */
[----:B------:R-:W-:Y:S01]  /*a000*/  F2FP.SATFINITE.E4M3.F32.PACK_AB_MERGE_C R32, RZ, R32, RZ ;  /* 0x00000020ff20723e */ /* 0x000fe200048070ff */
[----:B----4-:R-:W-:Y:S01]  /*a010*/  @!P3 FMUL R51, R51, R51 ;  /* 0x000000333333b220 */ /* 0x010fe20000400000 */
[----:B------:R-:W-:Y:S01]  /*a020*/  FSETP.GEU.AND P3, PT, R75, -126, PT ;  /* 0xc2fc00004b00780b */ /* 0x000fe20003f6e000 */
[----:B------:R-:W1:Y:S01]  /*a030*/  MUFU.EX2 R66, R70 ;  /* 0x0000004600427308 */ /* 0x000e620000000800 */
[----:B------:R-:W-:-:S02]  /*a040*/  LOP3.LUT R32, R32, 0xff, RZ, 0xc0, !PT ;  /* 0x000000ff20207812 */ /* 0x000fc400078ec0ff */
[----:B------:R-:W-:Y:S01]  /*a050*/  F2FP.SATFINITE.E4M3.F32.PACK_AB_MERGE_C R65, RZ, R65, RZ ;  /* 0x00000041ff41723e */ /* 0x000fe200048070ff */
[----:B------:R-:W-:Y:S01]  /*a060*/  @!P2 FMUL R74, R74, 0.5 ;  /* 0x3f0000004a4aa820 */ /* 0x000fe20000400000 */
[----:B------:R-:W-:Y:S02]  /*a070*/  PRMT R32, R33, 0x7604, R32 ;  /* 0x0000760421207816 */ /* 0x000fe40000000020 */
[----:B------:R-:W-:Y:S01]  /*a080*/  LOP3.LUT R65, R65, 0xff, RZ, 0xc0, !PT ;  /* 0x000000ff41417812 */ /* 0x000fe200078ec0ff */
[----:B------:R3:W4:Y:S01]  /*a090*/  MUFU.EX2 R70, R74 ;  /* 0x0000004a00467308 */ /* 0x0007220000000800 */
[----:B--2---:R-:W-:Y:S01]  /*a0a0*/  @!P4 FMUL R55, R55, R55 ;  /* 0x000000373737c220 */ /* 0x004fe20000400000 */
[----:B------:R-:W-:Y:S02]  /*a0b0*/  FSETP.GEU.AND P4, PT, R58, -126, PT ;  /* 0xc2fc00003a00780b */ /* 0x000fe40003f8e000 */
[----:B------:R-:W-:Y:S01]  /*a0c0*/  @!P3 FMUL R75, R75, 0.5 ;  /* 0x3f0000004b4bb820 */ /* 0x000fe20000400000 */
[----:B------:R-:W-:-:S03]  /*a0d0*/  PRMT R64, R64, 0x7604, R65 ;  /* 0x0000760440407816 */ /* 0x000fc60000000041 */
[----:B------:R2:W5:Y:S01]  /*a0e0*/  MUFU.EX2 R54, R75 ;  /* 0x0000004b00367308 */ /* 0x0005620000000800 */
[----:B-1----:R-:W-:Y:S01]  /*a0f0*/  @!P5 FMUL R66, R66, R66 ;  /* 0x000000424242d220 */ /* 0x002fe20000400000 */
[----:B------:R-:W-:Y:S01]  /*a100*/  FSETP.GEU.AND P5, PT, R67, -126, PT ;  /* 0xc2fc00004300780b */ /* 0x000fe20003fae000 */
[----:B---3--:R-:W-:-:S01]  /*a110*/  FADD R74, R25, R56 ;  /* 0x00000038194a7221 */ /* 0x008fc20000000000 */
[----:B------:R-:W-:Y:S02]  /*a120*/  F2FP.SATFINITE.E4M3.F32.PACK_AB_MERGE_C R56, RZ, R56, RZ ;  /* 0x00000038ff38723e */ /* 0x000fe400048070ff */
[----:B------:R-:W-:Y:S01]  /*a130*/  F2FP.SATFINITE.E4M3.F32.PACK_AB_MERGE_C R25, RZ, R25, RZ ;  /* 0x00000019ff19723e */ /* 0x000fe200048070ff */
[----:B------:R-:W-:Y:S01]  /*a140*/  @!P4 FMUL R58, R58, 0.5 ;  /* 0x3f0000003a3ac820 */ /* 0x000fe20000400000 */
[----:B------:R-:W-:-:S01]  /*a150*/  FADD R83, R15, R74 ;  /* 0x0000004a0f537221 */ /* 0x000fc20000000000 */
[----:B----4-:R-:W-:Y:S01]  /*a160*/  @!P2 FMUL R70, R70, R70 ;  /* 0x000000464646a220 */ /* 0x010fe20000400000 */
[----:B------:R-:W-:Y:S01]  /*a170*/  FSETP.GEU.AND P2, PT, R82, -126, PT ;  /* 0xc2fc00005200780b */ /* 0x000fe20003f4e000 */
[----:B------:R-:W-:Y:S01]  /*a180*/  FADD R15, R20, R49 ;  /* 0x00000031140f7221 */ /* 0x000fe20000000000 */
[----:B--2---:R-:W-:-:S01]  /*a190*/  FADD R75, R18, R45 ;  /* 0x0000002d124b7221 */ /* 0x004fc20000000000 */
[----:B------:R-:W1:Y:S01]  /*a1a0*/  MUFU.EX2 R58, R58 ;  /* 0x0000003a003a7308 */ /* 0x000e620000000800 */
[----:B------:R-:W-:Y:S01]  /*a1b0*/  F2FP.SATFINITE.E4M3.F32.PACK_AB_MERGE_C R18, RZ, R18, RZ ;  /* 0x00000012ff12723e */ /* 0x000fe200048070ff */
[----:B------:R-:W-:Y:S01]  /*a1c0*/  @!P5 FMUL R67, R67, 0.5 ;  /* 0x3f0000004343d820 */ /* 0x000fe20000400000 */
[----:B------:R-:W-:-:S01]  /*a1d0*/  FADD R104, R15, R78 ;  /* 0x0000004e0f687221 */ /* 0x000fc20000000000 */
[----:B-----5:R-:W-:Y:S01]  /*a1e0*/  @!P3 FMUL R54, R54, R54 ;  /* 0x000000363636b220 */ /* 0x020fe20000400000 */
[----:B------:R-:W-:Y:S01]  /*a1f0*/  FSETP.GEU.AND P3, PT, R105, -126, PT ;  /* 0xc2fc00006900780b */ /* 0x000fe20003f6e000 */
[----:B------:R-:W-:Y:S01]  /*a200*/  FADD R78, R21, R48 ;  /* 0x00000030154e7221 */ /* 0x000fe20000000000 */
[----:B------:R-:W-:-:S01]  /*a210*/  FADD R87, R75, R84 ;  /* 0x000000544b577221 */ /* 0x000fc20000000000 */
[----:B------:R2:W3:Y:S01]  /*a220*/  MUFU.EX2 R71, R67 ;  /* 0x0000004300477308 */ /* 0x0004e20000000800 */
[----:B------:R-:W-:-:S01]  /*a230*/  FADD R75, R23, R52 ;  /* 0x00000034174b7221 */ /* 0x000fc20000000000 */
[----:B------:R-:W-:Y:S01]  /*a240*/  @!P2 FMUL R82, R82, 0.5 ;  /* 0x3f0000005252a820 */ /* 0x000fe20000400000 */
[----:B------:R-:W-:-:S01]  /*a250*/  FADD R106, R78, R79 ;  /* 0x0000004f4e6a7221 */ /* 0x000fc20000000000 */
[----:B------:R-:W-:Y:S01]  /*a260*/  FADD R84, R36, R69 ;  /* 0x0000004524547221 */ /* 0x000fe20000000000 */
[----:B------:R-:W-:-:S01]  /*a270*/  FADD R79, R24, R53 ;  /* 0x00000035184f7221 */ /* 0x000fc20000000000 */
[----:B------:R-:W-:Y:S01]  /*a280*/  FADD R110, R43, R70 ;  /* 0x000000462b6e7221 */ /* 0x000fe20000000000 */
[----:B------:R-:W-:-:S01]  /*a290*/  FADD R109, R35, R54 ;  /* 0x00000036236d7221 */ /* 0x000fc20000000000 */
[----:B------:R4:W-:Y:S01]  /*a2a0*/  MUFU.EX2 R74, R82 ;  /* 0x00000052004a7308 */ /* 0x0009e20000000800 */
[----:B-1----:R-:W-:Y:S01]  /*a2b0*/  @!P4 FMUL R58, R58, R58 ;  /* 0x0000003a3a3ac220 */ /* 0x002fe20000400000 */
[----:B------:R-:W-:Y:S01]  /*a2c0*/  FSETP.GEU.AND P4, PT, R108, -126, PT ;  /* 0xc2fc00006c00780b */ /* 0x000fe20003f8e000 */
[----:B------:R-:W-:Y:S01]  /*a2d0*/  @!P3 FMUL R105, R105, 0.5 ;  /* 0x3f0000006969b820 */ /* 0x000fe20000400000 */
[----:B--2---:R-:W-:Y:S01]  /*a2e0*/  FADD R67, R17, R40 ;  /* 0x0000002811437221 */ /* 0x004fe20000000000 */
[----:B------:R-:W-:-:S01]  /*a2f0*/  FADD R84, R75, R84 ;  /* 0x000000544b547221 */ /* 0x000fc20000000000 */
[----:B------:R-:W-:Y:S01]  /*a300*/  FADD R79, R79, R86 ;  /* 0x000000564f4f7221 */ /* 0x000fe20000000000 */
[----:B------:R-:W-:-:S01]  /*a310*/  FADD R75, R68, R59 ;  /* 0x0000003b444b7221 */ /* 0x000fc20000000000 */
[----:B------:R1:W2:Y:S01]  /*a320*/  MUFU.EX2 R15, R105 ;  /* 0x00000069000f7308 */ /* 0x0002a20000000800 */
[----:B---3--:R-:W-:Y:S01]  /*a330*/  @!P5 FMUL R71, R71, R71 ;  /* 0x000000474747d220 */ /* 0x008fe20000400000 */
[----:B------:R-:W-:Y:S01]  /*a340*/  FSETP.GEU.AND P5, PT, R107, -126, PT ;  /* 0xc2fc00006b00780b */ /* 0x000fe20003fae000 */
[----:B----4-:R-:W-:-:S01]  /*a350*/  FADD R82, R26, R57 ;  /* 0x000000391a527221 */ /* 0x010fc20000000000 */
[----:B------:R-:W-:Y:S01]  /*a360*/  FADD R86, R27, R46 ;  /* 0x0000002e1b567221 */ /* 0x000fe20000000000 */
[----:B------:R-:W-:-:S01]  /*a370*/  FADD R112, R80, R71 ;  /* 0x0000004750707221 */ /* 0x000fc20000000000 */
[----:B------:R-:W-:Y:S01]  /*a380*/  LOP3.LUT R18, R18, 0xff, RZ, 0xc0, !PT ;  /* 0x000000ff12127812 */ /* 0x000fe200078ec0ff */
[----:B------:R-:W-:-:S01]  /*a390*/  FADD R85, R67, R82 ;  /* 0x0000005243557221 */ /* 0x000fc20000000000 */
[----:B------:R-:W-:Y:S01]  /*a3a0*/  FADD R67, R19, R44 ;  /* 0x0000002c13437221 */ /* 0x000fe20000000000 */
[----:B------:R-:W-:Y:S01]  /*a3b0*/  F2FP.SATFINITE.E4M3.F32.PACK_AB_MERGE_C R19, RZ, R19, RZ ;  /* 0x00000013ff13723e */ /* 0x000fe200048070ff */
[----:B------:R-:W-:Y:S01]  /*a3c0*/  FADD R82, R29, R60 ;  /* 0x0000003c1d527221 */ /* 0x000fe20000000000 */
[----:B------:R-:W-:Y:S01]  /*a3d0*/  @!P4 FMUL R108, R108, 0.5 ;  /* 0x3f0000006c6cc820 */ /* 0x000fe20000400000 */
[----:B------:R-:W-:Y:S01]  /*a3e0*/  F2FP.SATFINITE.E4M3.F32.PACK_AB_MERGE_C R80, RZ, R80, RZ ;  /* 0x00000050ff50723e */ /* 0x000fe200048070ff */
[----:B------:R-:W-:-:S01]  /*a3f0*/  FADD R111, R75, R110 ;  /* 0x0000006e4b6f7221 */ /* 0x000fc20000000000 */
[----:B------:R-:W-:Y:S01]  /*a400*/  LOP3.LUT R19, R19, 0xffff, RZ, 0xc0, !PT ;  /* 0x0000ffff13137812 */ /* 0x000fe200078ec0ff */
[----:B------:R-:W-:Y:S01]  /*a410*/  @!P5 FMUL R107, R107, 0.5 ;  /* 0x3f0000006b6bd820 */ /* 0x000fe20000400000 */
[----:B------:R-:W-:Y:S01]  /*a420*/  F2FP.SATFINITE.E4M3.F32.PACK_AB_MERGE_C R17, RZ, R17, RZ ;  /* 0x00000011ff11723e */ /* 0x000fe200048070ff */
[----:B------:R-:W-:-:S01]  /*a430*/  FADD R82, R67, R82 ;  /* 0x0000005243527221 */ /* 0x000fc20000000000 */
[----:B------:R-:W-:Y:S01]  /*a440*/  FADD R113, R86, R109 ;  /* 0x0000006d56717221 */ /* 0x000fe20000000000 */
[----:B------:R3:W4:Y:S01]  /*a450*/  MUFU.EX2 R78, R107 ;  /* 0x0000006b004e7308 */ /* 0x0007220000000800 */
[----:B------:R-:W-:-:S01]  /*a460*/  FADD R75, R73, R62 ;  /* 0x0000003e494b7221 */ /* 0x000fc20000000000 */
[----:B------:R-:W-:Y:S01]  /*a470*/  FADD R86, R31, R50 ;  /* 0x000000321f567221 */ /* 0x000fe20000000000 */
[----:B------:R-:W-:Y:S01]  /*a480*/  PRMT R18, R19, 0x7604, R18 ;  /* 0x0000760413127816 */ /* 0x000fe20000000012 */
[----:B------:R-:W-:Y:S01]  /*a490*/  IMAD.U32 R19, R80, 0x10000, RZ ;  /* 0x0001000050137824 */ /* 0x000fe200078e00ff */
[----:B------:R-:W-:Y:S01]  /*a4a0*/  F2FP.SATFINITE.E4M3.F32.PACK_AB_MERGE_C R45, RZ, R45, RZ ;  /* 0x0000002dff2d723e */ /* 0x000fe200048070ff */
[----:B-1----:R-:W-:Y:S01]  /*a4b0*/  FADD R105, R76, R63 ;  /* 0x0000003f4c697221 */ /* 0x002fe20000000000 */
[----:B------:R-:W-:Y:S01]  /*a4c0*/  F2FP.SATFINITE.E4M3.F32.PACK_AB_MERGE_C R44, RZ, R44, RZ ;  /* 0x0000002cff2c723e */ /* 0x000fe200048070ff */
[----:B------:R-:W1:Y:S01]  /*a4d0*/  MUFU.EX2 R67, R108 ;  /* 0x0000006c00437308 */ /* 0x000e620000000800 */
[----:B------:R-:W-:Y:S01]  /*a4e0*/  LOP3.LUT R17, R17, 0xffff, RZ, 0xc0, !PT ;  /* 0x0000ffff11117812 */ /* 0x000fe200078ec0ff */
[----:B--2---:R-:W-:Y:S01]  /*a4f0*/  @!P3 FMUL R15, R15, R15 ;  /* 0x0000000f0f0fb220 */ /* 0x004fe20000400000 */
[----:B------:R-:W-:Y:S01]  /*a500*/  F2FP.SATFINITE.E4M3.F32.PACK_AB_MERGE_C R68, RZ, R68, RZ ;  /* 0x00000044ff44723e */ /* 0x000fe200048070ff */
[----:B------:R-:W-:Y:S01]  /*a510*/  @!P2 FMUL R74, R74, R74 ;  /* 0x0000004a4a4aa220 */ /* 0x000fe20000400000 */
[----:B------:R-:W-:Y:S01]  /*a520*/  F2FP.SATFINITE.E4M3.F32.PACK_AB_MERGE_C R73, RZ, R73, RZ ;  /* 0x00000049ff49723e */ /* 0x000fe200048070ff */
[----:B---3--:R-:W-:Y:S01]  /*a530*/  FADD R107, R34, R51 ;  /* 0x00000033226b7221 */ /* 0x008fe20000000000 */
[----:B------:R-:W-:Y:S01]  /*a540*/  F2FP.SATFINITE.E4M3.F32.PACK_AB_MERGE_C R31, RZ, R31, RZ ;  /* 0x0000001fff1f723e */ /* 0x000fe200048070ff */
[----:B------:R-:W-:Y:S01]  /*a550*/  FADD R114, R39, R58 ;  /* 0x0000003a27727221 */ /* 0x000fe20000000000 */
[----:B------:R-:W-:Y:S01]  /*a560*/  F2FP.SATFINITE.E4M3.F32.PACK_AB_MERGE_C R62, RZ, R62, RZ ;  /* 0x0000003eff3e723e */ /* 0x000fe200048070ff */
[----:B------:R-:W-:Y:S01]  /*a570*/  IMAD.U32 R73, R73, 0x10000, RZ ;  /* 0x0001000049497824 */ /* 0x000fe200078e00ff */
[----:B------:R-:W-:Y:S01]  /*a580*/  LOP3.LUT R45, R45, 0xff, RZ, 0xc0, !PT ;  /* 0x000000ff2d2d7812 */ /* 0x000fe200078ec0ff */
[----:B------:R-:W-:Y:S01]  /*a590*/  FADD R109, R38, R15 ;  /* 0x0000000f266d7221 */ /* 0x000fe20000000000 */
[----:B------:R-:W-:Y:S01]  /*a5a0*/  LOP3.LUT R44, R44, 0xffff, RZ, 0xc0, !PT ;  /* 0x0000ffff2c2c7812 */ /* 0x000fe200078ec0ff */
[----:B------:R-:W-:Y:S01]  /*a5b0*/  FADD R116, R105, R112 ;  /* 0x0000007069747221 */ /* 0x000fe20000000000 */
[----:B------:R-:W-:Y:S01]  /*a5c0*/  PRMT R16, R17, 0x7604, R16 ;  /* 0x0000760411107816 */ /* 0x000fe20000000010 */
[----:B------:R-:W-:Y:S01]  /*a5d0*/  IMAD.U32 R17, R68, 0x10000, RZ ;  /* 0x0001000044117824 */ /* 0x000fe200078e00ff */
[----:B------:R-:W-:Y:S01]  /*a5e0*/  F2FP.SATFINITE.E4M3.F32.PACK_AB_MERGE_C R20, RZ, R20, RZ ;  /* 0x00000014ff14723e */ /* 0x000fe200048070ff */
[----:B------:R-:W-:Y:S01]  /*a5f0*/  FADD R105, R77, R66 ;  /* 0x000000424d697221 */ /* 0x000fe20000000000 */
[----:B------:R-:W-:Y:S01]  /*a600*/  F2FP.SATFINITE.E4M3.F32.PACK_AB_MERGE_C R21, RZ, R21, RZ ;  /* 0x00000015ff15723e */ /* 0x000fe200048070ff */
[----:B------:R-:W-:Y:S01]  /*a610*/  FADD R114, R107, R114 ;  /* 0x000000726b727221 */ /* 0x000fe20000000000 */
[----:B------:R-:W-:Y:S01]  /*a620*/  LOP3.LUT R31, R31, 0xffff, RZ, 0xc0, !PT ;  /* 0x0000ffff1f1f7812 */ /* 0x000fe200078ec0ff */
[----:B------:R-:W-:Y:S01]  /*a630*/  FADD R107, R30, R55 ;  /* 0x000000371e6b7221 */ /* 0x000fe20000000000 */
[----:B------:R-:W-:Y:S01]  /*a640*/  F2FP.SATFINITE.E4M3.F32.PACK_AB_MERGE_C R57, RZ, R57, RZ ;  /* 0x00000039ff39723e */ /* 0x000fe200048070ff */
[----:B----4-:R-:W-:Y:S01]  /*a650*/  @!P5 FMUL R78, R78, R78 ;  /* 0x0000004e4e4ed220 */ /* 0x010fe20000400000 */
[----:B------:R-:W-:Y:S01]  /*a660*/  LOP3.LUT R32, R32, 0xff0000, R19, 0xf8, !PT ;  /* 0x00ff000020207812 */ /* 0x000fe200078ef813 */
[----:B------:R-:W-:Y:S01]  /*a670*/  IMAD.U32 R19, R62, 0x10000, RZ ;  /* 0x000100003e137824 */ /* 0x000fe200078e00ff */
[----:B------:R-:W-:Y:S01]  /*a680*/  F2FP.SATFINITE.E4M3.F32.PACK_AB_MERGE_C R76, RZ, R76, RZ ;  /* 0x0000004cff4c723e */ /* 0x000fe200048070ff */
[----:B------:R-:W-:Y:S01]  /*a690*/  IMAD.SHL.U32 R31, R31, 0x1000000, RZ ;  /* 0x010000001f1f7824 */ /* 0x000fe200078e00ff */
[----:B------:R-:W-:Y:S01]  /*a6a0*/  PRMT R44, R44, 0x7604, R45 ;  /* 0x000076042c2c7816 */ /* 0x000fe2000000002d */
[----:B-1----:R-:W-:Y:S01]  /*a6b0*/  @!P4 FMUL R67, R67, R67 ;  /* 0x000000434343c220 */ /* 0x002fe20000400000 */
[----:B------:R-:W-:Y:S01]  /*a6c0*/  F2FP.SATFINITE.E4M3.F32.PACK_AB_MERGE_C R70, RZ, R70, RZ ;  /* 0x00000046ff46723e */ /* 0x000fe200048070ff */
[----:B------:R-:W-:Y:S01]  /*a6d0*/  FADD R108, R47, R74 ;  /* 0x0000004a2f6c7221 */ /* 0x000fe20000000000 */
[----:B------:R-:W-:Y:S01]  /*a6e0*/  F2FP.SATFINITE.E4M3.F32.PACK_AB_MERGE_C R54, RZ, R54, RZ ;  /* 0x00000036ff36723e */ /* 0x000fe200048070ff */
[----:B------:R-:W-:Y:S01]  /*a6f0*/  FADD R110, R81, R78 ;  /* 0x0000004e516e7221 */ /* 0x000fe20000000000 */
[----:B------:R-:W-:Y:S01]  /*a700*/  LOP3.LUT R20, R20, 0xff, RZ, 0xc0, !PT ;  /* 0x000000ff14147812 */ /* 0x000fe200078ec0ff */
[----:B------:R-:W-:Y:S01]  /*a710*/  FADD R112, R42, R67 ;  /* 0x000000432a707221 */ /* 0x000fe20000000000 */
[----:B------:R-:W-:Y:S01]  /*a720*/  LOP3.LUT R21, R21, 0xffff, RZ, 0xc0, !PT ;  /* 0x0000ffff15157812 */ /* 0x000fe200078ec0ff */
[----:B------:R-:W-:Y:S01]  /*a730*/  FADD R75, R75, R108 ;  /* 0x0000006c4b4b7221 */ /* 0x000fe20000000000 */
[----:B------:R-:W-:Y:S01]  /*a740*/  LOP3.LUT R56, R56, 0xff, RZ, 0xc0, !PT ;  /* 0x000000ff38387812 */ /* 0x000fe200078ec0ff */
[----:B------:R-:W-:Y:S01]  /*a750*/  FADD R110, R105, R110 ;  /* 0x0000006e696e7221 */ /* 0x000fe20000000000 */
[----:B------:R-:W-:Y:S01]  /*a760*/  LOP3.LUT R57, R57, 0xffff, RZ, 0xc0, !PT ;  /* 0x0000ffff39397812 */ /* 0x000fe200078ec0ff */
[----:B------:R-:W-:Y:S01]  /*a770*/  FADD R86, R86, R109 ;  /* 0x0000006d56567221 */ /* 0x000fe20000000000 */
[----:B------:R-:W-:Y:S01]  /*a780*/  FSETP.GEU.AND P2, PT, R22, -126, PT ;  /* 0xc2fc00001600780b */ /* 0x000fe20003f4e000 */
[----:B------:R-:W-:Y:S01]  /*a790*/  FADD R107, R107, R112 ;  /* 0x000000706b6b7221 */ /* 0x000fe20000000000 */
[----:B------:R-:W-:Y:S01]  /*a7a0*/  F2FP.SATFINITE.E4M3.F32.PACK_AB_MERGE_C R26, RZ, R26, RZ ;  /* 0x0000001aff1a723e */ /* 0x000fe200048070ff */
[----:B------:R-:W-:Y:S01]  /*a7b0*/  FADD R83, R83, R104 ;  /* 0x0000006853537221 */ /* 0x000fe20000000000 */
[----:B------:R-:W-:Y:S01]  /*a7c0*/  LOP3.LUT R16, R16, 0xff0000, R17, 0xf8, !PT ;  /* 0x00ff000010107812 */ /* 0x000fe200078ef811 */
[----:B------:R-:W-:Y:S01]  /*a7d0*/  IMAD.U32 R17, R76, 0x10000, RZ ;  /* 0x000100004c117824 */ /* 0x000fe200078e00ff */
[----:B------:R-:W-:Y:S01]  /*a7e0*/  LOP3.LUT R18, R18, 0xff0000, R73, 0xf8, !PT ;  /* 0x00ff000012127812 */ /* 0x000fe200078ef849 */
[----:B------:R-:W-:Y:S01]  /*a7f0*/  FADD R85, R85, R106 ;  /* 0x0000006a55557221 */ /* 0x000fe20000000000 */
[----:B------:R-:W-:Y:S01]  /*a800*/  F2FP.SATFINITE.E4M3.F32.PACK_AB_MERGE_C R52, RZ, R52, RZ ;  /* 0x00000034ff34723e */ /* 0x000fe200048070ff */
[----:B------:R-:W-:Y:S01]  /*a810*/  FADD R84, R87, R84 ;  /* 0x0000005457547221 */ /* 0x000fe20000000000 */
[----:B------:R-:W-:Y:S01]  /*a820*/  F2FP.SATFINITE.E4M3.F32.PACK_AB_MERGE_C R53, RZ, R53, RZ ;  /* 0x00000035ff35723e */ /* 0x000fe200048070ff */
[----:B------:R-:W-:Y:S01]  /*a830*/  FADD R82, R82, R79 ;  /* 0x0000004f52527221 */ /* 0x000fe20000000000 */
[----:B------:R-:W-:Y:S01]  /*a840*/  LOP3.LUT R44, R44, 0xff0000, R19, 0xf8, !PT ;  /* 0x00ff00002c2c7812 */ /* 0x000fe200078ef813 */
[----:B------:R-:W-:Y:S01]  /*a850*/  IMAD.U32 R19, R70, 0x10000, RZ ;  /* 0x0001000046137824 */ /* 0x000fe200078e00ff */
[----:B------:R-:W-:Y:S01]  /*a860*/  FSETP.GEU.AND P3, PT, R14, -126, PT ;  /* 0xc2fc00000e00780b */ /* 0x000fe20003f6e000 */
[----:B------:R-:W-:Y:S01]  /*a870*/  @!P2 FMUL R22, R22, 0.5 ;  /* 0x3f0000001616a820 */ /* 0x000fe20000400000 */
[----:B------:R-:W-:Y:S01]  /*a880*/  F2FP.SATFINITE.E4M3.F32.PACK_AB_MERGE_C R15, RZ, R15, RZ ;  /* 0x0000000fff0f723e */ /* 0x000fe200048070ff */
[----:B------:R-:W-:Y:S01]  /*a890*/  FADD R111, R111, R116 ;  /* 0x000000746f6f7221 */ /* 0x000fe20000000000 */
[----:B------:R-:W-:Y:S01]  /*a8a0*/  LOP3.LUT R54, R54, 0xffff, RZ, 0xc0, !PT ;  /* 0x0000ffff36367812 */ /* 0x000fe200078ec0ff */
[----:B------:R-:W-:Y:S01]  /*a8b0*/  FADD R113, R113, R114 ;  /* 0x0000007271717221 */ /* 0x000fe20000000000 */
[----:B------:R-:W-:Y:S01]  /*a8c0*/  F2FP.SATFINITE.E4M3.F32.PACK_AB_MERGE_C R23, RZ, R23, RZ ;  /* 0x00000017ff17723e */ /* 0x000fe200048070ff */
[----:B------:R-:W1:Y:S01]  /*a8d0*/  MUFU.EX2 R22, R22 ;  /* 0x0000001600167308 */ /* 0x000e620000000800 */
[----:B------:R-:W-:Y:S01]  /*a8e0*/  F2FP.SATFINITE.E4M3.F32.PACK_AB_MERGE_C R24, RZ, R24, RZ ;  /* 0x00000018ff18723e */ /* 0x000fe200048070ff */
[----:B------:R-:W-:Y:S01]  /*a8f0*/  FADD R110, R75, R110 ;  /* 0x0000006e4b6e7221 */ /* 0x000fe20000000000 */
[----:B------:R-:W-:Y:S01]  /*a900*/  PRMT R20, R21, 0x7604, R20 ;  /* 0x0000760415147816 */ /* 0x000fe20000000014 */
[----:B------:R-:W-:Y:S01]  /*a910*/  FADD R86, R86, R107 ;  /* 0x0000006b56567221 */ /* 0x000fe20000000000 */
[----:B------:R-:W-:Y:S01]  /*a920*/  F2FP.SATFINITE.E4M3.F32.PACK_AB_MERGE_C R43, RZ, R43, RZ ;  /* 0x0000002bff2b723e */ /* 0x000fe200048070ff */
[----:B------:R-:W-:Y:S01]  /*a930*/  @!P3 FMUL R14, R14, 0.5 ;  /* 0x3f0000000e0eb820 */ /* 0x000fe20000400000 */
[----:B------:R-:W-:Y:S01]  /*a940*/  PRMT R56, R57, 0x7604, R56 ;  /* 0x0000760439387816 */ /* 0x000fe20000000038 */
[----:B------:R-:W-:Y:S01]  /*a950*/  FADD R82, R85, R82 ;  /* 0x0000005255527221 */ /* 0x000fe20000000000 */
[----:B------:R-:W-:Y:S01]  /*a960*/  F2FP.SATFINITE.E4M3.F32.PACK_AB_MERGE_C R66, RZ, R66, RZ ;  /* 0x00000042ff42723e */ /* 0x000fe200048070ff */
[----:B------:R-:W-:Y:S01]  /*a970*/  FADD R83, R83, R84 ;  /* 0x0000005453537221 */ /* 0x000fe20000000000 */
[----:B------:R-:W-:Y:S01]  /*a980*/  F2FP.SATFINITE.E4M3.F32.PACK_AB_MERGE_C R71, RZ, R71, RZ ;  /* 0x00000047ff47723e */ /* 0x000fe200048070ff */
[----:B------:R-:W-:Y:S01]  /*a990*/  FADD R113, R113, R86 ;  /* 0x0000005671717221 */ /* 0x000fe20000000000 */
[----:B------:R-:W-:Y:S01]  /*a9a0*/  F2FP.SATFINITE.E4M3.F32.PACK_AB_MERGE_C R58, RZ, R58, RZ ;  /* 0x0000003aff3a723e */ /* 0x000fe200048070ff */
[----:B------:R-:W-:Y:S01]  /*a9b0*/  IMAD.U32 R21, R66, 0x10000, RZ ;  /* 0x0001000042157824 */ /* 0x000fe200078e00ff */
[----:B------:R-:W-:Y:S01]  /*a9c0*/  LOP3.LUT R25, R25, 0xff, RZ, 0xc0, !PT ;  /* 0x000000ff19197812 */ /* 0x000fe200078ec0ff */
[----:B------:R-:W-:Y:S01]  /*a9d0*/  IMAD.U32 R71, R71, 0x10000, RZ ;  /* 0x0001000047477824 */ /* 0x000fe200078e00ff */
[----:B------:R-:W-:Y:S01]  /*a9e0*/  LOP3.LUT R26, R26, 0xffff, RZ, 0xc0, !PT ;  /* 0x0000ffff1a1a7812 */ /* 0x000fe200078ec0ff */
[----:B------:R-:W-:Y:S01]  /*a9f0*/  FADD R110, R111, R110 ;  /* 0x0000006e6f6e7221 */ /* 0x000fe20000000000 */
[----:B------:R-:W-:Y:S01]  /*aa00*/  LOP3.LUT R31, R18, R31, RZ, 0xfc, !PT ;  /* 0x0000001f121f7212 */ /* 0x000fe200078efcff */
[----:B------:R-:W-:Y:S01]  /*aa10*/  FADD R83, R83, R82 ;  /* 0x0000005253537221 */ /* 0x000fe20000000000 */
[----:B------:R-:W-:Y:S01]  /*aa20*/  F2FP.SATFINITE.E4M3.F32.PACK_AB_MERGE_C R50, RZ, R50, RZ ;  /* 0x00000032ff32723e */ /* 0x000fe200048070ff */
[----:B------:R-:W-:Y:S01]  /*aa30*/  FADD R110, R110, R113 ;  /* 0x000000716e6e7221 */ /* 0x000fe20000000000 */
[----:B------:R-:W-:Y:S01]  /*aa40*/  LOP3.LUT R52, R52, 0xff, RZ, 0xc0, !PT ;  /* 0x000000ff34347812 */ /* 0x000fe200078ec0ff */
[----:B-1----:R-:W-:Y:S01]  /*aa50*/  @!P2 FMUL R22, R22, R22 ;  /* 0x000000161616a220 */ /* 0x002fe20000400000 */
[----:B------:R-:W-:-:S02]  /*aa60*/  LOP3.LUT R53, R53, 0xffff, RZ, 0xc0, !PT ;  /* 0x0000ffff35357812 */ /* 0x000fc400078ec0ff */
[----:B------:R-:W-:Y:S01]  /*aa70*/  LOP3.LUT R18, R15, 0xffff, RZ, 0xc0, !PT ;  /* 0x0000ffff0f127812 */ /* 0x000fe200078ec0ff */
[----:B------:R-:W-:Y:S01]  /*aa80*/  IMAD.SHL.U32 R15, R54, 0x1000000, RZ ;  /* 0x01000000360f7824 */ /* 0x000fe200078e00ff */
[----:B------:R-:W-:Y:S01]  /*aa90*/  LOP3.LUT R23, R23, 0xff, RZ, 0xc0, !PT ;  /* 0x000000ff17177812 */ /* 0x000fe200078ec0ff */
[----:B------:R-:W-:-:S01]  /*aaa0*/  FFMA R5, R22, R5, R83 ;  /* 0x0000000516057223 */ /* 0x000fc20000000053 */
[----:B------:R-:W-:Y:S01]  /*aab0*/  LOP3.LUT R24, R24, 0xffff, RZ, 0xc0, !PT ;  /* 0x0000ffff18187812 */ /* 0x000fe200078ec0ff */
[-C--:B------:R-:W-:Y:S01]  /*aac0*/  FMUL R88, R88, R22.reuse ;  /* 0x0000001658587220 */ /* 0x080fe20000400000 */
[----:B------:R-:W-:Y:S01]  /*aad0*/  F2FP.SATFINITE.E4M3.F32.PACK_AB_MERGE_C R77, RZ, R77, RZ ;  /* 0x0000004dff4d723e */ /* 0x000fe200048070ff */
[----:B------:R-:W-:Y:S01]  /*aae0*/  FMUL R89, R89, R22 ;  /* 0x0000001659597220 */ /* 0x000fe20000400000 */
[----:B------:R-:W-:Y:S01]  /*aaf0*/  LOP3.LUT R17, R20, 0xff0000, R17, 0xf8, !PT ;  /* 0x00ff000014117812 */ /* 0x000fe200078ef811 */
[----:B------:R-:W-:Y:S01]  /*ab00*/  IMAD.U32 R20, R43, 0x10000, RZ ;  /* 0x000100002b147824 */ /* 0x000fe200078e00ff */
[----:B------:R-:W-:Y:S01]  /*ab10*/  F2FP.SATFINITE.E4M3.F32.PACK_AB_MERGE_C R30, RZ, R30, RZ ;  /* 0x0000001eff1e723e */ /* 0x000fe200048070ff */
[-C--:B------:R-:W-:Y:S01]  /*ab20*/  FMUL R92, R92, R22.reuse ;  /* 0x000000165c5c7220 */ /* 0x080fe20000400000 */
[----:B------:R-:W-:Y:S01]  /*ab30*/  F2FP.SATFINITE.E4M3.F32.PACK_AB_MERGE_C R29, RZ, R29, RZ ;  /* 0x0000001dff1d723e */ /* 0x000fe200048070ff */
[----:B------:R-:W-:Y:S01]  /*ab40*/  FMUL R93, R93, R22 ;  /* 0x000000165d5d7220 */ /* 0x000fe20000400000 */
[----:B------:R-:W-:Y:S01]  /*ab50*/  F2FP.SATFINITE.E4M3.F32.PACK_AB_MERGE_C R60, RZ, R60, RZ ;  /* 0x0000003cff3c723e */ /* 0x000fe200048070ff */
[-C--:B------:R-:W-:Y:S01]  /*ab60*/  FMUL R96, R96, R22.reuse ;  /* 0x0000001660607220 */ /* 0x080fe20000400000 */
[----:B------:R-:W-:Y:S01]  /*ab70*/  LOP3.LUT R56, R56, 0xff0000, R19, 0xf8, !PT ;  /* 0x00ff000038387812 */ /* 0x000fe200078ef813 */
[-C--:B------:R-:W-:Y:S01]  /*ab80*/  FMUL R97, R97, R22.reuse ;  /* 0x0000001661617220 */ /* 0x080fe20000400000 */
[----:B------:R-:W-:Y:S01]  /*ab90*/  LOP3.LUT R58, R58, 0xffff, RZ, 0xc0, !PT ;  /* 0x0000ffff3a3a7812 */ /* 0x000fe200078ec0ff */
[-C--:B------:R-:W-:Y:S01]  /*aba0*/  FMUL R100, R100, R22.reuse ;  /* 0x0000001664647220 */ /* 0x080fe20000400000 */
[----:B------:R-:W-:Y:S01]  /*abb0*/  PRMT R25, R26, 0x7604, R25 ;  /* 0x000076041a197816 */ /* 0x000fe20000000019 */
[----:B------:R-:W-:Y:S01]  /*abc0*/  FMUL R101, R101, R22 ;  /* 0x0000001665657220 */ /* 0x000fe20000400000 */
[----:B------:R-:W-:-:S02]  /*abd0*/  F2FP.SATFINITE.E4M3.F32.PACK_AB_MERGE_C R27, RZ, R27, RZ ;  /* 0x0000001bff1b723e */ /* 0x000fc400048070ff */
[----:B------:R-:W-:Y:S02]  /*abe0*/  LOP3.LUT R50, R50, 0xffff, RZ, 0xc0, !PT ;  /* 0x0000ffff32327812 */ /* 0x000fe400078ec0ff */
[----:B------:R-:W-:Y:S02]  /*abf0*/  F2FP.SATFINITE.E4M3.F32.PACK_AB_MERGE_C R36, RZ, R36, RZ ;  /* 0x00000024ff24723e */ /* 0x000fe400048070ff */
[----:B------:R-:W-:Y:S02]  /*ac00*/  PRMT R52, R53, 0x7604, R52 ;  /* 0x0000760435347816 */ /* 0x000fe40000000034 */
[----:B------:R-:W-:Y:S02]  /*ac10*/  F2FP.SATFINITE.E4M3.F32.PACK_AB_MERGE_C R69, RZ, R69, RZ ;  /* 0x00000045ff45723e */ /* 0x000fe400048070ff */
[----:B------:R-:W-:Y:S02]  /*ac20*/  F2FP.SATFINITE.E4M3.F32.PACK_AB_MERGE_C R47, RZ, R47, RZ ;  /* 0x0000002fff2f723e */ /* 0x000fe400048070ff */
[----:B------:R-:W-:-:S02]  /*ac30*/  F2FP.SATFINITE.E4M3.F32.PACK_AB_MERGE_C R74, RZ, R74, RZ ;  /* 0x0000004aff4a723e */ /* 0x000fc400048070ff */
[----:B------:R-:W-:Y:S01]  /*ac40*/  F2FP.SATFINITE.E4M3.F32.PACK_AB_MERGE_C R35, RZ, R35, RZ ;  /* 0x00000023ff23723e */ /* 0x000fe200048070ff */
[----:B------:R-:W-:Y:S01]  /*ac50*/  IMAD.U32 R47, R47, 0x10000, RZ ;  /* 0x000100002f2f7824 */ /* 0x000fe200078e00ff */
[----:B------:R-:W-:Y:S02]  /*ac60*/  F2FP.SATFINITE.E4M3.F32.PACK_AB_MERGE_C R38, RZ, R38, RZ ;  /* 0x00000026ff26723e */ /* 0x000fe400048070ff */
[----:B------:R-:W-:Y:S01]  /*ac70*/  PRMT R23, R24, 0x7604, R23 ;  /* 0x0000760418177816 */ /* 0x000fe20000000017 */
[----:B------:R-:W-:Y:S01]  /*ac80*/  IMAD.U32 R24, R77, 0x10000, RZ ;  /* 0x000100004d187824 */ /* 0x000fe200078e00ff */
[----:B------:R-:W-:Y:S02]  /*ac90*/  F2FP.SATFINITE.E4M3.F32.PACK_AB_MERGE_C R40, RZ, R40, RZ ;  /* 0x00000028ff28723e */ /* 0x000fe400048070ff */
[----:B------:R-:W-:Y:S02]  /*aca0*/  F2FP.SATFINITE.E4M3.F32.PACK_AB_MERGE_C R49, RZ, R49, RZ ;  /* 0x00000031ff31723e */ /* 0x000fe400048070ff */
[----:B------:R-:W-:-:S02]  /*acb0*/  F2FP.SATFINITE.E4M3.F32.PACK_AB_MERGE_C R48, RZ, R48, RZ ;  /* 0x00000030ff30723e */ /* 0x000fc400048070ff */
[----:B------:R-:W-:Y:S02]  /*acc0*/  F2FP.SATFINITE.E4M3.F32.PACK_AB_MERGE_C R34, RZ, R34, RZ ;  /* 0x00000022ff22723e */ /* 0x000fe400048070ff */
[----:B------:R-:W-:Y:S02]  /*acd0*/  LOP3.LUT R30, R30, 0xffff, RZ, 0xc0, !PT ;  /* 0x0000ffff1e1e7812 */ /* 0x000fe400078ec0ff */
[----:B------:R-:W-:Y:S02]  /*ace0*/  LOP3.LUT R29, R29, 0xffff, RZ, 0xc0, !PT ;  /* 0x0000ffff1d1d7812 */ /* 0x000fe400078ec0ff */
[----:B------:R-:W-:Y:S01]  /*acf0*/  LOP3.LUT R60, R60, 0xffff, RZ, 0xc0, !PT ;  /* 0x0000ffff3c3c7812 */ /* 0x000fe200078ec0ff */
[----:B------:R-:W-:Y:S01]  /*ad00*/  IMAD.SHL.U32 R30, R30, 0x1000000, RZ ;  /* 0x010000001e1e7824 */ /* 0x000fe200078e00ff */
[----:B------:R-:W-:Y:S02]  /*ad10*/  F2FP.SATFINITE.E4M3.F32.PACK_AB_MERGE_C R81, RZ, R81, RZ ;  /* 0x00000051ff51723e */ /* 0x000fe400048070ff */
[----:B------:R-:W-:-:S02]  /*ad20*/  F2FP.SATFINITE.E4M3.F32.PACK_AB_MERGE_C R78, RZ, R78, RZ ;  /* 0x0000004eff4e723e */ /* 0x000fc400048070ff */
[----:B------:R-:W-:Y:S01]  /*ad30*/  F2FP.SATFINITE.E4M3.F32.PACK_AB_MERGE_C R39, RZ, R39, RZ ;  /* 0x00000027ff27723e */ /* 0x000fe200048070ff */
[----:B------:R-:W-:Y:S01]  /*ad40*/  IMAD.U32 R81, R81, 0x10000, RZ ;  /* 0x0001000051517824 */ /* 0x000fe200078e00ff */
[----:B------:R-:W-:Y:S01]  /*ad50*/  F2FP.SATFINITE.E4M3.F32.PACK_AB_MERGE_C R42, RZ, R42, RZ ;  /* 0x0000002aff2a723e */ /* 0x000fe200048070ff */
[----:B------:R-:W-:Y:S01]  /*ad60*/  IMAD.U32 R78, R78, 0x10000, RZ ;  /* 0x000100004e4e7824 */ /* 0x000fe200078e00ff */
[----:B------:R-:W-:Y:S02]  /*ad70*/  F2FP.SATFINITE.E4M3.F32.PACK_AB_MERGE_C R67, RZ, R67, RZ ;  /* 0x00000043ff43723e */ /* 0x000fe400048070ff */
[----:B------:R-:W-:Y:S01]  /*ad80*/  LOP3.LUT R56, R56, R15, RZ, 0xfc, !PT ;  /* 0x0000000f38387212 */ /* 0x000fe200078efcff */
[----:B------:R-:W-:Y:S01]  /*ad90*/  IMAD.SHL.U32 R15, R58, 0x1000000, RZ ;  /* 0x010000003a0f7824 */ /* 0x000fe200078e00ff */
[----:B------:R-:W-:Y:S01]  /*ada0*/  LOP3.LUT R20, R25, 0xff0000, R20, 0xf8, !PT ;  /* 0x00ff000019147812 */ /* 0x000fe200078ef814 */
[----:B------:R-:W-:Y:S01]  /*adb0*/  IMAD.SHL.U32 R25, R50, 0x1000000, RZ ;  /* 0x0100000032197824 */ /* 0x000fe200078e00ff */
[----:B------:R-:W-:-:S02]  /*adc0*/  F2FP.SATFINITE.E4M3.F32.PACK_AB_MERGE_C R59, RZ, R59, RZ ;  /* 0x0000003bff3b723e */ /* 0x000fc400048070ff */
[----:B------:R-:W-:Y:S02]  /*add0*/  F2FP.SATFINITE.E4M3.F32.PACK_AB_MERGE_C R63, RZ, R63, RZ ;  /* 0x0000003fff3f723e */ /* 0x000fe400048070ff */
[----:B------:R-:W-:Y:S01]  /*ade0*/  LOP3.LUT R27, R27, 0xffff, RZ, 0xc0, !PT ;  /* 0x0000ffff1b1b7812 */ /* 0x000fe200078ec0ff */
[----:B------:R-:W-:Y:S01]  /*adf0*/  IMAD.U32 R59, R59, 0x10000, RZ ;  /* 0x000100003b3b7824 */ /* 0x000fe200078e00ff */
[----:B------:R-:W-:Y:S01]  /*ae00*/  F2FP.SATFINITE.E4M3.F32.PACK_AB_MERGE_C R46, RZ, R46, RZ ;  /* 0x0000002eff2e723e */ /* 0x000fe200048070ff */
[----:B------:R-:W-:Y:S01]  /*ae10*/  IMAD.U32 R63, R63, 0x10000, RZ ;  /* 0x000100003f3f7824 */ /* 0x000fe200078e00ff */
[----:B------:R-:W-:Y:S01]  /*ae20*/  F2FP.SATFINITE.E4M3.F32.PACK_AB_MERGE_C R51, RZ, R51, RZ ;  /* 0x00000033ff33723e */ /* 0x000fe200048070ff */
[----:B------:R-:W-:Y:S01]  /*ae30*/  IMAD.SHL.U32 R27, R27, 0x1000000, RZ ;  /* 0x010000001b1b7824 */ /* 0x000fe200078e00ff */
[----:B------:R-:W-:Y:S02]  /*ae40*/  F2FP.SATFINITE.E4M3.F32.PACK_AB_MERGE_C R55, RZ, R55, RZ ;  /* 0x00000037ff37723e */ /* 0x000fe400048070ff */
[----:B------:R-:W-:-:S02]  /*ae50*/  LOP3.LUT R36, R36, 0xff, RZ, 0xc0, !PT ;  /* 0x000000ff24247812 */ /* 0x000fc400078ec0ff */
[----:B------:R-:W-:Y:S02]  /*ae60*/  LOP3.LUT R69, R69, 0xff, RZ, 0xc0, !PT ;  /* 0x000000ff45457812 */ /* 0x000fe400078ec0ff */
[----:B------:R-:W-:Y:S01]  /*ae70*/  LOP3.LUT R52, R52, 0xff0000, R21, 0xf8, !PT ;  /* 0x00ff000034347812 */ /* 0x000fe200078ef815 */
        /* <DEDUP_REMOVED lines=8> */
[----:B------:R-:W-:-:S02]  /*af00*/  LOP3.LUT R48, R48, 0xffff, RZ, 0xc0, !PT ;  /* 0x0000ffff30307812 */ /* 0x000fc400078ec0ff */
[----:B------:R-:W-:Y:S02]  /*af10*/  LOP3.LUT R34, R34, 0xffff, RZ, 0xc0, !PT ;  /* 0x0000ffff22227812 */ /* 0x000fe400078ec0ff */
[----:B------:R-:W-:Y:S02]  /*af20*/  PRMT R28, R29, 0x7604, R28 ;  /* 0x000076041d1c7816 */ /* 0x000fe4000000001c */
[----:B------:R-:W-:Y:S01]  /*af30*/  PRMT R60, R60, 0x7604, R61 ;  /* 0x000076043c3c7816 */ /* 0x000fe2000000003d */
[----:B------:R-:W-:Y:S01]  /*af40*/  IMAD.SHL.U32 R34, R34, 0x1000000, RZ ;  /* 0x0100000022227824 */ /* 0x000fe200078e00ff */
[----:B------:R-:W-:Y:S02]  /*af50*/  LOP3.LUT R39, R39, 0xffff, RZ, 0xc0, !PT ;  /* 0x0000ffff27277812 */ /* 0x000fe400078ec0ff */
[----:B------:R-:W-:Y:S02]  /*af60*/  LOP3.LUT R42, R42, 0xffff, RZ, 0xc0, !PT ;  /* 0x0000ffff2a2a7812 */ /* 0x000fe400078ec0ff */
[----:B------:R-:W-:Y:S01]  /*af70*/  LOP3.LUT R67, R67, 0xffff, RZ, 0xc0, !PT ;  /* 0x0000ffff43437812 */ /* 0x000fe200078ec0ff */
[----:B------:R-:W-:Y:S01]  /*af80*/  IMAD.SHL.U32 R39, R39, 0x1000000, RZ ;  /* 0x0100000027277824 */ /* 0x000fe200078e00ff */
[----:B------:R-:W-:-:S02]  /*af90*/  LOP3.LUT R23, R23, 0xff0000, R24, 0xf8, !PT ;  /* 0x00ff000017177812 */ /* 0x000fc400078ef818 */
[----:B------:R-:W-:Y:S02]  /*afa0*/  LOP3.LUT R46, R46, 0xffff, RZ, 0xc0, !PT ;  /* 0x0000ffff2e2e7812 */ /* 0x000fe400078ec0ff */
[----:B------:R-:W-:Y:S02]  /*afb0*/  LOP3.LUT R51, R51, 0xffff, RZ, 0xc0, !PT ;  /* 0x0000ffff33337812 */ /* 0x000fe400078ec0ff */
[----:B------:R-:W-:Y:S02]  /*afc0*/  LOP3.LUT R55, R55, 0xffff, RZ, 0xc0, !PT ;  /* 0x0000ffff37377812 */ /* 0x000fe400078ec0ff */
[----:B------:R-:W-:Y:S01]  /*afd0*/  PRMT R36, R37, 0x7604, R36 ;  /* 0x0000760425247816 */ /* 0x000fe20000000024 */
[----:B------:R-:W-:Y:S01]  /*afe0*/  IMAD.SHL.U32 R51, R51, 0x1000000, RZ ;  /* 0x0100000033337824 */ /* 0x000fe200078e00ff */
[----:B------:R-:W-:Y:S01]  /*aff0*/  PRMT R69, R72, 0x7604, R69 ;  /* 0x0000760448457816 */ /* 0x000fe20000000045 */
[----:B------:R-:W-:Y:S01]  /*b000*/  IMAD.SHL.U32 R55, R55, 0x1000000, RZ ;  /* 0x0100000037377824 */ /* 0x000fe200078e00ff */
[----:B------:R-:W-:-:S02]  /*b010*/  LOP3.LUT R64, R64, R15, RZ, 0xfc, !PT ;  /* 0x0000000f40407212 */ /* 0x000fc400078efcff */
[----:B------:R-:W-:Y:S01]  /*b020*/  PRMT R40, R40, 0x7604, R41 ;  /* 0x0000760428287816 */ /* 0x000fe20000000029 */
[----:B------:R-:W1:Y:S01]  /*b030*/  MUFU.EX2 R15, R14 ;  /* 0x0000000e000f7308 */ /* 0x000e620000000800 */
[----:B------:R-:W-:Y:S02]  /*b040*/  PRMT R48, R48, 0x7604, R49 ;  /* 0x0000760430307816 */ /* 0x000fe40000000031 */
[----:B------:R-:W-:Y:S01]  /*b050*/  LOP3.LUT R44, R44, R25, RZ, 0xfc, !PT ;  /* 0x000000192c2c7212 */ /* 0x000fe200078efcff */
[----:B------:R-:W-:Y:S01]  /*b060*/  IMAD.SHL.U32 R25, R18, 0x1000000, RZ ;  /* 0x0100000012197824 */ /* 0x000fe200078e00ff */
[----:B------:R-:W-:Y:S01]  /*b070*/  LOP3.LUT R28, R28, 0xff0000, R47, 0xf8, !PT ;  /* 0x00ff00001c1c7812 */ /* 0x000fe200078ef82f */
[----:B------:R-:W-:Y:S01]  /*b080*/  IMAD.SHL.U32 R18, R67, 0x1000000, RZ ;  /* 0x0100000043127824 */ /* 0x000fe200078e00ff */
[----:B------:R-:W-:Y:S01]  /*b090*/  LOP3.LUT R60, R60, 0xff0000, R21, 0xf8, !PT ;  /* 0x00ff00003c3c7812 */ /* 0x000fe200078ef815 */
[----:B------:R-:W-:Y:S01]  /*b0a0*/  IMAD.SHL.U32 R21, R42, 0x1000000, RZ ;  /* 0x010000002a157824 */ /* 0x000fe200078e00ff */
[----:B------:R-:W-:Y:S01]  /*b0b0*/  LOP3.LUT R30, R23, R30, RZ, 0xfc, !PT ;  /* 0x0000001e171e7212 */ /* 0x000fe200078efcff */
[----:B------:R-:W-:Y:S01]  /*b0c0*/  IMAD.SHL.U32 R23, R46, 0x1000000, RZ ;  /* 0x010000002e177824 */ /* 0x000fe200078e00ff */
[----:B------:R-:W-:-:S02]  /*b0d0*/  LOP3.LUT R36, R36, 0xff0000, R81, 0xf8, !PT ;  /* 0x00ff000024247812 */ /* 0x000fc400078ef851 */
[----:B------:R-:W-:Y:S02]  /*b0e0*/  LOP3.LUT R69, R69, 0xff0000, R78, 0xf8, !PT ;  /* 0x00ff000045457812 */ /* 0x000fe400078ef84e */
[----:B------:R-:W-:Y:S02]  /*b0f0*/  LOP3.LUT R40, R40, 0xff0000, R59, 0xf8, !PT ;  /* 0x00ff000028287812 */ /* 0x000fe400078ef83b */
[----:B------:R-:W-:Y:S01]  /*b100*/  LOP3.LUT R48, R48, 0xff0000, R63, 0xf8, !PT ;  /* 0x00ff000030307812 */ /* 0x000fe200078ef83f */
[----:B-1----:R-:W-:Y:S01]  /*b110*/  @!P3 FMUL R15, R15, R15 ;  /* 0x0000000f0f0fb220 */ /* 0x002fe20000400000 */
[----:B------:R-:W-:Y:S02]  /*b120*/  LOP3.LUT R16, R16, R27, RZ, 0xfc, !PT ;  /* 0x0000001b10107212 */ /* 0x000fe400078efcff */
[----:B------:R-:W-:Y:S01]  /*b130*/  LOP3.LUT R20, R20, R35, RZ, 0xfc, !PT ;  /* 0x0000002314147212 */ /* 0x000fe200078efcff */
[----:B------:R-:W-:-:S01]  /*b140*/  FFMA R0, R15, R0, R110 ;  /* 0x000000000f007223 */ /* 0x000fc2000000006e */
[----:B------:R-:W-:Y:S01]  /*b150*/  LOP3.LUT R19, R28, R19, RZ, 0xfc, !PT ;  /* 0x000000131c137212 */ /* 0x000fe200078efcff */
[-C--:B------:R-:W-:Y:S01]  /*b160*/  FMUL R90, R90, R15.reuse ;  /* 0x0000000f5a5a7220 */ /* 0x080fe20000400000 */
[----:B------:R-:W-:Y:S01]  /*b170*/  LOP3.LUT R17, R17, R34, RZ, 0xfc, !PT ;  /* 0x0000002211117212 */ /* 0x000fe200078efcff */
[----:B------:R-:W-:Y:S01]  /*b180*/  FMUL R91, R91, R15 ;  /* 0x0000000f5b5b7220 */ /* 0x000fe20000400000 */
[----:B------:R-:W-:Y:S01]  /*b190*/  LOP3.LUT R32, R32, R39, RZ, 0xfc, !PT ;  /* 0x0000002720207212 */ /* 0x000fe200078efcff */
[----:B------:R-:W-:Y:S01]  /*b1a0*/  FMUL R94, R94, R15 ;  /* 0x0000000f5e5e7220 */ /* 0x000fe20000400000 */
[----:B------:R-:W-:Y:S01]  /*b1b0*/  LOP3.LUT R21, R36, R21, RZ, 0xfc, !PT ;  /* 0x0000001524157212 */ /* 0x000fe200078efcff */
[-C--:B------:R-:W-:Y:S01]  /*b1c0*/  FMUL R95, R95, R15.reuse ;  /* 0x0000000f5f5f7220 */ /* 0x080fe20000400000 */
[----:B------:R-:W-:Y:S01]  /*b1d0*/  LOP3.LUT R69, R69, R18, RZ, 0xfc, !PT ;  /* 0x0000001245457212 */ /* 0x000fe200078efcff */
[----:B------:R-:W-:Y:S01]  /*b1e0*/  FMUL R98, R98, R15 ;  /* 0x0000000f62627220 */ /* 0x000fe20000400000 */
[----:B------:R-:W-:Y:S01]  /*b1f0*/  LOP3.LUT R23, R40, R23, RZ, 0xfc, !PT ;  /* 0x0000001728177212 */ /* 0x000fe200078efcff */
[----:B------:R-:W-:Y:S01]  /*b200*/  FMUL R99, R99, R15 ;  /* 0x0000000f63637220 */ /* 0x000fe20000400000 */
[----:B------:R-:W-:Y:S01]  /*b210*/  LOP3.LUT R48, R48, R51, RZ, 0xfc, !PT ;  /* 0x0000003330307212 */ /* 0x000fe200078efcff */
[----:B------:R-:W-:Y:S01]  /*b220*/  FMUL R102, R102, R15 ;  /* 0x0000000f66667220 */ /* 0x000fe20000400000 */
[----:B------:R-:W-:Y:S01]  /*b230*/  LOP3.LUT R55, R52, R55, RZ, 0xfc, !PT ;  /* 0x0000003734377212 */ /* 0x000fe200078efcff */
[----:B------:R-:W-:Y:S01]  /*b240*/  FMUL R103, R103, R15 ;  /* 0x0000000f67677220 */ /* 0x000fe20000400000 */
[----:B------:R-:W-:-:S02]  /*b250*/  LOP3.LUT R25, R60, R25, RZ, 0xfc, !PT ;  /* 0x000000193c197212 */ /* 0x000fc400078efcff */
[----:B------:R-:W-:Y:S02]  /*b260*/  SEL R18, R31, R16, P6 ;  /* 0x000000101f127207 */ /* 0x000fe40003000000 */
[----:B------:R-:W-:Y:S02]  /*b270*/  SEL R31, R16, R31, P6 ;  /* 0x0000001f101f7207 */ /* 0x000fe40003000000 */
[----:B------:R-:W-:Y:S02]  /*b280*/  SEL R24, R19, R20, P6 ;  /* 0x0000001413187207 */ /* 0x000fe40003000000 */
[----:B------:R-:W-:Y:S01]  /*b290*/  SEL R16, R30, R17, P6 ;  /* 0x000000111e107207 */ /* 0x000fe20003000000 */
[----:B------:R1:W2:Y:S01]  /*b2a0*/  SHFL.IDX PT, R18, R18, R13, 0x1c1f ;  /* 0x001c1f0d12127589 */ /* 0x0002a200000e0000 */
[----:B------:R-:W-:Y:S02]  /*b2b0*/  SEL R19, R20, R19, P6 ;  /* 0x0000001314137207 */ /* 0x000fe40003000000 */
[----:B------:R-:W-:Y:S01]  /*b2c0*/  SEL R17, R17, R30, P6 ;  /* 0x0000001e11117207 */ /* 0x000fe20003000000 */
[----:B------:R1:W3:Y:S01]  /*b2d0*/  SHFL.IDX PT, R31, R31, R12, 0x1c1f ;  /* 0x001c1f0c1f1f7589 */ /* 0x0002e200000e0000 */
[----:B------:R-:W-:-:S02]  /*b2e0*/  SEL R20, R21, R32, P6 ;  /* 0x0000002015147207 */ /* 0x000fc40003000000 */
[----:B------:R-:W-:Y:S01]  /*b2f0*/  SEL R21, R32, R21, P6 ;  /* 0x0000001520157207 */ /* 0x000fe20003000000 */
[----:B------:R1:W4:Y:S01]  /*b300*/  SHFL.IDX PT, R16, R16, R13, 0x1c1f ;  /* 0x001c1f0d10107589 */ /* 0x00032200000e0000 */
[----:B------:R-:W-:Y:S02]  /*b310*/  SEL R26, R44, R23, P6 ;  /* 0x000000172c1a7207 */ /* 0x000fe40003000000 */
[----:B------:R-:W-:Y:S01]  /*b320*/  SEL R28, R55, R48, P6 ;  /* 0x00000030371c7207 */ /* 0x000fe20003000000 */
[----:B------:R1:W1:Y:S01]  /*b330*/  SHFL.IDX PT, R17, R17, R12, 0x1c1f ;  /* 0x001c1f0c11117589 */ /* 0x00026200000e0000 */
[----:B------:R-:W-:Y:S02]  /*b340*/  SEL R14, R25, R56, P6 ;  /* 0x00000038190e7207 */ /* 0x000fe40003000000 */
[----:B------:R-:W-:Y:S01]  /*b350*/  SEL R30, R69, R64, P6 ;  /* 0x00000040451e7207 */ /* 0x000fe20003000000 */
[----:B------:R1:W1:Y:S01]  /*b360*/  SHFL.IDX PT, R29, R24, R13, 0x1c1f ;  /* 0x001c1f0d181d7589 */ /* 0x00026200000e0000 */
[----:B------:R-:W-:-:S02]  /*b370*/  SEL R23, R23, R44, P6 ;  /* 0x0000002c17177207 */ /* 0x000fc40003000000 */
[----:B------:R-:W-:Y:S01]  /*b380*/  SEL R55, R48, R55, P6 ;  /* 0x0000003730377207 */ /* 0x000fe20003000000 */
[----:B------:R1:W1:Y:S01]  /*b390*/  SHFL.IDX PT, R32, R19, R12, 0x1c1f ;  /* 0x001c1f0c13207589 */ /* 0x00026200000e0000 */
[----:B------:R-:W-:Y:S02]  /*b3a0*/  SEL R25, R56, R25, P6 ;  /* 0x0000001938197207 */ /* 0x000fe40003000000 */
[----:B------:R-:W-:Y:S01]  /*b3b0*/  SEL R69, R64, R69, P6 ;  /* 0x0000004540457207 */ /* 0x000fe20003000000 */
[----:B------:R1:W1:Y:S01]  /*b3c0*/  SHFL.IDX PT, R20, R20, R13, 0x1c1f ;  /* 0x001c1f0d14147589 */ /* 0x00026200000e0000 */
[----:B------:R-:W-:-:S03]  /*b3d0*/  SHF.L.U32 R27, R11, 0x1f, RZ ;  /* 0x0000001f0b1b7819 */ /* 0x000fc600000006ff */
[----:B------:R1:W1:Y:S01]  /*b3e0*/  SHFL.IDX PT, R21, R21, R12, 0x1c1f ;  /* 0x001c1f0c15157589 */ /* 0x00026200000e0000 */
[----:B------:R1:W1:Y:S03]  /*b3f0*/  SYNCS.PHASECHK.TRANS64.TRYWAIT P2, [UR6+0x6000], R27 ;  /* 0x0060001bff0075a7 */ /* 0x0002660008040146 */
[----:B------:R1:W1:Y:S04]  /*b400*/  SHFL.IDX PT, R33, R26, R13, 0x1c1f ;  /* 0x001c1f0d1a217589 */ /* 0x00026800000e0000 */
[----:B------:R1:W1:Y:S04]  /*b410*/  SHFL.IDX PT, R34, R23, R12, 0x1c1f ;  /* 0x001c1f0c17227589 */ /* 0x00026800000e0000 */
[----:B------:R1:W1:Y:S04]  /*b420*/  SHFL.IDX PT, R35, R28, R13, 0x1c1f ;  /* 0x001c1f0d1c237589 */ /* 0x00026800000e0000 */
[----:B------:R1:W1:Y:S04]  /*b430*/  SHFL.IDX PT, R36, R55, R12, 0x1c1f ;  /* 0x001c1f0c37247589 */ /* 0x00026800000e0000 */
[----:B------:R1:W1:Y:S04]  /*b440*/  SHFL.IDX PT, R14, R14, R13, 0x1c1f ;  /* 0x001c1f0d0e0e7589 */ /* 0x00026800000e0000 */
[----:B------:R1:W1:Y:S04]  /*b450*/  SHFL.IDX PT, R57, R25, R12, 0x1c1f ;  /* 0x001c1f0c19397589 */ /* 0x00026800000e0000 */
[----:B------:R1:W1:Y:S04]  /*b460*/  SHFL.IDX PT, R59, R30, R13, 0x1c1f ;  /* 0x001c1f0d1e3b7589 */ /* 0x00026800000e0000 */
[----:B------:R1:W1:Y:S01]  /*b470*/  SHFL.IDX PT, R38, R69, R12, 0x1c1f ;  /* 0x001c1f0c45267589 */ /* 0x00026200000e0000 */
[----:B--234-:R-:W-:Y:S05]  /*b480*/  @!P0 BRA `(.L_x_39) ;  /* 0x0000000000048947 */ /* 0x01cfea0003800000 */
[----:B------:R-:W-:Y:S01]  /*b490*/  BPT.TRAP 0x1 ;  /* 0x000000040000795c */ /* 0x000fe20000300000 */
.L_x_39:
[----:B-1----:R-:W-:Y:S05]  /*b4a0*/  @P2 BRA `(.L_x_40) ;  /* 0x0000000000082947 */ /* 0x002fea0003800000 */
[----:B------:R-:W1:Y:S02]  /*b4b0*/  SYNCS.PHASECHK.TRANS64.TRYWAIT P2, [UR6+0x6000], R27 ;  /* 0x0060001bff0075a7 */ /* 0x000e640008040146 */
[----:B-1----:R-:W-:Y:S05]  /*b4c0*/  @!P2 BRA `(.L_x_41) ;  /* 0x000000280004a947 */ /* 0x002fea0003800000 */
.L_x_40:
[CCC-:B------:R-:W-:Y:S01]  /*b4d0*/  PRMT R24, R18.reuse, R7.reuse, R31.reuse ;  /* 0x0000000712187216 */ /* 0x1c0fe2000000001f */
[----:B------:R-:W-:Y:S01]  /*b4e0*/  ULEA UR6, UR7, UR8, 0x8 ;  /* 0x0000000807067291 */ /* 0x000fe2000f8e403f */
[-C--:B------:R-:W-:Y:S01]  /*b4f0*/  PRMT R25, R18, R6.reuse, R31 ;  /* 0x0000000612197216 */ /* 0x080fe2000000001f */
[----:B------:R-:W-:Y:S01]  /*b500*/  UMOV UR15, 0x40000040 ;  /* 0x40000040000f7882 */ /* 0x000fe20000000000 */
[CCC-:B------:R-:W-:Y:S01]  /*b510*/  PRMT R26, R16.reuse, R7.reuse, R17.reuse ;  /* 0x00000007101a7216 */ /* 0x1c0fe20000000011 */
[----:B------:R-:W-:Y:S01]  /*b520*/  UIADD3 UR10, UR6, 0x2, URZ ;  /* 0x00000002060a7890 */ /* 0x000fe2000fffe03f */
[-C--:B-1----:R-:W-:Y:S02]  /*b530*/  PRMT R27, R16, R6.reuse, R17 ;  /* 0x00000006101b7216 */ /* 0x082fe40000000011 */
[----:B------:R-:W-:Y:S01]  /*b540*/  UMOV UR14, UR6 ;  /* 0x00000006000e7c82 */ /* 0x000fe20008000000 */
[C-C-:B------:R-:W-:Y:S01]  /*b550*/  PRMT R28, R29.reuse, R7, R32.reuse ;  /* 0x000000071d1c7216 */ /* 0x140fe20000000020 */
[----:B------:R-:W-:Y:S01]  /*b560*/  WARPGROUP.ARRIVE ;  /* 0x00000000000079c5 */ /* 0x000fe20000000000 */
[----:B------:R-:W-:-:S02]  /*b570*/  PRMT R29, R29, R6, R32 ;  /* 0x000000061d1d7216 */ /* 0x000fc40000000020 */
[CCC-:B------:R-:W-:Y:S02]  /*b580*/  PRMT R30, R20.reuse, R7.reuse, R21.reuse ;  /* 0x00000007141e7216 */ /* 0x1c0fe40000000015 */
[-C--:B------:R-:W-:Y:S01]  /*b590*/  PRMT R31, R20, R6.reuse, R21 ;  /* 0x00000006141f7216 */ /* 0x080fe20000000015 */
[----:B------:R-:W-:Y:S01]  /*b5a0*/  QGMMA.64x32x32.F32.E4M3.E4M3 R88, R24, gdesc[UR12], R88, gsb0 ;  /* 0x0060000c18587df3 */ /* 0x000fe20008000858 */
[----:B------:R-:W-:Y:S01]  /*b5b0*/  UMOV UR14, UR10 ;  /* 0x0000000a000e7c82 */ /* 0x000fe20008000000 */
[----:B------:R-:W-:Y:S01]  /*b5c0*/  UMOV UR15, 0x40000040 ;  /* 0x40000040000f7882 */ /* 0x000fe20000000000 */
[CCC-:B------:R-:W-:Y:S01]  /*b5d0*/  PRMT R32, R33.reuse, R7.reuse, R34.reuse ;  /* 0x0000000721207216 */ /* 0x1c0fe20000000022 */
[----:B------:R-:W-:Y:S01]  /*b5e0*/  UIADD3 UR10, UR6, 0x4, URZ ;  /* 0x00000004060a7890 */ /* 0x000fe2000fffe03f */
[----:B------:R-:W-:Y:S01]  /*b5f0*/  PRMT R33, R33, R6, R34 ;  /* 0x0000000621217216 */ /* 0x000fe20000000022 */
[----:B------:R-:W-:Y:S01]  /*b600*/  UIADD3 UR6, UR6, 0x6, URZ ;  /* 0x0000000606067890 */ /* 0x000fe2000fffe03f */
[----:B------:R-:W-:-:S02]  /*b610*/  PRMT R34, R35, R7, R36 ;  /* 0x0000000723227216 */ /* 0x000fc40000000024 */
[-C--:B------:R-:W-:Y:S02]  /*b620*/  PRMT R35, R35, R6.reuse, R36 ;  /* 0x0000000623237216 */ /* 0x080fe40000000024 */
[CCC-:B------:R-:W-:Y:S02]  /*b630*/  PRMT R56, R14.reuse, R7.reuse, R57.reuse ;  /* 0x000000070e387216 */ /* 0x1c0fe40000000039 */
[C-C-:B------:R-:W-:Y:S02]  /*b640*/  PRMT R58, R59.reuse, R7, R38.reuse ;  /* 0x000000073b3a7216 */ /* 0x140fe40000000026 */
[-C--:B------:R-:W-:Y:S02]  /*b650*/  PRMT R57, R14, R6.reuse, R57 ;  /* 0x000000060e397216 */ /* 0x080fe40000000039 */
[----:B------:R-:W-:Y:S01]  /*b660*/  PRMT R59, R59, R6, R38 ;  /* 0x000000063b3b7216 */ /* 0x000fe20000000026 */
        /* <DEDUP_REMOVED lines=16> */
.L_x_42:
[----:B------:R-:W-:-:S04]  /*b770*/  ULEA UR6, UR9, UR38, 0x3 ;  /* 0x0000002609067291 */ /* 0x000fc8000f8e183f */
[----:B------:R-:W-:-:S04]  /*b780*/  UIADD3 UR6, UR6, 0x6028, URZ ;  /* 0x0000602806067890 */ /* 0x000fc8000fffe03f */
[----:B------:R-:W-:-:S09]  /*b790*/  UPRMT UR6, URZ, 0x654, UR6 ;  /* 0x000006543f067896 */ /* 0x000fd20008000006 */
[----:B------:R-:W-:Y:S01]  /*b7a0*/  SYNCS.ARRIVE.TRANS64.RED.A1T0 RZ, [UR6], RZ ;  /* 0x000000ffffff79a7 */ /* 0x000fe20008100406 */
[----:B------:R-:W-:Y:S05]  /*b7b0*/  @P1 BRA `(.L_x_43) ;  /* 0x0000000000041947 */ /* 0x000fea0003800000 */
[----:B------:R-:W-:Y:S01]  /*b7c0*/  BPT.TRAP 0x1 ;  /* 0x000000040000795c */ /* 0x000fe20000300000 */
.L_x_43:
[----:B------:R-:W-:-:S04]  /*b7d0*/  UIADD3 UR9, UR9, 0x1, URZ ;  /* 0x0000000109097890 */ /* 0x000fc8000fffe03f */
[----:B------:R-:W-:-:S04]  /*b7e0*/  UISETP.NE.AND UP0, UPT, UR9, 0x5, UPT ;  /* 0x000000050900788c */ /* 0x000fc8000bf05270 */
[----:B------:R-:W-:Y:S01]  /*b7f0*/  USEL UR9, UR9, URZ, UP0 ;  /* 0x0000003f09097287 */ /* 0x000fe20008000000 */
[----:B------:R-:W-:Y:S11]  /*b800*/  @!P0 BRA `(.L_x_44) ;  /* 0x0000000000048947 */ /* 0x000ff60003800000 */
[----:B------:R-:W-:Y:S01]  /*b810*/  BPT.TRAP 0x1 ;  /* 0x000000040000795c */ /* 0x000fe20000300000 */
.L_x_44:
[----:B------:R-:W-:-:S04]  /*b820*/  ULEA UR6, UR9, UR38, 0x3 ;  /* 0x0000002609067291 */ /* 0x000fc8000f8e183f */
[----:B------:R-:W-:-:S04]  /*b830*/  UIADD3 UR6, UR6, 0x6028, URZ ;  /* 0x0000602806067890 */ /* 0x000fc8000fffe03f */
[----:B------:R-:W-:-:S09]  /*b840*/  UPRMT UR6, URZ, 0x654, UR6 ;  /* 0x000006543f067896 */ /* 0x000fd20008000006 */
[----:B------:R-:W-:Y:S01]  /*b850*/  SYNCS.ARRIVE.TRANS64.RED.A1T0 RZ, [UR6], RZ ;  /* 0x000000ffffff79a7 */ /* 0x000fe20008100406 */
[----:B------:R-:W-:Y:S05]  /*b860*/  @P1 BRA `(.L_x_45) ;  /* 0x0000000000041947 */ /* 0x000fea0003800000 */
[----:B------:R-:W-:Y:S01]  /*b870*/  BPT.TRAP 0x1 ;  /* 0x000000040000795c */ /* 0x000fe20000300000 */
.L_x_45:
        /* <DEDUP_REMOVED lines=9> */
[----:B------:R-:W-:Y:S01]  /*b910*/  IMAD.MOV.U32 R14, RZ, RZ, R9 ;  /* 0x000000ffff0e7224 */ /* 0x000fe200078e0009 */
[----:B------:R-:W-:-:S02]  /*b920*/  USEL UR9, UR9, URZ, UP0 ;  /* 0x0000003f09097287 */ /* 0x000fc40008000000 */
[----:B------:R-:W-:Y:S02]  /*b930*/  USEL UR10, UR10, URZ, UP1 ;  /* 0x0000003f0a0a7287 */ /* 0x000fe40008800000 */
[----:B------:R-:W-:Y:S01]  /*b940*/  LOP3.LUT R11, R11, UR6, RZ, 0x3c, !PT ;  /* 0x000000060b0b7c12 */ /* 0x000fe2000f8e3cff */
[----:B------:R-:W-:Y:S09]  /*b950*/  @P2 BRA `(.L_x_46) ;  /* 0xffffffc000d02947 */ /* 0x000ff2000383ffff */
.L_x_35:
[----:B------:R-:W1:Y:S01]  /*b960*/  SHFL.BFLY PT, R2, R5, 0x1, 0x1f ;  /* 0x0c201f0005027f89 */ /* 0x000e6200000e0000 */
[----:B------:R-:W-:Y:S01]  /*b970*/  BSSY B0, `(.L_x_47) ;  /* 0x0000024000007945 */ /* 0x000fe20003800000 */
[----:B------:R-:W-:Y:S02]  /*b980*/  IMAD.MOV.U32 R8, RZ, RZ, 0x3f800000 ;  /* 0x3f800000ff087424 */ /* 0x000fe400078e00ff */
[----:B------:R-:W2:Y:S01]  /*b990*/  SHFL.BFLY PT, R3, R0, 0x1, 0x1f ;  /* 0x0c201f0000037f89 */ /* 0x000ea200000e0000 */
[----:B------:R-:W-:Y:S02]  /*b9a0*/  IMAD.MOV.U32 R11, RZ, RZ, 0x7f800000 ;  /* 0x7f800000ff0b7424 */ /* 0x000fe400078e00ff */
[----:B-1----:R-:W-:Y:S01]  /*b9b0*/  FADD R2, R2, R5 ;  /* 0x0000000502027221 */ /* 0x002fe20000000000 */
[----:B--2---:R-:W-:-:S04]  /*b9c0*/  FADD R16, R3, R0 ;  /* 0x0000000003107221 */ /* 0x004fc80000000000 */
[----:B------:R-:W1:Y:S01]  /*b9d0*/  SHFL.BFLY PT, R7, R2, 0x2, 0x1f ;  /* 0x0c401f0002077f89 */ /* 0x000e6200000e0000 */
[----:B------:R-:W-:-:S03]  /*b9e0*/  IMAD.MOV.U32 R3, RZ, RZ, 0x3f800000 ;  /* 0x3f800000ff037424 */ /* 0x000fc600078e00ff */
[----:B------:R-:W2:Y:S01]  /*b9f0*/  SHFL.BFLY PT, R17, R16, 0x2, 0x1f ;  /* 0x0c401f0010117f89 */ /* 0x000ea200000e0000 */
[C---:B-1----:R-:W-:Y:S01]  /*ba00*/  FSETP.NE.AND P0, PT, R2.reuse, -R7, PT ;  /* 0x800000070200720b */ /* 0x042fe20003f05000 */
[----:B------:R-:W-:Y:S01]  /*ba10*/  FADD R5, R2, R7 ;  /* 0x0000000702057221 */ /* 0x000fe20000000000 */
[----:B------:R-:W-:Y:S02]  /*ba20*/  IMAD.MOV.U32 R7, RZ, RZ, 0x7f800000 ;  /* 0x7f800000ff077424 */ /* 0x000fe400078e00ff */
[----:B--2---:R-:W-:-:S09]  /*ba30*/  FADD R6, R16, R17 ;  /* 0x0000001110067221 */ /* 0x004fd20000000000 */
[----:B------:R-:W-:Y:S05]  /*ba40*/  @!P0 BRA `(.L_x_48) ;  /* 0x0000000000588947 */ /* 0x000fea0003800000 */
[----:B------:R-:W-:Y:S01]  /*ba50*/  VIADD R0, R5, 0x1800000 ;  /* 0x0180000005007836 */ /* 0x000fe20000000000 */
[----:B------:R-:W-:Y:S04]  /*ba60*/  BSSY B1, `(.L_x_49) ;  /* 0x000000d000017945 */ /* 0x000fe80003800000 */
[----:B------:R-:W-:-:S04]  /*ba70*/  LOP3.LUT R0, R0, 0x7f800000, RZ, 0xc0, !PT ;  /* 0x7f80000000007812 */ /* 0x000fc800078ec0ff */
[----:B------:R-:W-:-:S13]  /*ba80*/  ISETP.GT.U32.AND P0, PT, R0, 0x1ffffff, PT ;  /* 0x01ffffff0000780c */ /* 0x000fda0003f04070 */
[----:B------:R-:W-:Y:S05]  /*ba90*/  @P0 BRA `(.L_x_50) ;  /* 0x0000000000140947 */ /* 0x000fea0003800000 */
[----:B------:R-:W-:Y:S01]  /*baa0*/  IMAD.MOV.U32 R2, RZ, RZ, R5 ;  /* 0x000000ffff027224 */ /* 0x000fe200078e0005 */
[----:B------:R-:W-:-:S07]  /*bab0*/  MOV R15, 0xbad0 ;  /* 0x0000bad0000f7802 */ /* 0x000fce0000000f00 */
[----:B------:R-:W-:Y:S05]  /*bac0*/  CALL.REL.NOINC `($__internal_0_$__cuda_sm20_rcp_rn_f32_slowpath) ;  /* 0x00000024002c7944 */ /* 0x000fea0003c00000 */
[----:B------:R-:W-:Y:S01]  /*bad0*/  IMAD.MOV.U32 R3, RZ, RZ, R0 ;  /* 0x000000ffff037224 */ /* 0x000fe200078e0000 */
[----:B------:R-:W-:Y:S06]  /*bae0*/  BRA `(.L_x_51) ;  /* 0x0000000000107947 */ /* 0x000fec0003800000 */
.L_x_50:
[----:B------:R-:W1:Y:S02]  /*baf0*/  MUFU.RCP R0, R5 ;  /* 0x0000000500007308 */ /* 0x000e640000001000 */
[----:B-1----:R-:W-:-:S04]  /*bb00*/  FFMA R2, R5, R0, -1 ;  /* 0xbf80000005027423 */ /* 0x002fc80000000000 */
[----:B------:R-:W-:-:S04]  /*bb10*/  FADD.FTZ R3, -R2, -RZ ;  /* 0x800000ff02037221 */ /* 0x000fc80000010100 */
[----:B------:R-:W-:-:S07]  /*bb20*/  FFMA R3, R0, R3, R0 ;  /* 0x0000000300037223 */ /* 0x000fce0000000000 */
.L_x_51:
[----:B------:R-:W-:Y:S05]  /*bb30*/  BSYNC B1 ;  /* 0x0000000000017941 */ /* 0x000fea0003800000 */
.L_x_49:
[----:B------:R-:W-:Y:S01]  /*bb40*/  FSETP.GEU.AND P0, PT, |R5|, 1.175494350822287508e-38, PT ;  /* 0x008000000500780b */ /* 0x000fe20003f0e200 */
[----:B------:R-:W-:-:S12]  /*bb50*/  ULDC UR4, c[0x0][0x600] ;  /* 0x0001800000047ab9 */ /* 0x000fd80000000800 */
[----:B------:R-:W-:-:S04]  /*bb60*/  @!P0 FMUL R5, R5, 16777216 ;  /* 0x4b80000005058820 */ /* 0x000fc80000400000 */
[----:B------:R-:W1:Y:S02]  /*bb70*/  MUFU.LG2 R0, R5 ;  /* 0x0000000500007308 */ /* 0x000e640000000c00 */
[----:B-1----:R-:W-:-:S04]  /*bb80*/  @!P0 FADD R0, R0, -24 ;  /* 0xc1c0000000008421 */ /* 0x002fc80000000000 */
[----:B------:R-:W-:-:S04]  /*bb90*/  FMUL R11, R0, 0.69314718246459960938 ;  /* 0x3f317218000b7820 */ /* 0x000fc80000400000 */
[----:B------:R-:W-:-:S07]  /*bba0*/  FFMA R11, R4, UR4, R11 ;  /* 0x00000004040b7c23 */ /* 0x000fce000800000b */
.L_x_48:
[----:B------:R-:W-:Y:S05]  /*bbb0*/  BSYNC B0 ;  /* 0x0000000000007941 */ /* 0x000fea0003800000 */
.L_x_47:
[----:B------:R-:W-:Y:S01]  /*bbc0*/  FSETP.NE.AND P0, PT, R16, -R17, PT ;  /* 0x800000111000720b */ /* 0x000fe20003f05000 */
[----:B------:R-:W-:Y:S01]  /*bbd0*/  ULDC UR4, c[0x0][0x608] ;  /* 0x0001820000047ab9 */ /* 0x000fe20000000800 */
[----:B------:R-:W-:Y:S01]  /*bbe0*/  BSSY B0, `(.L_x_52) ;  /* 0x0000021000007945 */ /* 0x000fe20003800000 */
[----:B------:R-:W-:-:S04]  /*bbf0*/  FMUL R3, R3, UR4 ;  /* 0x0000000403037c20 */ /* 0x000fc80008400000 */
[-C--:B------:R-:W-:Y:S01]  /*bc00*/  FMUL R23, R88, R3.reuse ;  /* 0x0000000358177220 */ /* 0x080fe20000400000 */
[-C--:B------:R-:W-:Y:S01]  /*bc10*/  FMUL R89, R89, R3.reuse ;  /* 0x0000000359597220 */ /* 0x080fe20000400000 */
[-C--:B------:R-:W-:Y:S01]  /*bc20*/  FMUL R25, R92, R3.reuse ;  /* 0x000000035c197220 */ /* 0x080fe20000400000 */
[-C--:B------:R-:W-:Y:S01]  /*bc30*/  FMUL R93, R93, R3.reuse ;  /* 0x000000035d5d7220 */ /* 0x080fe20000400000 */
[-C--:B------:R-:W-:Y:S01]  /*bc40*/  FMUL R27, R96, R3.reuse ;  /* 0x00000003601b7220 */ /* 0x080fe20000400000 */
[-C--:B------:R-:W-:Y:S01]  /*bc50*/  FMUL R97, R97, R3.reuse ;  /* 0x0000000361617220 */ /* 0x080fe20000400000 */
[-C--:B------:R-:W-:Y:S01]  /*bc60*/  FMUL R29, R100, R3.reuse ;  /* 0x00000003641d7220 */ /* 0x080fe20000400000 */
[----:B------:R-:W-:Y:S01]  /*bc70*/  FMUL R101, R101, R3 ;  /* 0x0000000365657220 */ /* 0x000fe20000400000 */
[----:B------:R-:W-:Y:S06]  /*bc80*/  @!P0 BRA `(.L_x_53) ;  /* 0x0000000000588947 */ /* 0x000fec0003800000 */
        /* <DEDUP_REMOVED lines=10> */
.L_x_55:
[----:B------:R-:W1:Y:S02]  /*bd30*/  MUFU.RCP R3, R6 ;  /* 0x0000000600037308 */ /* 0x000e640000001000 */
[----:B-1----:R-:W-:-:S04]  /*bd40*/  FFMA R0, R6, R3, -1 ;  /* 0xbf80000006007423 */ /* 0x002fc80000000003 */
[----:B------:R-:W-:-:S04]  /*bd50*/  FADD.FTZ R0, -R0, -RZ ;  /* 0x800000ff00007221 */ /* 0x000fc80000010100 */
[----:B------:R-:W-:-:S07]  /*bd60*/  FFMA R8, R3, R0, R3 ;  /* 0x0000000003087223 */ /* 0x000fce0000000003 */
.L_x_56:
[----:B------:R-:W-:Y:S05]  /*bd70*/  BSYNC B1 ;  /* 0x0000000000017941 */ /* 0x000fea0003800000 */
.L_x_54:
[----:B------:R-:W-:Y:S01]  /*bd80*/  FSETP.GEU.AND P0, PT, |R6|, 1.175494350822287508e-38, PT ;  /* 0x008000000600780b */ /* 0x000fe20003f0e200 */
[----:B------:R-:W-:-:S12]  /*bd90*/  ULDC UR4, c[0x0][0x600] ;  /* 0x0001800000047ab9 */ /* 0x000fd80000000800 */
[----:B------:R-:W-:-:S04]  /*bda0*/  @!P0 FMUL R6, R6, 16777216 ;  /* 0x4b80000006068820 */ /* 0x000fc80000400000 */
[----:B------:R-:W1:Y:S02]  /*bdb0*/  MUFU.LG2 R0, R6 ;  /* 0x0000000600007308 */ /* 0x000e640000000c00 */
[----:B-1----:R-:W-:-:S04]  /*bdc0*/  @!P0 FADD R0, R0, -24 ;  /* 0xc1c0000000008421 */ /* 0x002fc80000000000 */
[----:B------:R-:W-:-:S04]  /*bdd0*/  FMUL R0, R0, 0.69314718246459960938 ;  /* 0x3f31721800007820 */ /* 0x000fc80000400000 */
[----:B------:R-:W-:-:S07]  /*bde0*/  FFMA R7, R9, UR4, R0 ;  /* 0x0000000409077c23 */ /* 0x000fce0008000000 */
.L_x_53:
[----:B------:R-:W-:Y:S05]  /*bdf0*/  BSYNC B0 ;  /* 0x0000000000007941 */ /* 0x000fea0003800000 */
.L_x_52:
[----:B------:R-:W-:Y:S01]  /*be00*/  UISETP.NE.AND UP0, UPT, UR36, 0x1, UPT ;  /* 0x000000012400788c */ /* 0x000fe2000bf05270 */
[----:B------:R-:W1:Y:S03]  /*be10*/  S2R R17, SR_TID.X ;  /* 0x0000000000117919 */ /* 0x000e660000002100 */
[----:B------:R-:W-:-:S06]  /*be20*/  USEL UR4, URZ, 0x1, UP0 ;  /* 0x000000013f047887 */ /* 0x000fcc0008000000 */
[----:B------:R-:W-:Y:S01]  /*be30*/  IMAD.U32 R0, RZ, RZ, UR4 ;  /* 0x00000004ff007e24 */ /* 0x000fe2000f8e00ff */
[----:B------:R-:W-:Y:S02]  /*be40*/  ULDC UR4, c[0x0][0x608] ;  /* 0x0001820000047ab9 */ /* 0x000fe40000000800 */
[----:B------:R-:W-:Y:S02]  /*be50*/  FMUL R8, R8, UR4 ;  /* 0x0000000408087c20 */ /* 0x000fe40008400000 */
[----:B------:R-:W-:-:S04]  /*be60*/  SHF.L.U32 R0, R0, 0x1f, RZ ;  /* 0x0000001f00007819 */ /* 0x000fc800000006ff */
[----:B------:R-:W2:Y:S01]  /*be70*/  SYNCS.PHASECHK.TRANS64.TRYWAIT P0, [UR11+0x8], R0 ;  /* 0x00000800ff0075a7 */ /* 0x000ea2000800014b */
[C---:B-1----:R-:W-:Y:S02]  /*be80*/  LOP3.LUT P1, RZ, R17.reuse, 0x3, RZ, 0xc0, !PT ;  /* 0x0000000311ff7812 */ /* 0x042fe4000782c0ff */
[----:B------:R-:W-:Y:S01]  /*be90*/  LOP3.LUT R16, R17, 0x7f, RZ, 0xc0, !PT ;  /* 0x0000007f11107812 */ /* 0x000fe200078ec0ff */
[----:B--2---:R-:W-:Y:S10]  /*bea0*/  @!P0 BRA `(.L_x_57) ;  /* 0x0000001c00a48947 */ /* 0x004ff40003800000 */
.L_x_105:
[----:B------:R-:W-:Y:S01]  /*beb0*/  ULDC.64 UR10, c[0x0][0x208] ;  /* 0x00008200000a7ab9 */ /* 0x000fe20000000a00 */
[----:B------:R-:W-:Y:S01]  /*bec0*/  BSSY B0, `(.L_x_58) ;  /* 0x0000019000007945 */ /* 0x000fe20003800000 */
[----:B------:R-:W-:Y:S02]  /*bed0*/  SHF.R.U32.HI R17, RZ, 0x2, R17 ;  /* 0x00000002ff117819 */ /* 0x000fe40000011611 */
[----:B------:R-:W-:Y:S01]  /*bee0*/  SHF.R.U32.HI R18, RZ, 0x5, R16 ;  /* 0x00000005ff127819 */ /* 0x000fe20000011610 */
[----:B------:R-:W-:Y:S06]  /*bef0*/  @P1 BRA `(.L_x_59) ;  /* 0x0000000000541947 */ /* 0x000fec0003800000 */
[----:B------:R-:W2:Y:S01]  /*bf00*/  S2UR UR4, SR_CTAID.Y ;  /* 0x00000000000479c3 */ /* 0x000ea20000002600 */
[----:B-1----:R-:W-:Y:S01]  /*bf10*/  IMAD.SHL.U32 R3, R18, 0x10, RZ ;  /* 0x0000001012037824 */ /* 0x002fe200078e00ff */
[----:B------:R-:W-:Y:S01]  /*bf20*/  LOP3.LUT R0, R17, 0x7, RZ, 0xc0, !PT ;  /* 0x0000000711007812 */ /* 0x000fe200078ec0ff */
[----:B------:R-:W-:Y:S01]  /*bf30*/  USHF.L.U32 UR8, UR37, 0x6, URZ ;  /* 0x0000000625087899 */ /* 0x000fe2000800063f */
[----:B------:R-:W-:Y:S02]  /*bf40*/  ULDC.64 UR6, c[0x0][0x688] ;  /* 0x0001a20000067ab9 */ /* 0x000fe40000000a00 */
[----:B------:R-:W-:Y:S02]  /*bf50*/  LOP3.LUT R0, R3, 0xfffffff0, R0, 0xe2, !PT ;  /* 0xfffffff003007812 */ /* 0x000fe400078ee200 */
[----:B------:R-:W1:Y:S03]  /*bf60*/  S2UR UR5, SR_CTAID.Z ;  /* 0x00000000000579c3 */ /* 0x000e660000002700 */
[----:B------:R-:W-:-:S04]  /*bf70*/  VIADD R3, R0, UR8 ;  /* 0x0000000800037c36 */ /* 0x000fc80008000000 */
[----:B------:R-:W-:Y:S01]  /*bf80*/  VIADD R2, R3, 0x8 ;  /* 0x0000000803027836 */ /* 0x000fe20000000000 */
[----:B--2---:R-:W-:-:S04]  /*bf90*/  UIMAD UR4, UR4, UR6, UR8 ;  /* 0x00000006040472a4 */ /* 0x004fc8000f8e0208 */
[----:B-1----:R-:W-:-:S03]  /*bfa0*/  UIMAD UR4, UR5, UR7, UR4 ;  /* 0x00000007050472a4 */ /* 0x002fc6000f8e0204 */
[----:B------:R-:W-:Y:S02]  /*bfb0*/  ULDC UR5, c[0x0][0x288] ;  /* 0x0000a20000057ab9 */ /* 0x000fe40000000800 */
[----:B------:R-:W-:Y:S02]  /*bfc0*/  ISETP.GE.U32.AND P0, PT, R3, UR5, PT ;  /* 0x0000000503007c0c */ /* 0x000fe4000bf06070 */
[----:B------:R-:W-:Y:S02]  /*bfd0*/  IADD3 R0, P2, R0, UR4, RZ ;  /* 0x0000000400007c10 */ /* 0x000fe4000ff5e0ff */
[----:B------:R-:W-:Y:S01]  /*bfe0*/  ISETP.GE.U32.AND P1, PT, R2, UR5, PT ;  /* 0x0000000502007c0c */ /* 0x000fe2000bf26070 */
[----:B------:R-:W-:Y:S02]  /*bff0*/  ULDC.64 UR4, c[0x0][0x680] ;  /* 0x0001a00000047ab9 */ /* 0x000fe40000000a00 */
[----:B------:R-:W-:Y:S01]  /*c000*/  IMAD.X R3, RZ, RZ, RZ, P2 ;  /* 0x000000ffff037224 */ /* 0x000fe200010e06ff */
[----:B------:R-:W-:-:S04]  /*c010*/  LEA R2, P2, R0, UR4, 0x2 ;  /* 0x0000000400027c11 */ /* 0x000fc8000f8410ff */
[----:B------:R-:W-:-:S05]  /*c020*/  LEA.HI.X R3, R0, UR5, R3, 0x2, P2 ;  /* 0x0000000500037c11 */ /* 0x000fca00090f1403 */
[----:B------:R2:W-:Y:S04]  /*c030*/  @!P0 STG.E desc[UR10][R2.64], R11 ;  /* 0x0000000b02008986 */ /* 0x0005e8000c10190a */
[----:B------:R2:W-:Y:S02]  /*c040*/  @!P1 STG.E desc[UR10][R2.64+0x20], R7 ;  /* 0x0000200702009986 */ /* 0x0005e4000c10190a */
.L_x_59:
[----:B------:R-:W-:Y:S05]  /*c050*/  BSYNC B0 ;  /* 0x0000000000007941 */ /* 0x000fea0003800000 */
.L_x_58:
[----:B------:R-:W-:Y:S01]  /*c060*/  ULDC.64 UR4, c[0x0][0x730] ;  /* 0x0001cc0000047ab9 */ /* 0x000fe20000000a00 */
[-C--:B------:R-:W-:Y:S01]  /*c070*/  FMUL R31, R90, R8.reuse ;  /* 0x000000085a1f7220 */ /* 0x080fe20000400000 */
[----:B------:R-:W-:Y:S01]  /*c080*/  ISETP.NE.U32.AND P0, PT, RZ, UR4, PT ;  /* 0x00000004ff007c0c */ /* 0x000fe2000bf05070 */
[-C--:B------:R-:W-:Y:S01]  /*c090*/  FMUL R91, R91, R8.reuse ;  /* 0x000000085b5b7220 */ /* 0x080fe20000400000 */
[-C--:B------:R-:W-:Y:S01]  /*c0a0*/  FMUL R33, R94, R8.reuse ;  /* 0x000000085e217220 */ /* 0x080fe20000400000 */
[-C--:B------:R-:W-:Y:S01]  /*c0b0*/  FMUL R95, R95, R8.reuse ;  /* 0x000000085f5f7220 */ /* 0x080fe20000400000 */
[----:B------:R-:W-:Y:S01]  /*c0c0*/  ISETP.NE.AND.EX P0, PT, RZ, UR5, PT, P0 ;  /* 0x00000005ff007c0c */ /* 0x000fe2000bf05300 */
[-C--:B------:R-:W-:Y:S01]  /*c0d0*/  FMUL R35, R98, R8.reuse ;  /* 0x0000000862237220 */ /* 0x080fe20000400000 */
[-C--:B------:R-:W-:Y:S01]  /*c0e0*/  FMUL R99, R99, R8.reuse ;  /* 0x0000000863637220 */ /* 0x080fe20000400000 */
[-C--:B------:R-:W-:Y:S01]  /*c0f0*/  FMUL R37, R102, R8.reuse ;  /* 0x0000000866257220 */ /* 0x080fe20000400000 */
[----:B------:R-:W-:-:S09]  /*c100*/  FMUL R103, R103, R8 ;  /* 0x0000000867677220 */ /* 0x000fd20000400000 */
[----:B------:R-:W-:Y:S05]  /*c110*/  @P0 BRA `(.L_x_60) ;  /* 0x0000000000200947 */ /* 0x000fea0003800000 */
[----:B------:R-:W-:Y:S02]  /*c120*/  ULDC.64 UR4, c[0x0][0x728] ;  /* 0x0001ca0000047ab9 */ /* 0x000fe40000000a00 */
[----:B------:R-:W-:-:S04]  /*c130*/  ISETP.NE.U32.AND P0, PT, RZ, UR4, PT ;  /* 0x00000004ff007c0c */ /* 0x000fc8000bf05070 */
[----:B------:R-:W-:-:S13]  /*c140*/  ISETP.NE.AND.EX P0, PT, RZ, UR5, PT, P0 ;  /* 0x00000005ff007c0c */ /* 0x000fda000bf05300 */
[----:B------:R-:W-:Y:S05]  /*c150*/  @!P0 BRA `(.L_x_61) ;  /* 0x00000000000c8947 */ /* 0x000fea0003800000 */
[----:B-12---:R-:W1:Y:S02]  /*c160*/  LDC.64 R2, c[0x0][0x728] ;  /* 0x0001ca00ff027b82 */ /* 0x006e640000000a00 */
[----:B-1----:R4:W5:Y:S01]  /*c170*/  LDG.E R2, desc[UR10][R2.64] ;  /* 0x0000000a02027981 */ /* 0x002962000c1e1900 */
[----:B------:R-:W-:Y:S05]  /*c180*/  BRA `(.L_x_60) ;  /* 0x0000000000047947 */ /* 0x000fea0003800000 */
.L_x_61:
[----:B--2---:R-:W3:Y:S02]  /*c190*/  LDC R2, c[0x0][0x720] ;  /* 0x0001c800ff027b82 */ /* 0x004ee40000000800 */
.L_x_60:
[----:B-1----:R-:W-:Y:S01]  /*c1a0*/  MOV R0, RZ ;  /* 0x000000ff00007202 */ /* 0x002fe20000000f00 */
[----:B---3-5:R-:W-:-:S03]  /*c1b0*/  IMAD.MOV.U32 R22, RZ, RZ, R2 ;  /* 0x000000ffff167224 */ /* 0x028fc600078e0002 */
[----:B------:R-:W-:-:S13]  /*c1c0*/  LOP3.LUT P0, RZ, R0, 0x9f, RZ, 0xc0, !PT ;  /* 0x0000009f00ff7812 */ /* 0x000fda000780c0ff */
[----:B------:R-:W-:Y:S05]  /*c1d0*/  @!P0 BRA `(.L_x_62) ;  /* 0x0000000000408947 */ /* 0x000fea0003800000 */
[----:B------:R-:W-:Y:S01]  /*c1e0*/  MOV R0, 0x0 ;  /* 0x0000000000007802 */ /* 0x000fe20000000f00 */
[----:B------:R-:W-:Y:S01]  /*c1f0*/  ULDC.64 UR4, c[0x4][0x68] ;  /* 0x01001a0000047ab9 */ /* 0x000fe20000000a00 */
[----:B------:R-:W-:Y:S01]  /*c200*/  ULDC.64 UR6, c[0x4][0x8] ;  /* 0x0100020000067ab9 */ /* 0x000fe20000000a00 */
[----:B------:R-:W-:Y:S01]  /*c210*/  IMAD.U32 R4, RZ, RZ, UR4 ;  /* 0x00000004ff047e24 */ /* 0x000fe2000f8e00ff */
[----:B--2-4-:R1:W2:Y:S01]  /*c220*/  LDC.64 R2, c[0x4][R0] ;  /* 0x0100000000027b82 */ /* 0x0142a20000000a00 */
[----:B------:R-:W-:Y:S01]  /*c230*/  IMAD.U32 R5, RZ, RZ, UR5 ;  /* 0x00000005ff057e24 */ /* 0x000fe2000f8e00ff */
[----:B------:R-:W-:Y:S01]  /*c240*/  ULDC.64 UR4, c[0x4][0x70] ;  /* 0x01001c0000047ab9 */ /* 0x000fe20000000a00 */
[----:B------:R-:W-:Y:S02]  /*c250*/  IMAD.U32 R10, RZ, RZ, UR6 ;  /* 0x00000006ff0a7e24 */ /* 0x000fe4000f8e00ff */
[----:B------:R-:W-:Y:S02]  /*c260*/  IMAD.U32 R6, RZ, RZ, UR4 ;  /* 0x00000004ff067e24 */ /* 0x000fe4000f8e00ff */
[----:B------:R-:W-:-:S02]  /*c270*/  IMAD.U32 R7, RZ, RZ, UR5 ;  /* 0x00000005ff077e24 */ /* 0x000fc4000f8e00ff */
[----:B------:R-:W-:Y:S02]  /*c280*/  IMAD.U32 R11, RZ, RZ, UR7 ;  /* 0x00000007ff0b7e24 */ /* 0x000fe4000f8e00ff */
[----:B------:R-:W-:Y:S02]  /*c290*/  IMAD.MOV.U32 R8, RZ, RZ, 0x70 ;  /* 0x00000070ff087424 */ /* 0x000fe400078e00ff */
[----:B------:R-:W-:Y:S02]  /*c2a0*/  IMAD.MOV.U32 R12, RZ, RZ, 0x1 ;  /* 0x00000001ff0c7424 */ /* 0x000fe400078e00ff */
[----:B-1----:R-:W-:-:S07]  /*c2b0*/  IMAD.MOV.U32 R13, RZ, RZ, RZ ;  /* 0x000000ffff0d7224 */ /* 0x002fce00078e00ff */
[----:B------:R-:W-:-:S07]  /*c2c0*/  LEPC R20, `(.L_x_62) ;  /* 0x000000001014794e */ /* 0x000fce0000000000 */
[----:B--2---:R-:W-:Y:S05]  /*c2d0*/  CALL.ABS.NOINC R2 ;  /* 0x0000000002007343 */ /* 0x004fea0003c00000 */
.L_x_62:
[----:B------:R-:W-:Y:S02]  /*c2e0*/  IMAD.U32 R19, RZ, RZ, UR38 ;  /* 0x00000026ff137e24 */ /* 0x000fe4000f8e00ff */
[----:B------:R-:W-:-:S04]  /*c2f0*/  IMAD.U32 R0, RZ, RZ, UR36 ;  /* 0x00000024ff007e24 */ /* 0x000fc8000f8e00ff */
[----:B------:R-:W-:-:S04]  /*c300*/  IMAD R19, R0, 0x900, R19 ;  /* 0x0000090000137824 */ /* 0x000fc800078e0213 */
[----:B------:R-:W-:-:S05]  /*c310*/  VIADD R0, R19, 0xfffff700 ;  /* 0xfffff70013007836 */ /* 0x000fca0000000000 */
        /* <DEDUP_REMOVED lines=18> */
.L_x_63:
[----:B------:R-:W1:Y:S01]  /*c440*/  S2R R5, SR_TID.X ;  /* 0x0000000000057919 */ /* 0x000e620000002100 */
[----:B------:R-:W-:Y:S01]  /*c450*/  ULDC.64 UR4, c[0x0][0x730] ;  /* 0x0001cc0000047ab9 */ /* 0x000fe20000000a00 */
[----:B------:R-:W-:Y:S01]  /*c460*/  IMAD.SHL.U32 R17, R17, 0x20, RZ ;  /* 0x0000002011117824 */ /* 0x000fe200078e00ff */
[----:B------:R-:W-:Y:S01]  /*c470*/  ISETP.NE.U32.AND P0, PT, RZ, UR4, PT ;  /* 0x00000004ff007c0c */ /* 0x000fe2000bf05070 */
[----:B------:R-:W-:-:S03]  /*c480*/  VIADD R16, R16, 0x1f ;  /* 0x0000001f10107836 */ /* 0x000fc60000000000 */
[----:B------:R-:W-:Y:S02]  /*c490*/  ISETP.NE.AND.EX P0, PT, RZ, UR5, PT, P0 ;  /* 0x00000005ff007c0c */ /* 0x000fe4000bf05300 */
[----:B------:R-:W-:-:S11]  /*c4a0*/  ISETP.GT.U32.AND P1, PT, R16, 0x3e, PT ;  /* 0x0000003e1000780c */ /* 0x000fd60003f24070 */
[----:B------:R-:W3:Y:S01]  /*c4b0*/  @P0 LDC R22, c[0x0][0x720] ;  /* 0x0001c800ff160b82 */ /* 0x000ee20000000800 */
[C---:B-1----:R-:W-:Y:S02]  /*c4c0*/  IMAD.SHL.U32 R0, R5.reuse, 0x2, RZ ;  /* 0x0000000205007824 */ /* 0x042fe400078e00ff */
[----:B--2---:R-:W-:-:S03]  /*c4d0*/  IMAD.SHL.U32 R2, R5, 0x8, RZ ;  /* 0x0000000805027824 */ /* 0x004fc600078e00ff */
[----:B----4-:R-:W-:Y:S02]  /*c4e0*/  LOP3.LUT R3, R0, 0x6, RZ, 0xc0, !PT ;  /* 0x0000000600037812 */ /* 0x010fe400078ec0ff */
[----:B------:R-:W-:Y:S02]  /*c4f0*/  LOP3.LUT R2, R2, 0x80, RZ, 0xc0, !PT ;  /* 0x0000008002027812 */ /* 0x000fe400078ec0ff */
[----:B------:R-:W-:Y:S01]  /*c500*/  SHF.R.U32.HI R0, RZ, 0x4, R5 ;  /* 0x00000004ff007819 */ /* 0x000fe20000011605 */
[----:B------:R-:W-:Y:S01]  /*c510*/  IMAD R3, R18, 0x200, R3 ;  /* 0x0000020012037824 */ /* 0x000fe200078e0203 */
[----:B------:R-:W-:Y:S01]  /*c520*/  LOP3.LUT R4, R2, 0x10, R5, 0xf8, !PT ;  /* 0x0000001002047812 */ /* 0x000fe200078ef805 */
[-C--:B---3--:R-:W-:Y:S01]  /*c530*/  FMUL R5, R91, R22.reuse ;  /* 0x000000165b057220 */ /* 0x088fe20000400000 */
[----:B------:R-:W-:Y:S01]  /*c540*/  LOP3.LUT R0, R0, 0x1, RZ, 0xc0, !PT ;  /* 0x0000000100007812 */ /* 0x000fe200078ec0ff */
[-C--:B------:R-:W-:Y:S01]  /*c550*/  FMUL R7, R93, R22.reuse ;  /* 0x000000165d077220 */ /* 0x080fe20000400000 */
[----:B------:R-:W-:Y:S01]  /*c560*/  LOP3.LUT R2, R17, 0x60, RZ, 0xc0, !PT ;  /* 0x0000006011027812 */ /* 0x000fe200078ec0ff */
[-C--:B------:R-:W-:Y:S01]  /*c570*/  FMUL R6, R33, R22.reuse ;  /* 0x0000001621067220 */ /* 0x080fe20000400000 */
[----:B------:R-:W-:Y:S01]  /*c580*/  ISETP.NE.U32.AND P0, PT, R0, 0x1, PT ;  /* 0x000000010000780c */ /* 0x000fe20003f05070 */
[-C--:B------:R-:W-:Y:S01]  /*c590*/  FMUL R0, R23, R22.reuse ;  /* 0x0000001617007220 */ /* 0x080fe20000400000 */
[----:B------:R-:W-:Y:S01]  /*c5a0*/  IADD3 R2, R4, R3, R2 ;  /* 0x0000000304027210 */ /* 0x000fe20007ffe002 */
[-C--:B------:R-:W-:Y:S01]  /*c5b0*/  FMUL R3, R89, R22.reuse ;  /* 0x0000001659037220 */ /* 0x080fe20000400000 */
[-C--:B------:R-:W-:Y:S01]  /*c5c0*/  FMUL R4, R25, R22.reuse ;  /* 0x0000001619047220 */ /* 0x080fe20000400000 */
[-C--:B------:R-:W-:Y:S01]  /*c5d0*/  FMUL R9, R95, R22.reuse ;  /* 0x000000165f097220 */ /* 0x080fe20000400000 */
[----:B------:R-:W-:Y:S01]  /*c5e0*/  FMUL R8, R27, R22 ;  /* 0x000000161b087220 */ /* 0x000fe20000400000 */
[----:B------:R-:W-:-:S02]  /*c5f0*/  IMAD.IADD R20, R19, 0x1, R2 ;  /* 0x0000000113147824 */ /* 0x000fc400078e0202 */
[-C--:B------:R-:W-:Y:S01]  /*c600*/  FMUL R11, R97, R22.reuse ;  /* 0x00000016610b7220 */ /* 0x080fe20000400000 */
[-C--:B------:R-:W-:Y:S01]  /*c610*/  FMUL R10, R35, R22.reuse ;  /* 0x00000016230a7220 */ /* 0x080fe20000400000 */
[-C--:B------:R-:W-:Y:S01]  /*c620*/  FMUL R13, R99, R22.reuse ;  /* 0x00000016630d7220 */ /* 0x080fe20000400000 */
[C---:B------:R-:W-:Y:S02]  /*c630*/  VIADD R2, R20.reuse, 0xfffff700 ;  /* 0xfffff70014027836 */ /* 0x040fe40000000000 */
[-C--:B------:R-:W-:Y:S01]  /*c640*/  FMUL R12, R29, R22.reuse ;  /* 0x000000161d0c7220 */ /* 0x080fe20000400000 */
[----:B------:R-:W-:Y:S02]  /*c650*/  VIADD R18, R20, 0xfffff6f0 ;  /* 0xfffff6f014127836 */ /* 0x000fe40000000000 */
[-C--:B------:R-:W-:Y:S01]  /*c660*/  FMUL R15, R101, R22.reuse ;  /* 0x00000016650f7220 */ /* 0x080fe20000400000 */
[----:B------:R-:W-:Y:S02]  /*c670*/  @P0 VIADD R18, R2, 0x10 ;  /* 0x0000001002120836 */ /* 0x000fe40000000000 */
[-C--:B------:R-:W-:Y:S01]  /*c680*/  FMUL R2, R31, R22.reuse ;  /* 0x000000161f027220 */ /* 0x080fe20000400000 */
[-C--:B------:R-:W-:Y:S01]  /*c690*/  FMUL R14, R37, R22.reuse ;  /* 0x00000016250e7220 */ /* 0x080fe20000400000 */
[----:B------:R-:W-:Y:S01]  /*c6a0*/  FMUL R17, R103, R22 ;  /* 0x0000001667117220 */ /* 0x000fe20000400000 */
[----:B------:R-:W-:-:S02]  /*c6b0*/  F2FP.SATFINITE.E4M3.F32.PACK_AB_MERGE_C R3, R3, R0, RZ ;  /* 0x000000000303723e */ /* 0x000fc400048070ff */
[----:B------:R-:W-:Y:S02]  /*c6c0*/  F2FP.SATFINITE.E4M3.F32.PACK_AB_MERGE_C R5, R5, R2, RZ ;  /* 0x000000020505723e */ /* 0x000fe400048070ff */
[----:B------:R-:W-:Y:S02]  /*c6d0*/  F2FP.SATFINITE.E4M3.F32.PACK_AB_MERGE_C R7, R7, R4, RZ ;  /* 0x000000040707723e */ /* 0x000fe400048070ff */
[----:B------:R-:W-:Y:S02]  /*c6e0*/  F2FP.SATFINITE.E4M3.F32.PACK_AB_MERGE_C R9, R9, R6, RZ ;  /* 0x000000060909723e */ /* 0x000fe400048070ff */
[----:B------:R-:W-:Y:S02]  /*c6f0*/  F2FP.SATFINITE.E4M3.F32.PACK_AB_MERGE_C R11, R11, R8, RZ ;  /* 0x000000080b0b723e */ /* 0x000fe400048070ff */
[----:B------:R-:W-:Y:S02]  /*c700*/  F2FP.SATFINITE.E4M3.F32.PACK_AB_MERGE_C R13, R13, R10, RZ ;  /* 0x0000000a0d0d723e */ /* 0x000fe400048070ff */
[----:B------:R-:W-:-:S02]  /*c710*/  F2FP.SATFINITE.E4M3.F32.PACK_AB_MERGE_C R15, R15, R12, RZ ;  /* 0x0000000c0f0f723e */ /* 0x000fc400048070ff */
[----:B------:R-:W-:Y:S01]  /*c720*/  F2FP.SATFINITE.E4M3.F32.PACK_AB_MERGE_C R17, R17, R14, RZ ;  /* 0x0000000e1111723e */ /* 0x000fe200048070ff */
[----:B------:R-:W-:Y:S06]  /*c730*/  @P1 BRA `(.L_x_64) ;  /* 0x0000000000041947 */ /* 0x000fec0003800000 */
[----:B------:R-:W-:-:S04]  /*c740*/  DEPBAR.LE SB0, 0x0 ;  /* 0x000080000000791a */ /* 0x000fc80000000000 */
.L_x_64:
[----:B------:R-:W-:Y:S05]  /*c750*/  WARPSYNC.ALL ;  /* 0x0000000000007948 */ /* 0x000fea0003800000 */
[----:B------:R-:W-:Y:S06]  /*c760*/  BAR.SYNC.DEFER_BLOCKING 0x1, 0x80 ;  /* 0x0042000000007b1d */ /* 0x000fec0000010000 */
[----:B------:R-:W-:Y:S01]  /*c770*/  BSSY B0, `(.L_x_65) ;  /* 0x000001c000007945 */ /* 0x000fe20003800000 */
[----:B------:R1:W-:Y:S04]  /*c780*/  STS.U16 [R20+-0x900], R3 ;  /* 0xfff7000314007388 */ /* 0x0003e80000000400 */
[----:B------:R1:W-:Y:S04]  /*c790*/  STS.U16 [R20+-0x800], R5 ;  /* 0xfff8000514007388 */ /* 0x0003e80000000400 */
[----:B------:R1:W-:Y:S04]  /*c7a0*/  STS.U16 [R20+-0x8f8], R7 ;  /* 0xfff7080714007388 */ /* 0x0003e80000000400 */
[----:B------:R1:W-:Y:S04]  /*c7b0*/  STS.U16 [R20+-0x7f8], R9 ;  /* 0xfff8080914007388 */ /* 0x0003e80000000400 */
[----:B------:R1:W-:Y:S04]  /*c7c0*/  STS.U16 [R18], R11 ;  /* 0x0000000b12007388 */ /* 0x0003e80000000400 */
[----:B------:R1:W-:Y:S04]  /*c7d0*/  STS.U16 [R18+0x100], R13 ;  /* 0x0001000d12007388 */ /* 0x0003e80000000400 */
[----:B------:R1:W-:Y:S04]  /*c7e0*/  STS.U16 [R18+0x8], R15 ;  /* 0x0000080f12007388 */ /* 0x0003e80000000400 */
[----:B------:R1:W-:Y:S01]  /*c7f0*/  STS.U16 [R18+0x108], R17 ;  /* 0x0001081112007388 */ /* 0x0003e20000000400 */
[----:B------:R-:W-:Y:S01]  /*c800*/  @!PT LDS RZ, [RZ] ;  /* 0x00000000fffff984 */ /* 0x000fe20000000800 */
[----:B------:R-:W-:Y:S01]  /*c810*/  @!PT LDS RZ, [RZ] ;  /* 0x00000000fffff984 */ /* 0x000fe20000000800 */
[----:B------:R-:W-:Y:S01]  /*c820*/  @!PT LDS RZ, [RZ] ;  /* 0x00000000fffff984 */ /* 0x000fe20000000800 */
[----:B------:R-:W-:Y:S01]  /*c830*/  @!PT LDS RZ, [RZ] ;  /* 0x00000000fffff984 */ /* 0x000fe20000000800 */
[----:B------:R2:W-:Y:S06]  /*c840*/  MEMBAR.ALL.CTA ;  /* 0x0000000000007992 */ /* 0x0005ec0000008000 */
[----:B--2---:R-:W2:Y:S02]  /*c850*/  FENCE.VIEW.ASYNC.S ;  /* 0x00000000000073c6 */ /* 0x004ea40000000000 */
[----:B--2---:R-:W-:Y:S06]  /*c860*/  BAR.SYNC.DEFER_BLOCKING 0x1, 0x80 ;  /* 0x0042000000007b1d */ /* 0x004fec0000010000 */
[----:B-1----:R-:W-:Y:S05]  /*c870*/  @P1 BRA `(.L_x_66) ;  /* 0x00000000002c1947 */ /* 0x002fea0003800000 */
[----:B------:R-:W-:Y:S01]  /*c880*/  S2UR UR12, SR_CTAID.Z ;  /* 0x00000000000c79c3 */ /* 0x000fe20000002700 */
[----:B------:R-:W-:Y:S01]  /*c890*/  R2UR UR8, R19 ;  /* 0x00000000130872ca */ /* 0x000fe200000e0000 */
[----:B------:R-:W-:Y:S01]  /*c8a0*/  ULDC.64 UR4, c[0x0][0x198] ;  /* 0x0000660000047ab9 */ /* 0x000fe20000000a00 */
[----:B------:R-:W-:Y:S02]  /*c8b0*/  USHF.L.U32 UR10, UR37, 0x6, URZ ;  /* 0x00000006250a7899 */ /* 0x000fe4000800063f */
[----:B------:R-:W-:Y:S01]  /*c8c0*/  UIADD3 UR4, UP0, UR4, 0x670, URZ ;  /* 0x0000067004047890 */ /* 0x000fe2000ff1e03f */
[----:B------:R-:W-:Y:S02]  /*c8d0*/  UMOV UR9, URZ ;  /* 0x0000003f00097c82 */ /* 0x000fe40008000000 */
[----:B------:R-:W1:Y:S01]  /*c8e0*/  S2UR UR11, SR_CTAID.Y ;  /* 0x00000000000b79c3 */ /* 0x000e620000002600 */
[----:B------:R-:W-:-:S05]  /*c8f0*/  UIADD3.X UR5, URZ, UR5, URZ, UP0, !UPT ;  /* 0x000000053f057290 */ /* 0x000fca00087fe43f */
[----:B------:R-:W-:-:S09]  /*c900*/  UIADD3 UR8, UR8, -0x900, URZ ;  /* 0xfffff70008087890 */ /* 0x000fd2000fffe03f */
[----:B-1----:R1:W-:Y:S02]  /*c910*/  UTMASTG.4D [UR8], [UR4] ;  /* 0x00000008040073b5 */ /* 0x0023e40008018000 */
[----:B-1----:R0:W-:Y:S02]  /*c920*/  UTMACMDFLUSH ;  /* 0x00000000000079b7 */ /* 0x0021e40000000000 */
.L_x_66:
[----:B------:R-:W-:Y:S05]  /*c930*/  BSYNC B0 ;  /* 0x0000000000007941 */ /* 0x000fea0003800000 */
.L_x_65:
[----:B------:R-:W-:Y:S01]  /*c940*/  UIADD3 UR36, UR36, -0x1, URZ ;  /* 0xffffffff24247890 */ /* 0x000fe2000fffe03f */
[----:B------:R-:W-:-:S04]  /*c950*/  DEPBAR.LE SB0, 0x0 ;  /* 0x000080000000791a */ /* 0x000fc80000000000 */
[----:B------:R-:W-:-:S04]  /*c960*/  USHF.L.U32 UR4, UR36, 0x3, URZ ;  /* 0x0000000324047899 */ /* 0x000fc8000800063f */
[----:B------:R-:W-:-:S04]  /*c970*/  ULOP3.LUT UR4, UR4, 0x8, URZ, 0xe2, !UPT ;  /* 0x0000000804047892 */ /* 0x000fc8000f8ee23f */
[----:B------:R-:W-:-:S06]  /*c980*/  ULOP3.LUT UR4, UR4, 0x18, URZ, 0x3c, !UPT ;  /* 0x0000001804047892 */ /* 0x000fcc000f8e3c3f */
[----:B------:R-:W-:-:S04]  /*c990*/  IMAD.U32 R0, RZ, RZ, UR4 ;  /* 0x00000004ff007e24 */ /* 0x000fc8000f8e00ff */
[----:B------:R-:W-:Y:S01]  /*c9a0*/  SYNCS.ARRIVE.TRANS64.A1T0 RZ, [R0+UR38+0x6090], RZ ;  /* 0x006090ff00ff79a7 */ /* 0x000fe20008100026 */
[----:B------:R-:W-:Y:S05]  /*c9b0*/  EXIT ;  /* 0x000000000000794d */ /* 0x000fea0003800000 */
.L_x_6:
[----:B------:R-:W-:-:S08]  /*c9c0*/  UISETP.NE.AND UP0, UPT, UR10, 0x1, UPT ;  /* 0x000000010a00788c */ /* 0x000fd0000bf05270 */
[----:B------:R-:W1:-:S00]  /*c9d0*/  USETMAXREG.DEALLOC.CTAPOOL 0x18 ;  /* 0x00000018000079c8 */ /* 0x000e4000080e0500 */
[----:B------:R-:W-:-:S13]  /*c9e0*/  PLOP3.LUT P0, PT, PT, PT, UP0, 0x80, 0x0 ;  /* 0x000000000000781c */ /* 0x000fda0003f0f008 */
[----:B------:R-:W-:Y:S05]  /*c9f0*/  @P0 EXIT ;  /* 0x000000000000094d */ /* 0x000fea0003800000 */
[----:B------:R-:W2:Y:S01]  /*ca00*/  S2UR UR11, SR_CTAID.X ;  /* 0x00000000000b79c3 */ /* 0x000ea20000002500 */
[----:B------:R-:W-:Y:S01]  /*ca10*/  ULDC UR4, c[0x0][0x28c] ;  /* 0x0000a30000047ab9 */ /* 0x000fe20000000800 */
[----:B------:R-:W-:Y:S01]  /*ca20*/  ELECT P3, URZ, PT ;  /* 0x00000000003f782f */ /* 0x000fe20003860000 */
[----:B------:R-:W-:Y:S01]  /*ca30*/  BSSY B0, `(.L_x_67) ;  /* 0x0000030000007945 */ /* 0x000fe20003800000 */
[----:B------:R-:W-:Y:S01]  /*ca40*/  UIADD3 UR5, UR4, 0x7f, URZ ;  /* 0x0000007f04057890 */ /* 0x000fe2000fffe03f */
[----:B-1----:R-:W-:Y:S01]  /*ca50*/  CS2R R2, SRZ ;  /* 0x0000000000027805 */ /* 0x002fe2000001ff00 */
[----:B------:R-:W-:Y:S02]  /*ca60*/  IMAD.MOV.U32 R7, RZ, RZ, RZ ;  /* 0x000000ffff077224 */ /* 0x000fe400078e00ff */
[----:B------:R-:W-:Y:S01]  /*ca70*/  USHF.R.S32.HI UR7, URZ, 0x1f, UR5 ;  /* 0x0000001f3f077899 */ /* 0x000fe20008011405 */
[----:B------:R-:W1:Y:S03]  /*ca80*/  S2UR UR20, SR_CTAID.Y ;  /* 0x00000000001479c3 */ /* 0x000e660000002600 */
[----:B------:R-:W-:-:S04]  /*ca90*/  ULEA.HI UR7, UR7, UR5, URZ, 0x7 ;  /* 0x0000000507077291 */ /* 0x000fc8000f8f383f */
[----:B------:R-:W-:Y:S01]  /*caa0*/  USHF.R.S32.HI UR7, URZ, 0x7, UR7 ;  /* 0x000000073f077899 */ /* 0x000fe20008011407 */
[----:B------:R-:W3:Y:S01]  /*cab0*/  S2UR UR21, SR_CTAID.Z ;  /* 0x00000000001579c3 */ /* 0x000ee20000002700 */
[----:B--2---:R-:W-:-:S04]  /*cac0*/  USHF.L.U32 UR11, UR11, 0x7, URZ ;  /* 0x000000070b0b7899 */ /* 0x004fc8000800063f */
[----:B------:R-:W-:-:S04]  /*cad0*/  UIADD3 UR4, UR11, 0xff, URZ ;  /* 0x000000ff0b047890 */ /* 0x000fc8000fffe03f */
[----:B------:R-:W-:-:S04]  /*cae0*/  USHF.R.U32.HI UR4, URZ, 0x7, UR4 ;  /* 0x000000073f047899 */ /* 0x000fc80008011604 */
[----:B------:R-:W-:-:S04]  /*caf0*/  UISETP.LT.AND UP0, UPT, UR4, UR7, UPT ;  /* 0x000000070400728c */ /* 0x000fc8000bf01270 */
[----:B------:R-:W-:Y:S01]  /*cb00*/  USEL UR4, UR4, UR7, UP0 ;  /* 0x0000000704047287 */ /* 0x000fe20008000000 */
[----:B-1-3--:R-:W-:Y:S11]  /*cb10*/  @!P3 BRA `(.L_x_68) ;  /* 0x000000000084b947 */ /* 0x00aff60003800000 */
[----:B------:R-:W1:Y:S01]  /*cb20*/  S2R R4, SR_CgaCtaId ;  /* 0x0000000000047919 */ /* 0x000e620000008800 */
[----:B------:R-:W-:Y:S01]  /*cb30*/  MOV R3, 0x400 ;  /* 0x0000040000037802 */ /* 0x000fe20000000f00 */
[----:B------:R-:W-:-:S03]  /*cb40*/  IMAD.MOV.U32 R5, RZ, RZ, 0x1 ;  /* 0x00000001ff057424 */ /* 0x000fc600078e00ff */
[----:B-1----:R-:W-:Y:S02]  /*cb50*/  LEA R4, R4, R3, 0x18 ;  /* 0x0000000304047211 */ /* 0x002fe400078ec0ff */
[----:B------:R-:W-:-:S04]  /*cb60*/  SHF.L.U32 R3, R5, 0x1f, RZ ;  /* 0x0000001f05037819 */ /* 0x000fc800000006ff */
[----:B------:R-:W1:Y:S02]  /*cb70*/  SYNCS.PHASECHK.TRANS64.TRYWAIT P0, [R4+URZ+0x6060], R3 ;  /* 0x00606003040075a7 */ /* 0x000e64000800017f */
[----:B-1----:R-:W-:Y:S05]  /*cb80*/  @!P0 BRA `(.L_x_69) ;  /* 0x0000001000848947 */ /* 0x002fea0003800000 */
.L_x_106:
[----:B------:R-:W-:Y:S01]  /*cb90*/  ULOP3.LUT UR5, UR6, 0x2, URZ, 0xfc, !UPT ;  /* 0x0000000206057892 */ /* 0x000fe2000f8efc3f */
[----:B-1----:R-:W-:-:S03]  /*cba0*/  @P2 IMAD.MOV.U32 R3, RZ, RZ, 0x800 ;  /* 0x00000800ff032424 */ /* 0x002fc600078e00ff */
[----:B------:R-:W-:Y:S01]  /*cbb0*/  UPRMT UR5, UR5, 0x9910, URZ ;  /* 0x0000991005057896 */ /* 0x000fe2000800003f */
[----:B------:R1:W-:Y:S03]  /*cbc0*/  @P2 SYNCS.ARRIVE.TRANS64 RZ, [R4+URZ+0x6050], R3 ;  /* 0x0060500304ff29a7 */ /* 0x0003e6000800003f */
[----:B------:R-:W-:-:S06]  /*cbd0*/  UISETP.NE.AND UP0, UPT, UR5, 0x2, UPT ;  /* 0x000000020500788c */ /* 0x000fcc000bf05270 */
[----:B------:R-:W-:-:S13]  /*cbe0*/  PLOP3.LUT P0, PT, PT, PT, UP0, 0x80, 0x0 ;  /* 0x000000000000781c */ /* 0x000fda0003f0f008 */
[----:B-1----:R-:W-:Y:S05]  /*cbf0*/  @P0 BRA `(.L_x_70) ;  /* 0x0000000000040947 */ /* 0x002fea0003800000 */
[----:B------:R-:W-:Y:S01]  /*cc00*/  BPT.TRAP 0x1 ;  /* 0x000000040000795c */ /* 0x000fe20000300000 */
.L_x_70:
[----:B------:R-:W-:-:S04]  /*cc10*/  LOP3.LUT P0, RZ, R0, 0x1f, RZ, 0xc0, !PT ;  /* 0x0000001f00ff7812 */ /* 0x000fc8000780c0ff */
[----:B------:R-:W-:-:S13]  /*cc20*/  PLOP3.LUT P0, PT, P0, P2, PT, 0x2a, 0x0 ;  /* 0x000000000000781c */ /* 0x000fda0000704572 */
[----:B------:R-:W-:Y:S05]  /*cc30*/  @P0 BRA `(.L_x_71) ;  /* 0x0000000000040947 */ /* 0x000fea0003800000 */
[----:B------:R-:W-:Y:S01]  /*cc40*/  BPT.TRAP 0x1 ;  /* 0x000000040000795c */ /* 0x000fe20000300000 */
.L_x_71:
[----:B------:R-:W-:Y:S01]  /*cc50*/  R2UR UR8, R4 ;  /* 0x00000000040872ca */ /* 0x000fe200000e0000 */
[----:B------:R-:W-:Y:S01]  /*cc60*/  ULDC.64 UR12, c[0x0][0x198] ;  /* 0x00006600000c7ab9 */ /* 0x000fe20000000a00 */
[----:B------:R-:W-:Y:S01]  /*cc70*/  UMOV UR16, 0x0 ;  /* 0x0000000000107882 */ /* 0x000fe20000000000 */
[----:B------:R-:W-:Y:S01]  /*cc80*/  UIADD3 UR14, UP0, UR12, 0xf0, URZ ;  /* 0x000000f00c0e7890 */ /* 0x000fe2000ff1e03f */
[----:B------:R-:W-:Y:S01]  /*cc90*/  IMAD.MOV.U32 R3, RZ, RZ, 0x1 ;  /* 0x00000001ff037424 */ /* 0x000fe200078e00ff */
[----:B------:R-:W-:Y:S01]  /*cca0*/  UMOV UR17, 0x10000000 ;  /* 0x1000000000117882 */ /* 0x000fe20000000000 */
[----:B------:R-:W-:Y:S01]  /*ccb0*/  UMOV UR10, URZ ;  /* 0x0000003f000a7c82 */ /* 0x000fe20008000000 */
[----:B------:R-:W-:Y:S01]  /*ccc0*/  UIADD3.X UR15, URZ, UR13, URZ, UP0, !UPT ;  /* 0x0000000d3f0f7290 */ /* 0x000fe200087fe43f */
[----:B------:R-:W-:Y:S01]  /*ccd0*/  IMAD.MOV.U32 R7, RZ, RZ, 0x40 ;  /* 0x00000040ff077424 */ /* 0x000fe200078e00ff */
[----:B------:R-:W-:Y:S01]  /*cce0*/  UMOV UR12, UR20 ;  /* 0x00000014000c7c82 */ /* 0x000fe20008000000 */
[----:B------:R-:W-:-:S03]  /*ccf0*/  UMOV UR13, UR21 ;  /* 0x00000015000d7c82 */ /* 0x000fc60008000000 */
[----:B------:R-:W-:-:S09]  /*cd00*/  UIADD3 UR9, UR8, 0x6050, URZ ;  /* 0x0000605008097890 */ /* 0x000fd2000fffe03f */
[----:B------:R1:W-:Y:S02]  /*cd10*/  UTMALDG.4D [UR8], [UR14], desc[UR16] ;  /* 0x000010080e0075b4 */ /* 0x0003e40008019000 */
[----:B-1----:R-:W-:Y:S01]  /*cd20*/  NOP ;  /* 0x0000000000007918 */ /* 0x002fe20000000000 */
.L_x_68:
[----:B------:R-:W-:Y:S05]  /*cd30*/  BSYNC B0 ;  /* 0x0000000000007941 */ /* 0x000fea0003800000 */
.L_x_67:
[----:B------:R-:W-:Y:S01]  /*cd40*/  ISETP.LT.AND P4, PT, RZ, UR4, P3 ;  /* 0x00000004ff007c0c */ /* 0x000fe20009f81270 */
[----:B------:R-:W-:-:S12]  /*cd50*/  BSSY B0, `(.L_x_72) ;  /* 0x0000022000007945 */ /* 0x000fd80003800000 */
[----:B------:R-:W-:Y:S05]  /*cd60*/  @!P4 BRA `(.L_x_73) ;  /* 0x000000000080c947 */ /* 0x000fea0003800000 */
[----:B------:R-:W1:Y:S01]  /*cd70*/  S2R R5, SR_CgaCtaId ;  /* 0x0000000000057919 */ /* 0x000e620000008800 */
[----:B------:R-:W-:-:S04]  /*cd80*/  MOV R2, 0x400 ;  /* 0x0000040000027802 */ /* 0x000fc80000000f00 */
[----:B-1----:R-:W-:Y:S01]  /*cd90*/  LEA R5, R5, R2, 0x18 ;  /* 0x0000000205057211 */ /* 0x002fe200078ec0ff */
[----:B------:R-:W-:-:S05]  /*cda0*/  IMAD.MOV.U32 R2, RZ, RZ, 0x1 ;  /* 0x00000001ff027424 */ /* 0x000fca00078e00ff */
[----:B------:R-:W-:-:S04]  /*cdb0*/  SHF.L.U32 R2, R2, 0x1f, RZ ;  /* 0x0000001f02027819 */ /* 0x000fc800000006ff */
[----:B------:R-:W1:Y:S02]  /*cdc0*/  SYNCS.PHASECHK.TRANS64.TRYWAIT P0, [R5+URZ+0x6028], R2 ;  /* 0x00602802050075a7 */ /* 0x000e64000800017f */
[----:B-1----:R-:W-:Y:S05]  /*cdd0*/  @!P0 BRA `(.L_x_74) ;  /* 0x0000001000048947 */ /* 0x002fea0003800000 */
.L_x_107:
        /* <DEDUP_REMOVED lines=8> */
.L_x_75:
[----:B------:R-:W-:-:S04]  /*ce60*/  LOP3.LUT P0, RZ, R0, 0x1f, RZ, 0xc0, !PT ;  /* 0x0000001f00ff7812 */ /* 0x000fc8000780c0ff */
[----:B------:R-:W-:-:S13]  /*ce70*/  PLOP3.LUT P0, PT, P0, P2, PT, 0x2a, 0x0 ;  /* 0x000000000000781c */ /* 0x000fda0000704572 */
[----:B------:R-:W-:Y:S05]  /*ce80*/  @P0 BRA `(.L_x_76) ;  /* 0x0000000000040947 */ /* 0x000fea0003800000 */
[----:B------:R-:W-:Y:S01]  /*ce90*/  BPT.TRAP 0x1 ;  /* 0x000000040000795c */ /* 0x000fe20000300000 */
.L_x_76:
        /* <DEDUP_REMOVED lines=8> */
[----:B------:R-:W-:-:S05]  /*cf20*/  UMOV UR19, URZ ;  /* 0x0000003f00137c82 */ /* 0x000fca0008000000 */
[----:B------:R-:W-:Y:S02]  /*cf30*/  UIADD3 UR16, UR17, 0x1000, URZ ;  /* 0x0000100011107890 */ /* 0x000fe4000fffe03f */
[----:B------:R-:W-:-:S09]  /*cf40*/  UIADD3 UR17, UR17, 0x6000, URZ ;  /* 0x0000600011117890 */ /* 0x000fd2000fffe03f */
[----:B------:R1:W-:Y:S02]  /*cf50*/  UTMALDG.4D [UR16], [UR8], desc[UR12] ;  /* 0x00000c10080075b4 */ /* 0x0003e40008019000 */
[----:B-1----:R-:W-:Y:S01]  /*cf60*/  NOP ;  /* 0x0000000000007918 */ /* 0x002fe20000000000 */
.L_x_73:
[----:B------:R-:W-:Y:S05]  /*cf70*/  BSYNC B0 ;  /* 0x0000000000007941 */ /* 0x000fea0003800000 */
.L_x_72:
[----:B------:R-:W-:Y:S04]  /*cf80*/  BSSY B0, `(.L_x_77) ;  /* 0x0000025000007945 */ /* 0x000fe80003800000 */
[----:B------:R-:W-:Y:S05]  /*cf90*/  @!P3 BRA `(.L_x_78) ;  /* 0x00000000008cb947 */ /* 0x000fea0003800000 */
[----:B------:R-:W1:Y:S01]  /*cfa0*/  S2R R5, SR_CgaCtaId ;  /* 0x0000000000057919 */ /* 0x000e620000008800 */
[----:B------:R-:W-:-:S04]  /*cfb0*/  MOV R4, 0x400 ;  /* 0x0000040000047802 */ /* 0x000fc80000000f00 */
[----:B-1----:R-:W-:Y:S01]  /*cfc0*/  LEA R6, R5, R4, 0x18 ;  /* 0x0000000405067211 */ /* 0x002fe200078ec0ff */
[----:B------:R-:W-:-:S04]  /*cfd0*/  IMAD.MOV.U32 R5, RZ, RZ, 0x1 ;  /* 0x00000001ff057424 */ /* 0x000fc800078e00ff */
[----:B------:R-:W-:Y:S01]  /*cfe0*/  IMAD R4, R3, 0x8, R6 ;  /* 0x0000000803047824 */ /* 0x000fe200078e0206 */
[----:B------:R-:W-:-:S04]  /*cff0*/  SHF.L.U32 R5, R5, 0x1f, RZ ;  /* 0x0000001f05057819 */ /* 0x000fc800000006ff */
[----:B------:R-:W1:Y:S02]  /*d000*/  SYNCS.PHASECHK.TRANS64.TRYWAIT P0, [R4+URZ+0x6060], R5 ;  /* 0x00606005040075a7 */ /* 0x000e64000800017f */
[----:B-1----:R-:W-:Y:S05]  /*d010*/  @!P0 BRA `(.L_x_79) ;  /* 0x0000000c00888947 */ /* 0x002fea0003800000 */
.L_x_108:
        /* <DEDUP_REMOVED lines=8> */
.L_x_80:
[----:B------:R-:W-:-:S04]  /*d0a0*/  LOP3.LUT P0, RZ, R0, 0x1f, RZ, 0xc0, !PT ;  /* 0x0000001f00ff7812 */ /* 0x000fc8000780c0ff */
[----:B------:R-:W-:-:S13]  /*d0b0*/  PLOP3.LUT P0, PT, P0, P2, PT, 0x2a, 0x0 ;  /* 0x000000000000781c */ /* 0x000fda0000704572 */
[----:B------:R-:W-:Y:S05]  /*d0c0*/  @P0 BRA `(.L_x_81) ;  /* 0x0000000000040947 */ /* 0x000fea0003800000 */
[----:B------:R-:W-:Y:S01]  /*d0d0*/  BPT.TRAP 0x1 ;  /* 0x000000040000795c */ /* 0x000fe20000300000 */
.L_x_81:
[----:B------:R-:W-:Y:S01]  /*d0e0*/  R2UR UR16, R3 ;  /* 0x00000000031072ca */ /* 0x000fe200000e0000 */
[----:B------:R-:W-:Y:S01]  /*d0f0*/  ULDC.64 UR8, c[0x0][0x198] ;  /* 0x0000660000087ab9 */ /* 0x000fe20000000a00 */
[----:B------:R-:W-:Y:S01]  /*d100*/  R2UR UR5, R6 ;  /* 0x00000000060572ca */ /* 0x000fe200000e0000 */
[----:B------:R-:W-:Y:S01]  /*d110*/  UIADD3 UR8, UP0, UR8, 0xf0, URZ ;  /* 0x000000f008087890 */ /* 0x000fe2000ff1e03f */
[----:B------:R-:W-:Y:S01]  /*d120*/  R2UR UR19, R7 ;  /* 0x00000000071372ca */ /* 0x000fe200000e0000 */
[----:B------:R-:W-:Y:S01]  /*d130*/  UMOV UR12, 0x0 ;  /* 0x00000000000c7882 */ /* 0x000fe20000000000 */
[----:B------:R-:W-:Y:S01]  /*d140*/  R2UR UR17, R4 ;  /* 0x00000000041172ca */ /* 0x000fe200000e0000 */
[----:B------:R-:W-:Y:S01]  /*d150*/  UIADD3.X UR9, URZ, UR9, URZ, UP0, !UPT ;  /* 0x000000093f097290 */ /* 0x000fe200087fe43f */
[----:B------:R-:W-:Y:S01]  /*d160*/  UMOV UR13, 0x10000000 ;  /* 0x10000000000d7882 */ /* 0x000fe20000000000 */
[----:B------:R-:W-:-:S06]  /*d170*/  UMOV UR18, URZ ;  /* 0x0000003f00127c82 */ /* 0x000fcc0008000000 */
[----:B------:R-:W-:Y:S02]  /*d180*/  ULEA UR16, UR16, UR5, 0xb ;  /* 0x0000000510107291 */ /* 0x000fe4000f8e583f */
[----:B------:R-:W-:Y:S02]  /*d190*/  UIADD3 UR19, UR11, UR19, URZ ;  /* 0x000000130b137290 */ /* 0x000fe4000fffe03f */
[----:B------:R-:W-:-:S09]  /*d1a0*/  UIADD3 UR17, UR17, 0x6050, URZ ;  /* 0x0000605011117890 */ /* 0x000fd2000fffe03f */
[----:B------:R1:W-:Y:S02]  /*d1b0*/  UTMALDG.4D [UR16], [UR8], desc[UR12] ;  /* 0x00000c10080075b4 */ /* 0x0003e40008019000 */
[----:B-1----:R-:W-:Y:S01]  /*d1c0*/  NOP ;  /* 0x0000000000007918 */ /* 0x002fe20000000000 */
.L_x_78:
[----:B------:R-:W-:Y:S05]  /*d1d0*/  BSYNC B0 ;  /* 0x0000000000007941 */ /* 0x000fea0003800000 */
.L_x_77:
[----:B------:R-:W-:Y:S01]  /*d1e0*/  BSSY B0, `(.L_x_82) ;  /* 0x0000027000007945 */ /* 0x000fe20003800000 */
[----:B------:R-:W-:-:S03]  /*d1f0*/  IMAD.MOV.U32 R8, RZ, RZ, RZ ;  /* 0x000000ffff087224 */ /* 0x000fc600078e00ff */
        /* <DEDUP_REMOVED lines=9> */
.L_x_109:
        /* <DEDUP_REMOVED lines=8> */
.L_x_85:
[----:B------:R-:W-:-:S04]  /*d310*/  LOP3.LUT P0, RZ, R0, 0x1f, RZ, 0xc0, !PT ;  /* 0x0000001f00ff7812 */ /* 0x000fc8000780c0ff */
[----:B------:R-:W-:-:S13]  /*d320*/  PLOP3.LUT P0, PT, P0, P2, PT, 0x2a, 0x0 ;  /* 0x000000000000781c */ /* 0x000fda0000704572 */
[----:B------:R-:W-:Y:S05]  /*d330*/  @P0 BRA `(.L_x_86) ;  /* 0x0000000000040947 */ /* 0x000fea0003800000 */
[----:B------:R-:W-:Y:S01]  /*d340*/  BPT.TRAP 0x1 ;  /* 0x000000040000795c */ /* 0x000fe20000300000 */
.L_x_86:
[C---:B------:R-:W-:Y:S01]  /*d350*/  IMAD R5, R2.reuse, 0x1000, R5 ;  /* 0x0000100002057824 */ /* 0x040fe200078e0205 */
[----:B------:R-:W-:Y:S01]  /*d360*/  R2UR UR17, R3 ;  /* 0x00000000031172ca */ /* 0x000fe200000e0000 */
[----:B------:R-:W-:Y:S01]  /*d370*/  ULDC.64 UR8, c[0x0][0x198] ;  /* 0x0000660000087ab9 */ /* 0x000fe20000000a00 */
[----:B------:R-:W-:Y:S01]  /*d380*/  UMOV UR12, 0x0 ;  /* 0x00000000000c7882 */ /* 0x000fe20000000000 */
[----:B------:R-:W-:Y:S01]  /*d390*/  UIADD3 UR8, UP0, UR8, 0x2f0, URZ ;  /* 0x000002f008087890 */ /* 0x000fe2000ff1e03f */
[----:B------:R-:W-:Y:S01]  /*d3a0*/  R2UR UR16, R5 ;  /* 0x00000000051072ca */ /* 0x000fe200000e0000 */
[----:B------:R-:W-:Y:S01]  /*d3b0*/  UMOV UR13, 0x10000000 ;  /* 0x10000000000d7882 */ /* 0x000fe20000000000 */
[----:B------:R-:W-:Y:S01]  /*d3c0*/  UMOV UR18, URZ ;  /* 0x0000003f00127c82 */ /* 0x000fe20008000000 */
[----:B------:R-:W-:Y:S01]  /*d3d0*/  UIADD3.X UR9, URZ, UR9, URZ, UP0, !UPT ;  /* 0x000000093f097290 */ /* 0x000fe200087fe43f */
[----:B------:R-:W-:Y:S01]  /*d3e0*/  IMAD.MOV.U32 R8, RZ, RZ, 0x1 ;  /* 0x00000001ff087424 */ /* 0x000fe200078e00ff */
[----:B------:R-:W-:Y:S01]  /*d3f0*/  UMOV UR19, URZ ;  /* 0x0000003f00137c82 */ /* 0x000fe20008000000 */
[----:B------:R-:W-:-:S03]  /*d400*/  VIADD R2, R2, 0x1 ;  /* 0x0000000102027836 */ /* 0x000fc60000000000 */
[----:B------:R-:W-:-:S04]  /*d410*/  UIADD3 UR17, UR17, 0x6000, URZ ;  /* 0x0000600011117890 */ /* 0x000fc8000fffe03f */
[----:B------:R-:W-:-:S09]  /*d420*/  UIADD3 UR16, UR16, 0x1000, URZ ;  /* 0x0000100010107890 */ /* 0x000fd2000fffe03f */
[----:B------:R1:W-:Y:S02]  /*d430*/  UTMALDG.4D [UR16], [UR8], desc[UR12] ;  /* 0x00000c10080075b4 */ /* 0x0003e40008019000 */
[----:B-1----:R-:W-:Y:S01]  /*d440*/  NOP ;  /* 0x0000000000007918 */ /* 0x002fe20000000000 */
.L_x_83:
[----:B------:R-:W-:Y:S05]  /*d450*/  BSYNC B0 ;  /* 0x0000000000007941 */ /* 0x000fea0003800000 */
.L_x_82:
[----:B------:R-:W-:-:S05]  /*d460*/  IMAD.U32 R3, RZ, RZ, UR4 ;  /* 0x00000004ff037e24 */ /* 0x000fca000f8e00ff */
[----:B------:R-:W-:-:S13]  /*d470*/  ISETP.GE.AND P0, PT, R3, 0x2, PT ;  /* 0x000000020300780c */ /* 0x000fda0003f06270 */
[----:B------:R-:W-:Y:S05]  /*d480*/  @!P0 EXIT ;  /* 0x000000000000894d */ /* 0x000fea0003800000 */
[----:B------:R-:W-:Y:S01]  /*d490*/  USHF.L.U32 UR5, UR4, 0x1, URZ ;  /* 0x0000000104057899 */ /* 0x000fe2000800063f */
[----:B------:R-:W-:Y:S01]  /*d4a0*/  IMAD.U32 R3, RZ, RZ, UR6 ;  /* 0x00000006ff037e24 */ /* 0x000fe2000f8e00ff */
[----:B------:R-:W-:Y:S01]  /*d4b0*/  LOP3.LUT P0, RZ, R0, 0x1f, RZ, 0xc0, !PT ;  /* 0x0000001f00ff7812 */ /* 0x000fe2000780c0ff */
[----:B------:R-:W-:Y:S01]  /*d4c0*/  BSSY B0, `(.L_x_87) ;  /* 0x0000056000007945 */ /* 0x000fe20003800000 */
[----:B------:R-:W-:Y:S02]  /*d4d0*/  IMAD.MOV.U32 R0, RZ, RZ, 0x1 ;  /* 0x00000001ff007424 */ /* 0x000fe400078e00ff */
[----:B------:R-:W-:Y:S01]  /*d4e0*/  PLOP3.LUT P0, PT, P0, P2, PT, 0x2a, 0x0 ;  /* 0x000000000000781c */ /* 0x000fe20000704572 */
[----:B------:R-:W-:Y:S01]  /*d4f0*/  IMAD.U32 R9, RZ, RZ, UR5 ;  /* 0x00000005ff097e24 */ /* 0x000fe2000f8e00ff */
[----:B------:R-:W-:-:S11]  /*d500*/  LOP3.LUT R3, R3, 0x2, RZ, 0xfc, !PT ;  /* 0x0000000203037812 */ /* 0x000fd600078efcff */
.L_x_98:
[----:B------:R-:W-:Y:S04]  /*d510*/  BSSY B1, `(.L_x_88) ;  /* 0x0000025000017945 */ /* 0x000fe80003800000 */
[----:B------:R-:W-:Y:S05]  /*d520*/  @!P3 BRA `(.L_x_89) ;  /* 0x00000000008cb947 */ /* 0x000fea0003800000 */
[----:B------:R-:W1:Y:S01]  /*d530*/  S2R R5, SR_CgaCtaId ;  /* 0x0000000000057919 */ /* 0x000e620000008800 */
[----:B------:R-:W-:-:S04]  /*d540*/  MOV R4, 0x400 ;  /* 0x0000040000047802 */ /* 0x000fc80000000f00 */
[----:B-1----:R-:W-:Y:S02]  /*d550*/  LEA R5, R5, R4, 0x18 ;  /* 0x0000000405057211 */ /* 0x002fe400078ec0ff */
[----:B------:R-:W-:-:S03]  /*d560*/  SHF.L.U32 R4, R0, 0x1f, RZ ;  /* 0x0000001f00047819 */ /* 0x000fc600000006ff */
[----:B------:R-:W-:-:S04]  /*d570*/  IMAD R7, R2, 0x8, R5 ;  /* 0x0000000802077824 */ /* 0x000fc800078e0205 */
[----:B------:R-:W1:Y:S02]  /*d580*/  SYNCS.PHASECHK.TRANS64.TRYWAIT P4, [R7+URZ+0x6028], R4 ;  /* 0x00602804070075a7 */ /* 0x000e64000808017f */
[----:B-1----:R-:W-:Y:S05]  /*d590*/  @!P4 BRA `(.L_x_90) ;  /* 0x000000080050c947 */ /* 0x002fea0003800000 */
.L_x_110:
[----:B-1----:R-:W-:-:S04]  /*d5a0*/  @P2 IMAD.MOV.U32 R4, RZ, RZ, 0x1000 ;  /* 0x00001000ff042424 */ /* 0x002fc800078e00ff */
[----:B------:R1:W-:Y:S02]  /*d5b0*/  @P2 SYNCS.ARRIVE.TRANS64 RZ, [R7+URZ+0x6000], R4 ;  /* 0x0060000407ff29a7 */ /* 0x0003e4000800003f */
[----:B-1----:R-:W-:-:S04]  /*d5c0*/  PRMT R4, R3, 0x9910, RZ ;  /* 0x0000991003047816 */ /* 0x002fc800000000ff */
[----:B------:R-:W-:-:S13]  /*d5d0*/  ISETP.NE.AND P4, PT, R4, 0x2, PT ;  /* 0x000000020400780c */ /* 0x000fda0003f85270 */
[----:B------:R-:W-:Y:S05]  /*d5e0*/  @P4 BRA `(.L_x_91) ;  /* 0x0000000000044947 */ /* 0x000fea0003800000 */
[----:B------:R-:W-:Y:S01]  /*d5f0*/  BPT.TRAP 0x1 ;  /* 0x000000040000795c */ /* 0x000fe20000300000 */
.L_x_91:
[----:B------:R-:W-:Y:S05]  /*d600*/  @P0 BRA `(.L_x_92) ;  /* 0x0000000000040947 */ /* 0x000fea0003800000 */
[----:B------:R-:W-:Y:S01]  /*d610*/  BPT.TRAP 0x1 ;  /* 0x000000040000795c */ /* 0x000fe20000300000 */
.L_x_92:
[----:B------:R-:W-:Y:S01]  /*d620*/  IMAD R5, R2, 0x1000, R5 ;  /* 0x0000100002057824 */ /* 0x000fe200078e0205 */
[----:B------:R-:W-:Y:S01]  /*d630*/  R2UR UR17, R7 ;  /* 0x00000000071172ca */ /* 0x000fe200000e0000 */
[----:B------:R-:W-:Y:S01]  /*d640*/  ULDC.64 UR8, c[0x0][0x198] ;  /* 0x0000660000087ab9 */ /* 0x000fe20000000a00 */
[----:B------:R-:W-:Y:S01]  /*d650*/  R2UR UR19, R8 ;  /* 0x00000000081372ca */ /* 0x000fe200000e0000 */
[----:B------:R-:W-:Y:S01]  /*d660*/  UIADD3 UR8, UP0, UR8, 0x1f0, URZ ;  /* 0x000001f008087890 */ /* 0x000fe2000ff1e03f */
[----:B------:R-:W-:Y:S01]  /*d670*/  R2UR UR16, R5 ;  /* 0x00000000051072ca */ /* 0x000fe200000e0000 */
[----:B------:R-:W-:Y:S01]  /*d680*/  UMOV UR12, 0x0 ;  /* 0x00000000000c7882 */ /* 0x000fe20000000000 */
[----:B------:R-:W-:Y:S01]  /*d690*/  UMOV UR13, 0x10000000 ;  /* 0x10000000000d7882 */ /* 0x000fe20000000000 */
[----:B------:R-:W-:Y:S01]  /*d6a0*/  UIADD3.X UR9, URZ, UR9, URZ, UP0, !UPT ;  /* 0x000000093f097290 */ /* 0x000fe200087fe43f */
[----:B------:R-:W-:Y:S01]  /*d6b0*/  VIADD R2, R2, 0x1 ;  /* 0x0000000102027836 */ /* 0x000fe20000000000 */
[----:B------:R-:W-:-:S04]  /*d6c0*/  UMOV UR18, URZ ;  /* 0x0000003f00127c82 */ /* 0x000fc80008000000 */
[----:B------:R-:W-:Y:S01]  /*d6d0*/  UIADD3 UR17, UR17, 0x6000, URZ ;  /* 0x0000600011117890 */ /* 0x000fe2000fffe03f */
[C---:B------:R-:W-:Y:S01]  /*d6e0*/  ISETP.NE.AND P4, PT, R2.reuse, 0x5, PT ;  /* 0x000000050200780c */ /* 0x040fe20003f85270 */
[----:B------:R-:W-:Y:S02]  /*d6f0*/  USHF.L.U32 UR19, UR19, 0x7, URZ ;  /* 0x0000000713137899 */ /* 0x000fe4000800063f */
[----:B------:R-:W-:Y:S01]  /*d700*/  UIADD3 UR16, UR16, 0x1000, URZ ;  /* 0x0000100010107890 */ /* 0x000fe2000fffe03f */
[----:B------:R-:W-:Y:S02]  /*d710*/  SEL R5, RZ, 0x1, P4 ;  /* 0x00000001ff057807 */ /* 0x000fe40002000000 */
[----:B------:R-:W-:Y:S02]  /*d720*/  SEL R2, R2, RZ, P4 ;  /* 0x000000ff02027207 */ /* 0x000fe40002000000 */
[----:B------:R-:W-:-:S04]  /*d730*/  LOP3.LUT R0, R0, R5, RZ, 0x3c, !PT ;  /* 0x0000000500007212 */ /* 0x000fc800078e3cff */
[----:B------:R1:W-:Y:S02]  /*d740*/  UTMALDG.4D [UR16], [UR8], desc[UR12] ;  /* 0x00000c10080075b4 */ /* 0x0003e40008019000 */
[----:B-1----:R-:W-:Y:S01]  /*d750*/  NOP ;  /* 0x0000000000007918 */ /* 0x002fe20000000000 */
.L_x_89:
[----:B------:R-:W-:Y:S05]  /*d760*/  BSYNC B1 ;  /* 0x0000000000017941 */ /* 0x000fea0003800000 */
.L_x_88:
[----:B------:R-:W-:Y:S01]  /*d770*/  ISETP.LT.OR P4, PT, R9, 0x4, !P3 ;  /* 0x000000040900780c */ /* 0x000fe20005f81670 */
[----:B------:R-:W-:-:S12]  /*d780*/  BSSY B1, `(.L_x_93) ;  /* 0x0000026000017945 */ /* 0x000fd80003800000 */
[----:B------:R-:W-:Y:S05]  /*d790*/  @P4 BRA `(.L_x_94) ;  /* 0x0000000000904947 */ /* 0x000fea0003800000 */
[----:B------:R-:W1:Y:S01]  /*d7a0*/  S2R R5, SR_CgaCtaId ;  /* 0x0000000000057919 */ /* 0x000e620000008800 */
[----:B------:R-:W-:Y:S02]  /*d7b0*/  MOV R4, 0x400 ;  /* 0x0000040000047802 */ /* 0x000fe40000000f00 */
[----:B------:R-:W-:Y:S02]  /*d7c0*/  SHF.L.U32 R7, R0, 0x1f, RZ ;  /* 0x0000001f00077819 */ /* 0x000fe400000006ff */
[----:B-1----:R-:W-:-:S05]  /*d7d0*/  LEA R5, R5, R4, 0x18 ;  /* 0x0000000405057211 */ /* 0x002fca00078ec0ff */
[----:B------:R-:W-:-:S04]  /*d7e0*/  IMAD R4, R2, 0x8, R5 ;  /* 0x0000000802047824 */ /* 0x000fc800078e0205 */
[----:B------:R-:W1:Y:S02]  /*d7f0*/  SYNCS.PHASECHK.TRANS64.TRYWAIT P4, [R4+URZ+0x6028], R7 ;  /* 0x00602807040075a7 */ /* 0x000e64000808017f */
[----:B-1----:R-:W-:Y:S05]  /*d800*/  @!P4 BRA `(.L_x_95) ;  /* 0x0000000400c8c947 */ /* 0x002fea0003800000 */
.L_x_111:
[----:B------:R-:W-:Y:S01]  /*d810*/  PRMT R6, R3, 0x9910, RZ ;  /* 0x0000991003067816 */ /* 0x000fe200000000ff */
[----:B-1----:R-:W-:-:S03]  /*d820*/  @P1 IMAD.MOV.U32 R7, RZ, RZ, 0x1000 ;  /* 0x00001000ff071424 */ /* 0x002fc600078e00ff */
[----:B------:R-:W-:Y:S01]  /*d830*/  ISETP.NE.AND P4, PT, R6, 0x2, PT ;  /* 0x000000020600780c */ /* 0x000fe20003f85270 */
[----:B------:R1:W-:-:S12]  /*d840*/  @P1 SYNCS.ARRIVE.TRANS64 RZ, [R4+URZ+0x6000], R7 ;  /* 0x0060000704ff19a7 */ /* 0x0003d8000800003f */
[----:B-1----:R-:W-:Y:S05]  /*d850*/  @P4 BRA `(.L_x_96) ;  /* 0x0000000000044947 */ /* 0x002fea0003800000 */
[----:B------:R-:W-:Y:S01]  /*d860*/  BPT.TRAP 0x1 ;  /* 0x000000040000795c */ /* 0x000fe20000300000 */
.L_x_96:
[----:B------:R-:W-:Y:S05]  /*d870*/  @P0 BRA `(.L_x_97) ;  /* 0x0000000000040947 */ /* 0x000fea0003800000 */
[----:B------:R-:W-:Y:S01]  /*d880*/  BPT.TRAP 0x1 ;  /* 0x000000040000795c */ /* 0x000fe20000300000 */
.L_x_97:
        /* <DEDUP_REMOVED lines=10> */
[----:B------:R-:W-:Y:S01]  /*d930*/  UMOV UR19, URZ ;  /* 0x0000003f00137c82 */ /* 0x000fe20008000000 */
[----:B------:R-:W-:-:S03]  /*d940*/  VIADD R8, R8, 0x1 ;  /* 0x0000000108087836 */ /* 0x000fc60000000000 */
        /* <DEDUP_REMOVED lines=9> */
.L_x_94:
[----:B------:R-:W-:Y:S05]  /*d9e0*/  BSYNC B1 ;  /* 0x0000000000017941 */ /* 0x000fea0003800000 */
.L_x_93:
[C---:B------:R-:W-:Y:S01]  /*d9f0*/  ISETP.GT.AND P4, PT, R9.reuse, 0x4, PT ;  /* 0x000000040900780c */ /* 0x040fe20003f84270 */
[----:B------:R-:W-:-:S12]  /*da00*/  VIADD R9, R9, 0xfffffffe ;  /* 0xfffffffe09097836 */ /* 0x000fd80000000000 */
[----:B------:R-:W-:Y:S05]  /*da10*/  @P4 BRA `(.L_x_98) ;  /* 0xfffffff800bc4947 */ /* 0x000fea000383ffff */
[----:B------:R-:W-:Y:S05]  /*da20*/  BSYNC B0 ;  /* 0x0000000000007941 */ /* 0x000fea0003800000 */
.L_x_87:
[----:B------:R-:W-:Y:S05]  /*da30*/  EXIT ;  /* 0x000000000000794d */ /* 0x000fea0003800000 */
.L_x_15:
[----:B-1----:R-:W-:-:S04]  /*da40*/  IMAD.U32 R4, RZ, RZ, UR6 ;  /* 0x00000006ff047e24 */ /* 0x002fc8000f8e00ff */
[----:B------:R1:W2:Y:S03]  /*da50*/  SYNCS.PHASECHK.TRANS64.TRYWAIT P1, [R4+URZ+0x6050], R9 ;  /* 0x00605009040075a7 */ /* 0x0002a6000802017f */
[----:B--2---:R-:W-:Y:S05]  /*da60*/  @!P1 NANOSLEEP.SYNCS 0x989680 ;  /* 0x009896800000995d */ /* 0x004fea0003900000 */
[----:B------:R-:W2:Y:S02]  /*da70*/  @!P1 SYNCS.PHASECHK.TRANS64 P1, [R4+URZ+0x6050], R9 ;  /* 0x00605009040095a7 */ /* 0x000ea4000802007f */
[----:B--2---:R-:W-:Y:S05]  /*da80*/  @!P1 BRA `(.L_x_15) ;  /* 0xfffffffc00ec9947 */ /* 0x004fea000383ffff */
[----:B------:R-:W-:Y:S05]  /*da90*/  BRA `(.L_x_99) ;  /* 0xffffff3400047947 */ /* 0x000fea000383ffff */
.L_x_17:
[----:B-1----:R-:W-:-:S04]  /*daa0*/  IMAD.U32 R4, RZ, RZ, UR38 ;  /* 0x00000026ff047e24 */ /* 0x002fc8000f8e00ff */
[----:B------:R1:W2:Y:S03]  /*dab0*/  SYNCS.PHASECHK.TRANS64.TRYWAIT P1, [R4+URZ+0x6000], R11 ;  /* 0x0060000b040075a7 */ /* 0x0002a6000802017f */
[----:B--2---:R-:W-:Y:S05]  /*dac0*/  @!P1 NANOSLEEP.SYNCS 0x989680 ;  /* 0x009896800000995d */ /* 0x004fea0003900000 */
[----:B------:R-:W2:Y:S02]  /*dad0*/  @!P1 SYNCS.PHASECHK.TRANS64 P1, [R4+URZ+0x6000], R11 ;  /* 0x0060000b040095a7 */ /* 0x000ea4000802007f */
[----:B--2---:R-:W-:Y:S05]  /*dae0*/  @!P1 BRA `(.L_x_17) ;  /* 0xfffffffc00ec9947 */ /* 0x004fea000383ffff */
[----:B------:R-:W-:Y:S05]  /*daf0*/  BRA `(.L_x_100) ;  /* 0xffffff3400107947 */ /* 0x000fea000383ffff */
.L_x_18:
[----:B-1----:R-:W-:-:S04]  /*db00*/  IMAD.U32 R4, RZ, RZ, UR11 ;  /* 0x0000000bff047e24 */ /* 0x002fc8000f8e00ff */
[----:B------:R1:W2:Y:S03]  /*db10*/  SYNCS.PHASECHK.TRANS64.TRYWAIT P1, [R4+URZ+-0x8], R3 ;  /* 0xfffff803040075a7 */ /* 0x0002a6000802017f */
[----:B--2---:R-:W-:Y:S05]  /*db20*/  @!P1 NANOSLEEP.SYNCS 0x989680 ;  /* 0x009896800000995d */ /* 0x004fea0003900000 */
[----:B------:R-:W2:Y:S02]  /*db30*/  @!P1 SYNCS.PHASECHK.TRANS64 P1, [R4+URZ+-0x8], R3 ;  /* 0xfffff803040095a7 */ /* 0x000ea4000802007f */
[----:B--2---:R-:W-:Y:S05]  /*db40*/  @!P1 BRA `(.L_x_18) ;  /* 0xfffffffc00ec9947 */ /* 0x004fea000383ffff */
[----:B------:R-:W-:Y:S05]  /*db50*/  BRA `(.L_x_101) ;  /* 0xffffff34000c7947 */ /* 0x000fea000383ffff */
.L_x_20:
[----:B-1----:R-:W-:-:S04]  /*db60*/  IMAD.U32 R16, RZ, RZ, UR38 ;  /* 0x00000026ff107e24 */ /* 0x002fc8000f8e00ff */
[----:B------:R1:W2:Y:S03]  /*db70*/  SYNCS.PHASECHK.TRANS64.TRYWAIT P1, [R16+URZ+0x6008], R11 ;  /* 0x0060080b100075a7 */ /* 0x0002a6000802017f */
[----:B--2---:R-:W-:Y:S05]  /*db80*/  @!P1 NANOSLEEP.SYNCS 0x989680 ;  /* 0x009896800000995d */ /* 0x004fea0003900000 */
[----:B------:R-:W2:Y:S02]  /*db90*/  @!P1 SYNCS.PHASECHK.TRANS64 P1, [R16+URZ+0x6008], R11 ;  /* 0x0060080b100095a7 */ /* 0x000ea4000802007f */
[----:B--2---:R-:W-:Y:S05]  /*dba0*/  @!P1 BRA `(.L_x_20) ;  /* 0xfffffffc00ec9947 */ /* 0x004fea000383ffff */
[----:B------:R-:W-:Y:S05]  /*dbb0*/  BRA `(.L_x_102) ;  /* 0xffffff6800a07947 */ /* 0x000fea000383ffff */
.L_x_25:
[----:B-1----:R-:W-:-:S04]  /*dbc0*/  IMAD.U32 R9, RZ, RZ, UR6 ;  /* 0x00000006ff097e24 */ /* 0x002fc8000f8e00ff */
[----:B------:R1:W2:Y:S03]  /*dbd0*/  SYNCS.PHASECHK.TRANS64.TRYWAIT P2, [R9+URZ+0x6000], R4 ;  /* 0x00600004090075a7 */ /* 0x0002a6000804017f */
[----:B--2---:R-:W-:Y:S05]  /*dbe0*/  @!P2 NANOSLEEP.SYNCS 0x989680 ;  /* 0x009896800000a95d */ /* 0x004fea0003900000 */
[----:B------:R-:W2:Y:S02]  /*dbf0*/  @!P2 SYNCS.PHASECHK.TRANS64 P2, [R9+URZ+0x6000], R4 ;  /* 0x006000040900a5a7 */ /* 0x000ea4000804007f */
[----:B--2---:R-:W-:Y:S05]  /*dc00*/  @!P2 BRA `(.L_x_25) ;  /* 0xfffffffc00eca947 */ /* 0x004fea000383ffff */
[----:B------:R-:W-:Y:S05]  /*dc10*/  BRA `(.L_x_103) ;  /* 0xffffff6c00587947 */ /* 0x000fea000383ffff */
.L_x_29:
[----:B-1----:R-:W-:-:S04]  /*dc20*/  IMAD.U32 R15, RZ, RZ, UR6 ;  /* 0x00000006ff0f7e24 */ /* 0x002fc8000f8e00ff */
[----:B------:R1:W2:Y:S03]  /*dc30*/  SYNCS.PHASECHK.TRANS64.TRYWAIT P2, [R15+URZ+0x6000], R42 ;  /* 0x0060002a0f0075a7 */ /* 0x0002a6000804017f */
[----:B--2---:R-:W-:Y:S05]  /*dc40*/  @!P2 NANOSLEEP.SYNCS 0x989680 ;  /* 0x009896800000a95d */ /* 0x004fea0003900000 */
[----:B------:R-:W2:Y:S02]  /*dc50*/  @!P2 SYNCS.PHASECHK.TRANS64 P2, [R15+URZ+0x6000], R42 ;  /* 0x0060002a0f00a5a7 */ /* 0x000ea4000804007f */
[----:B--2---:R-:W-:Y:S05]  /*dc60*/  @!P2 BRA `(.L_x_29) ;  /* 0xfffffffc00eca947 */ /* 0x004fea000383ffff */
[----:B------:R-:W-:Y:S05]  /*dc70*/  BRA `(.L_x_28) ;  /* 0xffffff9c00107947 */ /* 0x000fea000383ffff */
.L_x_37:
[----:B-1----:R-:W-:-:S04]  /*dc80*/  IMAD.U32 R9, RZ, RZ, UR6 ;  /* 0x00000006ff097e24 */ /* 0x002fc8000f8e00ff */
[----:B------:R1:W2:Y:S03]  /*dc90*/  SYNCS.PHASECHK.TRANS64.TRYWAIT P2, [R9+URZ+0x6000], R4 ;  /* 0x00600004090075a7 */ /* 0x0002a6000804017f */
[----:B--2---:R-:W-:Y:S05]  /*dca0*/  @!P2 NANOSLEEP.SYNCS 0x989680 ;  /* 0x009896800000a95d */ /* 0x004fea0003900000 */
[----:B------:R-:W2:Y:S02]  /*dcb0*/  @!P2 SYNCS.PHASECHK.TRANS64 P2, [R9+URZ+0x6000], R4 ;  /* 0x006000040900a5a7 */ /* 0x000ea4000804007f */
[----:B--2---:R-:W-:Y:S05]  /*dcc0*/  @!P2 BRA `(.L_x_37) ;  /* 0xfffffffc00eca947 */ /* 0x004fea000383ffff */
[----:B------:R-:W-:Y:S05]  /*dcd0*/  BRA `(.L_x_104) ;  /* 0xffffffa000087947 */ /* 0x000fea000383ffff */
.L_x_41:
[----:B-1----:R-:W-:-:S04]  /*dce0*/  IMAD.U32 R22, RZ, RZ, UR6 ;  /* 0x00000006ff167e24 */ /* 0x002fc8000f8e00ff */
[----:B------:R1:W2:Y:S03]  /*dcf0*/  SYNCS.PHASECHK.TRANS64.TRYWAIT P2, [R22+URZ+0x6000], R27 ;  /* 0x0060001b160075a7 */ /* 0x0002a6000804017f */
[----:B--2---:R-:W-:Y:S05]  /*dd00*/  @!P2 NANOSLEEP.SYNCS 0x989680 ;  /* 0x009896800000a95d */ /* 0x004fea0003900000 */
[----:B------:R-:W2:Y:S02]  /*dd10*/  @!P2 SYNCS.PHASECHK.TRANS64 P2, [R22+URZ+0x6000], R27 ;  /* 0x0060001b1600a5a7 */ /* 0x000ea4000804007f */
[----:B--2---:R-:W-:Y:S05]  /*dd20*/  @!P2 BRA `(.L_x_41) ;  /* 0xfffffffc00eca947 */ /* 0x004fea000383ffff */
[----:B------:R-:W-:Y:S05]  /*dd30*/  BRA `(.L_x_40) ;  /* 0xffffffd400e47947 */ /* 0x000fea000383ffff */
.L_x_57:
[----:B-1----:R-:W-:-:S04]  /*dd40*/  IMAD.U32 R3, RZ, RZ, UR11 ;  /* 0x0000000bff037e24 */ /* 0x002fc8000f8e00ff */
[----:B------:R1:W2:Y:S03]  /*dd50*/  SYNCS.PHASECHK.TRANS64.TRYWAIT P0, [R3+URZ+0x8], R0 ;  /* 0x00000800030075a7 */ /* 0x0002a6000800017f */
[----:B--2---:R-:W-:Y:S05]  /*dd60*/  @!P0 NANOSLEEP.SYNCS 0x989680 ;  /* 0x009896800000895d */ /* 0x004fea0003900000 */
[----:B------:R-:W2:Y:S02]  /*dd70*/  @!P0 SYNCS.PHASECHK.TRANS64 P0, [R3+URZ+0x8], R0 ;  /* 0x00000800030085a7 */ /* 0x000ea4000800007f */
[----:B--2---:R-:W-:Y:S05]  /*dd80*/  @!P0 BRA `(.L_x_57) ;  /* 0xfffffffc00ec8947 */ /* 0x004fea000383ffff */
[----:B------:R-:W-:Y:S05]  /*dd90*/  BRA `(.L_x_105) ;  /* 0xffffffe000447947 */ /* 0x000fea000383ffff */
.L_x_69:
[----:B-1----:R1:W2:Y:S02]  /*dda0*/  SYNCS.PHASECHK.TRANS64.TRYWAIT P0, [R4+URZ+0x6060], R3 ;  /* 0x00606003040075a7 */ /* 0x0022a4000800017f */
[----:B--2---:R-:W-:Y:S05]  /*ddb0*/  @!P0 NANOSLEEP.SYNCS 0x989680 ;  /* 0x009896800000895d */ /* 0x004fea0003900000 */
[----:B------:R-:W2:Y:S02]  /*ddc0*/  @!P0 SYNCS.PHASECHK.TRANS64 P0, [R4+URZ+0x6060], R3 ;  /* 0x00606003040085a7 */ /* 0x000ea4000800007f */
[----:B--2---:R-:W-:Y:S05]  /*ddd0*/  @!P0 BRA `(.L_x_69) ;  /* 0xfffffffc00f08947 */ /* 0x004fea000383ffff */
[----:B------:R-:W-:Y:S05]  /*dde0*/  BRA `(.L_x_106) ;  /* 0xffffffec00687947 */ /* 0x000fea000383ffff */
.L_x_74:
[----:B-1----:R1:W2:Y:S02]  /*ddf0*/  SYNCS.PHASECHK.TRANS64.TRYWAIT P0, [R5+URZ+0x6028], R2 ;  /* 0x00602802050075a7 */ /* 0x0022a4000800017f */
[----:B--2---:R-:W-:Y:S05]  /*de00*/  @!P0 NANOSLEEP.SYNCS 0x989680 ;  /* 0x009896800000895d */ /* 0x004fea0003900000 */
[----:B------:R-:W2:Y:S02]  /*de10*/  @!P0 SYNCS.PHASECHK.TRANS64 P0, [R5+URZ+0x6028], R2 ;  /* 0x00602802050085a7 */ /* 0x000ea4000800007f */
[----:B--2---:R-:W-:Y:S05]  /*de20*/  @!P0 BRA `(.L_x_74) ;  /* 0xfffffffc00f08947 */ /* 0x004fea000383ffff */
[----:B------:R-:W-:Y:S05]  /*de30*/  BRA `(.L_x_107) ;  /* 0xffffffec00e87947 */ /* 0x000fea000383ffff */
.L_x_79:
[----:B-1----:R1:W2:Y:S02]  /*de40*/  SYNCS.PHASECHK.TRANS64.TRYWAIT P0, [R4+URZ+0x6060], R5 ;  /* 0x00606005040075a7 */ /* 0x0022a4000800017f */
[----:B--2---:R-:W-:Y:S05]  /*de50*/  @!P0 NANOSLEEP.SYNCS 0x989680 ;  /* 0x009896800000895d */ /* 0x004fea0003900000 */
[----:B------:R-:W2:Y:S02]  /*de60*/  @!P0 SYNCS.PHASECHK.TRANS64 P0, [R4+URZ+0x6060], R5 ;  /* 0x00606005040085a7 */ /* 0x000ea4000800007f */
[----:B--2---:R-:W-:Y:S05]  /*de70*/  @!P0 BRA `(.L_x_79) ;  /* 0xfffffffc00f08947 */ /* 0x004fea000383ffff */
[----:B------:R-:W-:Y:S05]  /*de80*/  BRA `(.L_x_108) ;  /* 0xfffffff000647947 */ /* 0x000fea000383ffff */
.L_x_84:
[----:B-1----:R1:W2:Y:S02]  /*de90*/  SYNCS.PHASECHK.TRANS64.TRYWAIT P0, [R3+URZ+0x6028], R4 ;  /* 0x00602804030075a7 */ /* 0x0022a4000800017f */
[----:B--2---:R-:W-:Y:S05]  /*dea0*/  @!P0 NANOSLEEP.SYNCS 0x989680 ;  /* 0x009896800000895d */ /* 0x004fea0003900000 */
[----:B------:R-:W2:Y:S02]  /*deb0*/  @!P0 SYNCS.PHASECHK.TRANS64 P0, [R3+URZ+0x6028], R4 ;  /* 0x00602804030085a7 */ /* 0x000ea4000800007f */
[----:B--2---:R-:W-:Y:S05]  /*dec0*/  @!P0 BRA `(.L_x_84) ;  /* 0xfffffffc00f08947 */ /* 0x004fea000383ffff */
[----:B------:R-:W-:Y:S05]  /*ded0*/  BRA `(.L_x_109) ;  /* 0xfffffff000ec7947 */ /* 0x000fea000383ffff */
.L_x_90:
[----:B-1----:R1:W2:Y:S02]  /*dee0*/  SYNCS.PHASECHK.TRANS64.TRYWAIT P4, [R7+URZ+0x6028], R4 ;  /* 0x00602804070075a7 */ /* 0x0022a4000808017f */
[----:B--2---:R-:W-:Y:S05]  /*def0*/  @!P4 NANOSLEEP.SYNCS 0x989680 ;  /* 0x009896800000c95d */ /* 0x004fea0003900000 */
[----:B------:R-:W2:Y:S02]  /*df00*/  @!P4 SYNCS.PHASECHK.TRANS64 P4, [R7+URZ+0x6028], R4 ;  /* 0x006028040700c5a7 */ /* 0x000ea4000808007f */
[----:B--2---:R-:W-:Y:S05]  /*df10*/  @!P4 BRA `(.L_x_90) ;  /* 0xfffffffc00f0c947 */ /* 0x004fea000383ffff */
[----:B------:R-:W-:Y:S05]  /*df20*/  BRA `(.L_x_110) ;  /* 0xfffffff4009c7947 */ /* 0x000fea000383ffff */
.L_x_95:
[----:B-1----:R1:W2:Y:S02]  /*df30*/  SYNCS.PHASECHK.TRANS64.TRYWAIT P4, [R4+URZ+0x6028], R7 ;  /* 0x00602807040075a7 */ /* 0x0022a4000808017f */
[----:B--2---:R-:W-:Y:S05]  /*df40*/  @!P4 NANOSLEEP.SYNCS 0x989680 ;  /* 0x009896800000c95d */ /* 0x004fea0003900000 */
[----:B------:R-:W2:Y:S02]  /*df50*/  @!P4 SYNCS.PHASECHK.TRANS64 P4, [R4+URZ+0x6028], R7 ;  /* 0x006028070400c5a7 */ /* 0x000ea4000808007f */
[----:B--2---:R-:W-:Y:S05]  /*df60*/  @!P4 BRA `(.L_x_95) ;  /* 0xfffffffc00f0c947 */ /* 0x004fea000383ffff */
[----:B------:R-:W-:Y:S05]  /*df70*/  BRA `(.L_x_111) ;  /* 0xfffffff800247947 */ /* 0x000fea000383ffff */
        .weak           $__internal_0_$__cuda_sm20_rcp_rn_f32_slowpath
        .type           $__internal_0_$__cuda_sm20_rcp_rn_f32_slowpath,@function
        .size           $__internal_0_$__cuda_sm20_rcp_rn_f32_slowpath,(.L_x_117 - $__internal_0_$__cuda_sm20_rcp_rn_f32_slowpath)
$__internal_0_$__cuda_sm20_rcp_rn_f32_slowpath:
[----:B------:R-:W-:Y:S01]  /*df80*/  IMAD.SHL.U32 R0, R2, 0x2, RZ ;  /* 0x0000000202007824 */ /* 0x000fe200078e00ff */
[----:B------:R-:W-:Y:S04]  /*df90*/  BSSY B2, `(.L_x_112) ;  /* 0x0000030000027945 */ /* 0x000fe80003800000 */
[----:B------:R-:W-:-:S04]  /*dfa0*/  SHF.R.U32.HI R18, RZ, 0x18, R0 ;  /* 0x00000018ff127819 */ /* 0x000fc80000011600 */
[----:B------:R-:W-:-:S13]  /*dfb0*/  ISETP.NE.U32.AND P0, PT, R18, RZ, PT ;  /* 0x000000ff1200720c */ /* 0x000fda0003f05070 */
[----:B------:R-:W-:Y:S05]  /*dfc0*/  @P0 BRA `(.L_x_113) ;  /* 0x0000000000280947 */ /* 0x000fea0003800000 */
[----:B------:R-:W-:-:S05]  /*dfd0*/  IMAD.SHL.U32 R0, R2, 0x2, RZ ;  /* 0x0000000202007824 */ /* 0x000fca00078e00ff */
[----:B------:R-:W-:-:S13]  /*dfe0*/  ISETP.NE.AND P0, PT, R0, RZ, PT ;  /* 0x000000ff0000720c */ /* 0x000fda0003f05270 */
[----:B------:R-:W-:Y:S01]  /*dff0*/  @P0 FFMA R10, R2, 1.84467440737095516160e+19, RZ ;  /* 0x5f800000020a0823 */ /* 0x000fe200000000ff */
[----:B------:R-:W-:Y:S08]  /*e000*/  @!P0 MUFU.RCP R3, R2 ;  /* 0x0000000200038308 */ /* 0x000ff00000001000 */
[----:B------:R-:W1:Y:S02]  /*e010*/  @P0 MUFU.RCP R13, R10 ;  /* 0x0000000a000d0308 */ /* 0x000e640000001000 */
[----:B-1----:R-:W-:-:S04]  /*e020*/  @P0 FFMA R0, R10, R13, -1 ;  /* 0xbf8000000a000423 */ /* 0x002fc8000000000d */
[----:B------:R-:W-:-:S04]  /*e030*/  @P0 FADD.FTZ R0, -R0, -RZ ;  /* 0x800000ff00000221 */ /* 0x000fc80000010100 */
[----:B------:R-:W-:-:S04]  /*e040*/  @P0 FFMA R0, R13, R0, R13 ;  /* 0x000000000d000223 */ /* 0x000fc8000000000d */
[----:B------:R-:W-:Y:S01]  /*e050*/  @P0 FFMA R3, R0, 1.84467440737095516160e+19, RZ ;  /* 0x5f80000000030823 */ /* 0x000fe200000000ff */
[----:B------:R-:W-:Y:S06]  /*e060*/  BRA `(.L_x_114) ;  /* 0x0000000000887947 */ /* 0x000fec0003800000 */
.L_x_113:
[----:B------:R-:W-:-:S05]  /*e070*/  VIADD R19, R18, 0xffffff03 ;  /* 0xffffff0312137836 */ /* 0x000fca0000000000 */
[----:B------:R-:W-:-:S13]  /*e080*/  ISETP.GT.U32.AND P0, PT, R19, 0x1, PT ;  /* 0x000000011300780c */ /* 0x000fda0003f04070 */
[----:B------:R-:W-:Y:S05]  /*e090*/  @P0 BRA `(.L_x_115) ;  /* 0x0000000000780947 */ /* 0x000fea0003800000 */
[----:B------:R-:W-:Y:S01]  /*e0a0*/  LOP3.LUT R0, R2, 0x7fffff, RZ, 0xc0, !PT ;  /* 0x007fffff02007812 */ /* 0x000fe200078ec0ff */
[----:B------:R-:W-:-:S03]  /*e0b0*/  IMAD.MOV.U32 R14, RZ, RZ, 0x3 ;  /* 0x00000003ff0e7424 */ /* 0x000fc600078e00ff */
[----:B------:R-:W-:Y:S02]  /*e0c0*/  LOP3.LUT R0, R0, 0x3f800000, RZ, 0xfc, !PT ;  /* 0x3f80000000007812 */ /* 0x000fe400078efcff */
[----:B------:R-:W-:Y:S02]  /*e0d0*/  SHF.L.U32 R14, R14, R19, RZ ;  /* 0x000000130e0e7219 */ /* 0x000fe400000006ff */
[----:B------:R-:W1:Y:S02]  /*e0e0*/  MUFU.RCP R3, R0 ;  /* 0x0000000000037308 */ /* 0x000e640000001000 */
[----:B-1----:R-:W-:-:S04]  /*e0f0*/  FFMA R10, R0, R3, -1 ;  /* 0xbf800000000a7423 */ /* 0x002fc80000000003 */
[----:B------:R-:W-:-:S04]  /*e100*/  FADD.FTZ R10, -R10, -RZ ;  /* 0x800000ff0a0a7221 */ /* 0x000fc80000010100 */
[CCC-:B------:R-:W-:Y:S01]  /*e110*/  FFMA.RM R12, R3.reuse, R10.reuse, R3.reuse ;  /* 0x0000000a030c7223 */ /* 0x1c0fe20000004003 */
[----:B------:R-:W-:-:S04]  /*e120*/  FFMA.RP R13, R3, R10, R3 ;  /* 0x0000000a030d7223 */ /* 0x000fc80000008003 */
[C---:B------:R-:W-:Y:S02]  /*e130*/  LOP3.LUT R3, R12.reuse, 0x7fffff, RZ, 0xc0, !PT ;  /* 0x007fffff0c037812 */ /* 0x040fe400078ec0ff */
[----:B------:R-:W-:Y:S02]  /*e140*/  FSETP.NEU.FTZ.AND P0, PT, R12, R13, PT ;  /* 0x0000000d0c00720b */ /* 0x000fe40003f1d000 */
[----:B------:R-:W-:Y:S02]  /*e150*/  LOP3.LUT R3, R3, 0x800000, RZ, 0xfc, !PT ;  /* 0x0080000003037812 */ /* 0x000fe400078efcff */
[----:B------:R-:W-:Y:S02]  /*e160*/  SEL R10, RZ, 0xffffffff, !P0 ;  /* 0xffffffffff0a7807 */ /* 0x000fe40004000000 */
[----:B------:R-:W-:-:S03]  /*e170*/  LOP3.LUT R14, R14, R3, RZ, 0xc0, !PT ;  /* 0x000000030e0e7212 */ /* 0x000fc600078ec0ff */
[----:B------:R-:W-:Y:S01]  /*e180*/  IMAD.MOV R10, RZ, RZ, -R10 ;  /* 0x000000ffff0a7224 */ /* 0x000fe200078e0a0a */
[----:B------:R-:W-:-:S04]  /*e190*/  SHF.R.U32.HI R14, RZ, R19, R14 ;  /* 0x00000013ff0e7219 */ /* 0x000fc8000001160e */
[----:B------:R-:W-:Y:S02]  /*e1a0*/  LOP3.LUT P1, RZ, R10, R19, R3, 0xf8, !PT ;  /* 0x000000130aff7212 */ /* 0x000fe4000782f803 */
[C---:B------:R-:W-:Y:S02]  /*e1b0*/  LOP3.LUT P0, RZ, R14.reuse, 0x1, RZ, 0xc0, !PT ;  /* 0x000000010eff7812 */ /* 0x040fe4000780c0ff */
[----:B------:R-:W-:-:S04]  /*e1c0*/  LOP3.LUT P2, RZ, R14, 0x2, RZ, 0xc0, !PT ;  /* 0x000000020eff7812 */ /* 0x000fc8000784c0ff */
[----:B------:R-:W-:Y:S02]  /*e1d0*/  PLOP3.LUT P0, PT, P0, P1, P2, 0xe0, 0x0 ;  /* 0x000000000000781c */ /* 0x000fe40000703c20 */
[----:B------:R-:W-:Y:S02]  /*e1e0*/  LOP3.LUT P1, RZ, R2, 0x7fffff, RZ, 0xc0, !PT ;  /* 0x007fffff02ff7812 */ /* 0x000fe4000782c0ff */
[----:B------:R-:W-:-:S05]  /*e1f0*/  SEL R0, RZ, 0x1, !P0 ;  /* 0x00000001ff007807 */ /* 0x000fca0004000000 */
[----:B------:R-:W-:-:S05]  /*e200*/  IMAD.MOV R0, RZ, RZ, -R0 ;  /* 0x000000ffff007224 */ /* 0x000fca00078e0a00 */
[----:B------:R-:W-:Y:S01]  /*e210*/  ISETP.GE.AND P0, PT, R0, RZ, PT ;  /* 0x000000ff0000720c */ /* 0x000fe20003f06270 */
[----:B------:R-:W-:-:S05]  /*e220*/  VIADD R0, R18, 0xffffff04 ;  /* 0xffffff0412007836 */ /* 0x000fca0000000000 */
[----:B------:R-:W-:-:S07]  /*e230*/  SHF.R.U32.HI R3, RZ, R0, R3 ;  /* 0x00000000ff037219 */ /* 0x000fce0000011603 */
[----:B------:R-:W-:-:S04]  /*e240*/  @!P0 VIADD R3, R3, 0x1 ;  /* 0x0000000103038836 */ /* 0x000fc80000000000 */
[----:B------:R-:W-:-:S05]  /*e250*/  @!P1 IMAD.SHL.U32 R3, R3, 0x2, RZ ;  /* 0x0000000203039824 */ /* 0x000fca00078e00ff */
[----:B------:R-:W-:Y:S01]  /*e260*/  LOP3.LUT R3, R3, 0x80000000, R2, 0xf8, !PT ;  /* 0x8000000003037812 */ /* 0x000fe200078ef802 */
[----:B------:R-:W-:Y:S06]  /*e270*/  BRA `(.L_x_114) ;  /* 0x0000000000047947 */ /* 0x000fec0003800000 */
.L_x_115:
[----:B------:R1:W2:Y:S02]  /*e280*/  MUFU.RCP R3, R2 ;  /* 0x0000000200037308 */ /* 0x0002a40000001000 */
.L_x_114:
[----:B------:R-:W-:Y:S05]  /*e290*/  BSYNC B2 ;  /* 0x0000000000027941 */ /* 0x000fea0003800000 */
.L_x_112:
[----:B--2---:R-:W-:Y:S02]  /*e2a0*/  IMAD.MOV.U32 R0, RZ, RZ, R3 ;  /* 0x000000ffff007224 */ /* 0x004fe400078e0003 */
[----:B-1----:R-:W-:Y:S02]  /*e2b0*/  IMAD.MOV.U32 R2, RZ, RZ, R15 ;  /* 0x000000ffff027224 */ /* 0x002fe400078e000f */
[----:B------:R-:W-:-:S04]  /*e2c0*/  IMAD.MOV.U32 R3, RZ, RZ, 0x0 ;  /* 0x00000000ff037424 */ /* 0x000fc800078e00ff */
[----:B------:R-:W-:Y:S05]  /*e2d0*/  RET.REL.NODEC R2 `(_ZN7cutlass13device_kernelINS_4fmha6kernel28FmhaKernelTmaWarpSpecializedINS1_10collective30FmhaMainloopTmaWarpSpecializedINS_12float_e4m3_tEffN4cute5tupleIJNS7_1CILi128EEESA_NS9_ILi32EEEEEENS8_IJiNS9_ILi1EEENS8_IJiiEEEEEESF_NS8_IJSD_iSE_EEENS4_12CausalFusionEJEEENS4_15FmhaFwdEpilogueIS6_fNS8_IJNS9_ILi64EEESB_SA_EEEEENS2_23IndividualTileSchedulerEJEEEEEvNT_6ParamsE) ;  /* 0xffffff1c02487950 */ /* 0x000fea0003c3ffff */
.L_x_116:
[----:B------:R-:W-:-:S00]  /*e2e0*/  BRA `(.L_x_116) ;  /* 0xfffffffc00fc7947 */ /* 0x000fc0000383ffff */
[----:B------:R-:W-:-:S00]  /*e2f0*/  NOP ;  /* 0x0000000000007918 */ /* 0x000fc00000000000 */
        /* <DEDUP_REMOVED lines=8> */
.L_x_117:


//--------------------- .nv.global.init           --------------------------
	.section	.nv.global.init,"aw",@progbits
.nv.global.init:
	.type		$str$24,@object
	.size		$str$24,($str$25 - $str$24)
$str$24:
        /*0000*/ 	.byte	0x28, 0x61, 0x64, 0x64, 0x72, 0x65, 0x73, 0x73, 0x20, 0x26, 0x20, 0x6d, 0x61, 0x73, 0x6b, 0x29
        /*0010*/ 	.byte	0x20, 0x3d, 0x3d, 0x20, 0x30, 0x00
	.type		$str$25,@object
	.size		$str$25,(__unnamed_1 - $str$25)
$str$25:
        /*0016*/ 	.byte	0x2f, 0x74, 0x6d, 0x70, 0x2f, 0x63, 0x75, 0x74, 0x6c, 0x61, 0x73, 0x73, 0x5f, 0x73, 0x77, 0x65
        /*0026*/ 	.byte	0x65, 0x70, 0x5f, 0x73, 0x72, 0x63, 0x2f, 0x69, 0x6e, 0x63, 0x6c, 0x75, 0x64, 0x65, 0x2f, 0x63
        /*0036*/ 	.byte	0x75, 0x74, 0x65, 0x2f, 0x70, 0x6f, 0x69, 0x6e, 0x74, 0x65, 0x72, 0x5f, 0x66, 0x6c, 0x61, 0x67
        /*0046*/ 	.byte	0x67, 0x65, 0x64, 0x2e, 0x68, 0x70, 0x70, 0x00
	.type		__unnamed_1,@object
	.size		__unnamed_1,(.L_0 - __unnamed_1)
__unnamed_1:
        /*004e*/ 	.byte	0x61, 0x75, 0x74, 0x6f, 0x20, 0x63, 0x75, 0x74, 0x65, 0x3a, 0x3a, 0x61, 0x73, 0x5f, 0x70, 0x6f
        /* <DEDUP_REMOVED lines=27> */
        /*020e*/ 	.byte	0x43, 0x3c, 0x30, 0x3e, 0x3e, 0x3e, 0x3e, 0x3e, 0x5d, 0x00
.L_0:


//--------------------- .nv.shared._ZN7cutlass13device_kernelINS_4fmha6kernel28FmhaKernelTmaWarpSpecializedINS1_10collective30FmhaMainloopTmaWarpSpecializedINS_12float_e4m3_tEffN4cute5tupleIJNS7_1CILi128EEESA_NS9_ILi32EEEEEENS8_IJiNS9_ILi1EEENS8_IJiiEEEEEESF_NS8_IJSD_iSE_EEENS4_12CausalFusionEJEEENS4_15FmhaFwdEpilogueIS6_fNS8_IJNS9_ILi64EEESB_SA_EEEEENS2_23IndividualTileSchedulerEJEEEEEvNT_6ParamsE --------------------------
	.section	.nv.shared._ZN7cutlass13device_kernelINS_4fmha6kernel28FmhaKernelTmaWarpSpecializedINS1_10collective30FmhaMainloopTmaWarpSpecializedINS_12float_e4m3_tEffN4cute5tupleIJNS7_1CILi128EEESA_NS9_ILi32EEEEEENS8_IJiNS9_ILi1EEENS8_IJiiEEEEEESF_NS8_IJSD_iSE_EEENS4_12CausalFusionEJEEENS4_15FmhaFwdEpilogueIS6_fNS8_IJNS9_ILi64EEESB_SA_EEEEENS2_23IndividualTileSchedulerEJEEEEEvNT_6ParamsE,"aw",@nobits
	.sectionflags	@""
	.align	16
	.zero		1024


//--------------------- .nv.shared.reserved.0     --------------------------
	.section	.nv.shared.reserved.0,"aw",@nobits
	.weak		__nv_reservedSMEM_offset_0_alias
	.size		__nv_reservedSMEM_offset_0_alias, 0, 0
	.other		__nv_reservedSMEM_offset_0_alias,@"STO_CUDA_RESERVED_SHARED STV_DEFAULT"
__nv_reservedSMEM_offset_0_alias:
	.zero		0


//--------------------- .nv.global                --------------------------
	.section	.nv.global,"aw",@nobits
.nv.global:
	.type		_ZN39_INTERNAL_3b41fcd0_4_k_cu_28c71dde_29334cute1_E,@object
	.size		_ZN39_INTERNAL_3b41fcd0_4_k_cu_28c71dde_29334cute1_E,(_ZN39_INTERNAL_3b41fcd0_4_k_cu_28c71dde_29334cuda3std3__45__cpo6cbeginE - _ZN39_INTERNAL_3b41fcd0_4_k_cu_28c71dde_29334cute1_E)
_ZN39_INTERNAL_3b41fcd0_4_k_cu_28c71dde_29334cute1_E:
	.zero		1
	.type		_ZN39_INTERNAL_3b41fcd0_4_k_cu_28c71dde_29334cuda3std3__45__cpo6cbeginE,@object
	.size		_ZN39_INTERNAL_3b41fcd0_4_k_cu_28c71dde_29334cuda3std3__45__cpo6cbeginE,(_ZN39_INTERNAL_3b41fcd0_4_k_cu_28c71dde_29334cuda3std3__48in_placeE - _ZN39_INTERNAL_3b41fcd0_4_k_cu_28c71dde_29334cuda3std3__45__cpo6cbeginE)
_ZN39_INTERNAL_3b41fcd0_4_k_cu_28c71dde_29334cuda3std3__45__cpo6cbeginE:
	.zero		1
	.type		_ZN39_INTERNAL_3b41fcd0_4_k_cu_28c71dde_29334cuda3std3__48in_placeE,@object
	.size		_ZN39_INTERNAL_3b41fcd0_4_k_cu_28c71dde_29334cuda3std3__48in_placeE,(_ZN39_INTERNAL_3b41fcd0_4_k_cu_28c71dde_29334cuda3std6ranges3__45__cpo9iter_moveE - _ZN39_INTERNAL_3b41fcd0_4_k_cu_28c71dde_29334cuda3std3__48in_placeE)
_ZN39_INTERNAL_3b41fcd0_4_k_cu_28c71dde_29334cuda3std3__48in_placeE:
	.zero		1
	.type		_ZN39_INTERNAL_3b41fcd0_4_k_cu_28c71dde_29334cuda3std6ranges3__45__cpo9iter_moveE,@object
	.size		_ZN39_INTERNAL_3b41fcd0_4_k_cu_28c71dde_29334cuda3std6ranges3__45__cpo9iter_moveE,(_ZN39_INTERNAL_3b41fcd0_4_k_cu_28c71dde_29334cuda3std3__45__cpo5beginE - _ZN39_INTERNAL_3b41fcd0_4_k_cu_28c71dde_29334cuda3std6ranges3__45__cpo9iter_moveE)
_ZN39_INTERNAL_3b41fcd0_4_k_cu_28c71dde_29334cuda3std6ranges3__45__cpo9iter_moveE:
	.zero		1
	.type		_ZN39_INTERNAL_3b41fcd0_4_k_cu_28c71dde_29334cuda3std3__45__cpo5beginE,@object
	.size		_ZN39_INTERNAL_3b41fcd0_4_k_cu_28c71dde_29334cuda3std3__45__cpo5beginE,(_ZN39_INTERNAL_3b41fcd0_4_k_cu_28c71dde_29334cuda3std3__441_GLOBAL__N__3b41fcd0_4_k_cu_28c71dde_29336ignoreE - _ZN39_INTERNAL_3b41fcd0_4_k_cu_28c71dde_29334cuda3std3__45__cpo5beginE)
_ZN39_INTERNAL_3b41fcd0_4_k_cu_28c71dde_29334cuda3std3__45__cpo5beginE:
	.zero		1
	.type		_ZN39_INTERNAL_3b41fcd0_4_k_cu_28c71dde_29334cuda3std3__441_GLOBAL__N__3b41fcd0_4_k_cu_28c71dde_29336ignoreE,@object
	.size		_ZN39_INTERNAL_3b41fcd0_4_k_cu_28c71dde_29334cuda3std3__441_GLOBAL__N__3b41fcd0_4_k_cu_28c71dde_29336ignoreE,(_ZN39_INTERNAL_3b41fcd0_4_k_cu_28c71dde_29334cute7productE - _ZN39_INTERNAL_3b41fcd0_4_k_cu_28c71dde_29334cuda3std3__441_GLOBAL__N__3b41fcd0_4_k_cu_28c71dde_29336ignoreE)
_ZN39_INTERNAL_3b41fcd0_4_k_cu_28c71dde_29334cuda3std3__441_GLOBAL__N__3b41fcd0_4_k_cu_28c71dde_29336ignoreE:
	.zero		1
	.type		_ZN39_INTERNAL_3b41fcd0_4_k_cu_28c71dde_29334cute7productE,@object
	.size		_ZN39_INTERNAL_3b41fcd0_4_k_cu_28c71dde_29334cute7productE,(_ZN39_INTERNAL_3b41fcd0_4_k_cu_28c71dde_29334cuda3std3__45__cpo3endE - _ZN39_INTERNAL_3b41fcd0_4_k_cu_28c71dde_29334cute7productE)
_ZN39_INTERNAL_3b41fcd0_4_k_cu_28c71dde_29334cute7productE:
	.zero		1
	.type		_ZN39_INTERNAL_3b41fcd0_4_k_cu_28c71dde_29334cuda3std3__45__cpo3endE,@object
	.size		_ZN39_INTERNAL_3b41fcd0_4_k_cu_28c71dde_29334cuda3std3__45__cpo3endE,(_ZN39_INTERNAL_3b41fcd0_4_k_cu_28c71dde_29334cuda3std3__419piecewise_constructE - _ZN39_INTERNAL_3b41fcd0_4_k_cu_28c71dde_29334cuda3std3__45__cpo3endE)
_ZN39_INTERNAL_3b41fcd0_4_k_cu_28c71dde_29334cuda3std3__45__cpo3endE:
	.zero		1
	.type		_ZN39_INTERNAL_3b41fcd0_4_k_cu_28c71dde_29334cuda3std3__419piecewise_constructE,@object
	.size		_ZN39_INTERNAL_3b41fcd0_4_k_cu_28c71dde_29334cuda3std3__419piecewise_constructE,(_ZN39_INTERNAL_3b41fcd0_4_k_cu_28c71dde_29334cuda3std3__45__cpo4cendE - _ZN39_INTERNAL_3b41fcd0_4_k_cu_28c71dde_29334cuda3std3__419piecewise_constructE)
_ZN39_INTERNAL_3b41fcd0_4_k_cu_28c71dde_29334cuda3std3__419piecewise_constructE:
	.zero		1
	.type		_ZN39_INTERNAL_3b41fcd0_4_k_cu_28c71dde_29334cuda3std3__45__cpo4cendE,@object
	.size		_ZN39_INTERNAL_3b41fcd0_4_k_cu_28c71dde_29334cuda3std3__45__cpo4cendE,(_ZN39_INTERNAL_3b41fcd0_4_k_cu_28c71dde_29334cuda3std6ranges3__45__cpo4swapE - _ZN39_INTERNAL_3b41fcd0_4_k_cu_28c71dde_29334cuda3std3__45__cpo4cendE)
_ZN39_INTERNAL_3b41fcd0_4_k_cu_28c71dde_29334cuda3std3__45__cpo4cendE:
	.zero		1
	.type		_ZN39_INTERNAL_3b41fcd0_4_k_cu_28c71dde_29334cuda3std6ranges3__45__cpo4swapE,@object
	.size		_ZN39_INTERNAL_3b41fcd0_4_k_cu_28c71dde_29334cuda3std6ranges3__45__cpo4swapE,(.L_8 - _ZN39_INTERNAL_3b41fcd0_4_k_cu_28c71dde_29334cuda3std6ranges3__45__cpo4swapE)
_ZN39_INTERNAL_3b41fcd0_4_k_cu_28c71dde_29334cuda3std6ranges3__45__cpo4swapE:
	.zero		1
.L_8:


//--------------------- .nv.constant0._ZN7cutlass13device_kernelINS_4fmha6kernel28FmhaKernelTmaWarpSpecializedINS1_10collective30FmhaMainloopTmaWarpSpecializedINS_12float_e4m3_tEffN4cute5tupleIJNS7_1CILi128EEESA_NS9_ILi32EEEEEENS8_IJiNS9_ILi1EEENS8_IJiiEEEEEESF_NS8_IJSD_iSE_EEENS4_12CausalFusionEJEEENS4_15FmhaFwdEpilogueIS6_fNS8_IJNS9_ILi64EEESB_SA_EEEEENS2_23IndividualTileSchedulerEJEEEEEvNT_6ParamsE --------------------------
	.section	.nv.constant0._ZN7cutlass13device_kernelINS_4fmha6kernel28FmhaKernelTmaWarpSpecializedINS1_10collective30FmhaMainloopTmaWarpSpecializedINS_12float_e4m3_tEffN4cute5tupleIJNS7_1CILi128EEESA_NS9_ILi32EEEEEENS8_IJiNS9_ILi1EEENS8_IJiiEEEEEESF_NS8_IJSD_iSE_EEENS4_12CausalFusionEJEEENS4_15FmhaFwdEpilogueIS6_fNS8_IJNS9_ILi64EEESB_SA_EEEEENS2_23IndividualTileSchedulerEJEEEEEvNT_6ParamsE,"a",@progbits
	.sectionflags	@""
	.align	4
.nv.constant0._ZN7cutlass13device_kernelINS_4fmha6kernel28FmhaKernelTmaWarpSpecializedINS1_10collective30FmhaMainloopTmaWarpSpecializedINS_12float_e4m3_tEffN4cute5tupleIJNS7_1CILi128EEESA_NS9_ILi32EEEEEENS8_IJiNS9_ILi1EEENS8_IJiiEEEEEESF_NS8_IJSD_iSE_EEENS4_12CausalFusionEJEEENS4_15FmhaFwdEpilogueIS6_fNS8_IJNS9_ILi64EEESB_SA_EEEEENS2_23IndividualTileSchedulerEJEEEEEvNT_6ParamsE:
	.zero		2688


//--------------------- SYMBOLS --------------------------

	.type		.nv.reservedSmem.offset0,@object
	.size		.nv.reservedSmem.offset0,0x4
	.type		__assertfail,@function
